	.target	sm_90a

	.elftype	@"ET_EXEC"


//--------------------- .note.nv.tkinfo           --------------------------
	.section	.note.nv.tkinfo,"",@"SHT_NOTE"
	.sectionflags	@"SHF_NOTE_NV_TKINFO"
	.tkinfo
        /*0018*/ 	.word	0x00000002
        /*0030*/ 	.string	""
        /*0030*/ 	.string	"ptxas"
        /*0030*/ 	.string	"Cuda compilation tools, release 13.0, V13.0.88"
        /*0030*/ 	.string	"Build cuda_13.0.r13.0/compiler.36424714_0"
        /*0030*/ 	.string	"-arch sm_90a -m 64 "



//--------------------- .note.nv.cuinfo           --------------------------
	.section	.note.nv.cuinfo,"",@"SHT_NOTE"
	.sectionflags	@"SHF_NOTE_NV_CUINFO"
        /*0018*/ 	.short	0x0002
        /*001a*/ 	.short	0x005a
        /*001c*/ 	.short	0x0082
	.zero		2


//--------------------- .nv.info                  --------------------------
	.section	.nv.info,"",@"SHT_CUDA_INFO"
	.align	4


	//----- nvinfo : EIATTR_REGCOUNT
	.align		4
        /*0000*/ 	.byte	0x04, 0x2f
        /*0002*/ 	.short	(.L_16 - .L_15)
	.align		4
.L_15:
        /*0004*/ 	.word	index@(_ZN7cutlass13device_kernelINS_4fmha6kernel28FmhaKernelTmaWarpSpecializedINS1_10collective30FmhaMainloopTmaWarpSpecializedINS_10bfloat16_tEffN4cute5tupleIJNS7_1CILi128EEENS9_ILi256EEENS9_ILi224EEEEEENS8_IJiNS9_ILi1EEENS8_IJiiEEEEEESG_SG_NS4_12CausalFusionEJEEENS4_15FmhaFwdEpilogueIS6_fNS8_IJNS9_ILi64EEESC_SB_EEEEENS2_23IndividualTileSchedulerEJEEEEEvNT_6ParamsE)
        /*0008*/ 	.word	0x000000a8


	//----- nvinfo : EIATTR_FRAME_SIZE
	.align		4
.L_16:
        /*000c*/ 	.byte	0x04, 0x11
        /*000e*/ 	.short	(.L_18 - .L_17)
	.align		4
.L_17:
        /*0010*/ 	.word	index@($__internal_0_$__cuda_sm20_rcp_rn_f32_slowpath)
        /*0014*/ 	.word	0x000000c8


	//----- nvinfo : EIATTR_FRAME_SIZE
	.align		4
.L_18:
        /*0018*/ 	.byte	0x04, 0x11
        /*001a*/ 	.short	(.L_20 - .L_19)
	.align		4
.L_19:
        /*001c*/ 	.word	index@(_ZN7cutlass13device_kernelINS_4fmha6kernel28FmhaKernelTmaWarpSpecializedINS1_10collective30FmhaMainloopTmaWarpSpecializedINS_10bfloat16_tEffN4cute5tupleIJNS7_1CILi128EEENS9_ILi256EEENS9_ILi224EEEEEENS8_IJiNS9_ILi1EEENS8_IJiiEEEEEESG_SG_NS4_12CausalFusionEJEEENS4_15FmhaFwdEpilogueIS6_fNS8_IJNS9_ILi64EEESC_SB_EEEEENS2_23IndividualTileSchedulerEJEEEEEvNT_6ParamsE)
        /*0020*/ 	.word	0x000000c8


	//----- nvinfo : EIATTR_MIN_STACK_SIZE
	.align		4
.L_20:
        /*0024*/ 	.byte	0x04, 0x12
        /*0026*/ 	.short	(.L_22 - .L_21)
	.align		4
.L_21:
        /*0028*/ 	.word	index@(_ZN7cutlass13device_kernelINS_4fmha6kernel28FmhaKernelTmaWarpSpecializedINS1_10collective30FmhaMainloopTmaWarpSpecializedINS_10bfloat16_tEffN4cute5tupleIJNS7_1CILi128EEENS9_ILi256EEENS9_ILi224EEEEEENS8_IJiNS9_ILi1EEENS8_IJiiEEEEEESG_SG_NS4_12CausalFusionEJEEENS4_15FmhaFwdEpilogueIS6_fNS8_IJNS9_ILi64EEESC_SB_EEEEENS2_23IndividualTileSchedulerEJEEEEEvNT_6ParamsE)
        /*002c*/ 	.word	0x000000c8
.L_22:


//--------------------- .nv.compat                --------------------------
	.section	.nv.compat,"",@"SHT_CUDA_COMPAT_INFO"
	.align	4
        /*0000*/ 	.byte	0x02, 0x09, 0x01, 0x00, 0x02, 0x02, 0x04, 0x00, 0x02, 0x05, 0x05, 0x00, 0x03, 0x07, 0x01, 0x01
        /*0010*/ 	.byte	0x02, 0x03, 0x01, 0x00, 0x02, 0x06, 0x01, 0x00, 0x04, 0x0b, 0x08, 0x00, 0x00, 0x00, 0x00, 0x00
        /*0020*/ 	.byte	0x00, 0x00, 0x00, 0x00


//--------------------- .nv.info._ZN7cutlass13device_kernelINS_4fmha6kernel28FmhaKernelTmaWarpSpecializedINS1_10collective30FmhaMainloopTmaWarpSpecializedINS_10bfloat16_tEffN4cute5tupleIJNS7_1CILi128EEENS9_ILi256EEENS9_ILi224EEEEEENS8_IJiNS9_ILi1EEENS8_IJiiEEEEEESG_SG_NS4_12CausalFusionEJEEENS4_15FmhaFwdEpilogueIS6_fNS8_IJNS9_ILi64EEESC_SB_EEEEENS2_23IndividualTileSchedulerEJEEEEEvNT_6ParamsE --------------------------
	.section	.nv.info._ZN7cutlass13device_kernelINS_4fmha6kernel28FmhaKernelTmaWarpSpecializedINS1_10collective30FmhaMainloopTmaWarpSpecializedINS_10bfloat16_tEffN4cute5tupleIJNS7_1CILi128EEENS9_ILi256EEENS9_ILi224EEEEEENS8_IJiNS9_ILi1EEENS8_IJiiEEEEEESG_SG_NS4_12CausalFusionEJEEENS4_15FmhaFwdEpilogueIS6_fNS8_IJNS9_ILi64EEESC_SB_EEEEENS2_23IndividualTileSchedulerEJEEEEEvNT_6ParamsE,"",@"SHT_CUDA_INFO"
	.sectionflags	@""
	.align	4


	//----- nvinfo : EIATTR_CUDA_API_VERSION
	.align		4
        /*0000*/ 	.byte	0x04, 0x37
        /*0002*/ 	.short	(.L_24 - .L_23)
.L_23:
        /*0004*/ 	.word	0x00000082


	//----- nvinfo : EIATTR_KPARAM_INFO
	.align		4
.L_24:
        /*0008*/ 	.byte	0x04, 0x17
        /*000a*/ 	.short	(.L_26 - .L_25)
.L_25:
        /*000c*/ 	.word	0x00000000
        /*0010*/ 	.short	0x0000
        /*0012*/ 	.short	0x0070
        /*0014*/ 	.byte	0x00, 0xf0, 0x01, 0x20


	//----- nvinfo : EIATTR_SPARSE_MMA_MASK
	.align		4
.L_26:
        /*0018*/ 	.byte	0x03, 0x50
        /*001a*/ 	.short	0x0000


	//----- nvinfo : EIATTR_MAXREG_COUNT
	.align		4
        /*001c*/ 	.byte	0x03, 0x1b
        /*001e*/ 	.short	0x00a8


	//----- nvinfo : EIATTR_NUM_BARRIERS
	.align		4
        /*0020*/ 	.byte	0x02, 0x4c
        /*0022*/ 	.byte	0x02
	.zero		1


	//----- nvinfo : EIATTR_EXTERNS
	.align		4
        /*0024*/ 	.byte	0x04, 0x0f
        /*0026*/ 	.short	(.L_28 - .L_27)


	//   ....[0]....
	.align		4
.L_27:
        /*0028*/ 	.word	index@(__assertfail)


	//----- nvinfo : EIATTR_ANNOTATIONS
	.align		4
.L_28:
        /*002c*/ 	.byte	0x04, 0x55
        /*002e*/ 	.short	(.L_30 - .L_29)


	//   ....[0]....
.L_29:
        /*0030*/ 	.word	0x00000001
        /*0034*/ 	.byte	0x20, 0x02, 0x00, 0x00, 0x01, 0x00, 0x00, 0x00, 0x80, 0x0a, 0x00, 0x00, 0x01, 0x00, 0x00, 0x00
        /* <DEDUP_REMOVED lines=150> */
        /*09a4*/ 	.byte	0xc0, 0xc7, 0x01, 0x00


	//----- nvinfo : EIATTR_MERCURY_ISA_VERSION
	.align		4
.L_30:
        /*09a8*/ 	.byte	0x03, 0x5f
        /*09aa*/ 	.short	0x0101


	//----- nvinfo : EIATTR_INT_WARP_WIDE_INSTR_OFFSETS
	.align		4
        /*09ac*/ 	.byte	0x04, 0x31
        /*09ae*/ 	.short	(.L_32 - .L_31)


	//   ....[0]....
.L_31:
        /*09b0*/ 	.word	0x00000720


	//   ....[1]....
        /*09b4*/ 	.word	0x00000730


	//   ....[2]....
        /*09b8*/ 	.word	0x00000740


	//   ....[3]....
        /*09bc*/ 	.word	0x00000750


	//   ....[4]....
        /*09c0*/ 	.word	0x000007c0


	//----- nvinfo : EIATTR_COOP_GROUP_MASK_REGIDS
	.align		4
.L_32:
        /*09c4*/ 	.byte	0x04, 0x29
        /*09c6*/ 	.short	(.L_34 - .L_33)


	//   ....[0]....
.L_33:
        /*09c8*/ 	.word	0xffffffff


	//   ....[1]....
        /*09cc*/ 	.word	0xffffffff


	//   ....[2]....
        /*09d0*/ 	.word	0xffffffff


	//   ....[3]....
        /*09d4*/ 	.word	0xffffffff


	//   ....[4]....
        /*09d8*/ 	.word	0xffffffff


	//   ....[5]....
        /*09dc*/ 	.word	0xffffffff


	//   ....[6]....
        /*09e0*/ 	.word	0xffffffff


	//   ....[7]....
        /*09e4*/ 	.word	0xffffffff


	//   ....[8]....
        /*09e8*/ 	.word	0xffffffff


	//   ....[9]....
        /*09ec*/ 	.word	0xffffffff


	//   ....[10]....
        /*09f0*/ 	.word	0xffffffff


	//   ....[11]....
        /*09f4*/ 	.word	0xffffffff


	//   ....[12]....
        /*09f8*/ 	.word	0xffffffff


	//   ....[13]....
        /*09fc*/ 	.word	0xffffffff


	//   ....[14]....
        /*0a00*/ 	.word	0xffffffff


	//   ....[15]....
        /*0a04*/ 	.word	0xffffffff


	//   ....[16]....
        /*0a08*/ 	.word	0xffffffff


	//   ....[17]....
        /*0a0c*/ 	.word	0xffffffff


	//   ....[18]....
        /*0a10*/ 	.word	0xffffffff


	//   ....[19]....
        /*0a14*/ 	.word	0xffffffff


	//   ....[20]....
        /*0a18*/ 	.word	0xffffffff


	//   ....[21]....
        /*0a1c*/ 	.word	0xffffffff


	//----- nvinfo : EIATTR_COOP_GROUP_INSTR_OFFSETS
	.align		4
.L_34:
        /*0a20*/ 	.byte	0x04, 0x28
        /*0a22*/ 	.short	(.L_36 - .L_35)


	//   ....[0]....
.L_35:
        /*0a24*/ 	.word	0x00000060


	//   ....[1]....
        /*0a28*/ 	.word	0x00000090


	//   ....[2]....
        /*0a2c*/ 	.word	0x000001c0


	//   ....[3]....
        /*0a30*/ 	.word	0x000003a0


	//   ....[4]....
        /*0a34*/ 	.word	0x00000560


	//   ....[5]....
        /*0a38*/ 	.word	0x000006c0


	//   ....[6]....
        /*0a3c*/ 	.word	0x000030d0


	//   ....[7]....
        /*0a40*/ 	.word	0x000031e0


	//   ....[8]....
        /*0a44*/ 	.word	0x00003260


	//   ....[9]....
        /*0a48*/ 	.word	0x00003320


	//   ....[10]....
        /*0a4c*/ 	.word	0x0000a350


	//   ....[11]....
        /*0a50*/ 	.word	0x0000a370


	//   ....[12]....
        /*0a54*/ 	.word	0x0000c250


	//   ....[13]....
        /*0a58*/ 	.word	0x0000c560


	//   ....[14]....
        /*0a5c*/ 	.word	0x00013560


	//   ....[15]....
        /*0a60*/ 	.word	0x00013580


	//   ....[16]....
        /*0a64*/ 	.word	0x000165d0


	//   ....[17]....
        /*0a68*/ 	.word	0x00016880


	//   ....[18]....
        /*0a6c*/ 	.word	0x0001b610


	//   ....[19]....
        /*0a70*/ 	.word	0x0001b620


	//   ....[20]....
        /*0a74*/ 	.word	0x0001b650


	//   ....[21]....
        /*0a78*/ 	.word	0x0001b670


	//----- nvinfo : EIATTR_REG_RECONFIG
	.align		4
.L_36:
        /*0a7c*/ 	.byte	0x01, 0x54
	.zero		2


	//----- nvinfo : EIATTR_SYSCALL_OFFSETS
	.align		4
        /*0a80*/ 	.byte	0x04, 0x46
        /*0a82*/ 	.short	(.L_38 - .L_37)


	//   ....[0]....
.L_37:
        /*0a84*/ 	.word	0x0001c7b0


	//   ....[1]....
        /*0a88*/ 	.word	0x0001c930


	//----- nvinfo : EIATTR_MBARRIER_INSTR_OFFSETS
	.align		4
.L_38:
        /*0a8c*/ 	.byte	0x04, 0x39
        /*0a8e*/ 	.short	(.L_40 - .L_39)


	//   ....[0]....
.L_39:
        /*0a90*/ 	.word	0x00000350
        /*0a94*/ 	.word	0x000000ff
        /*0a98*/ 	.word	0x0009a050
        /*0a9c*/ 	.short	0x0100
        /*0a9e*/ 	.byte	0x0a
	.zero		1


	//   ....[1]....
        /*0aa0*/ 	.word	0x00000360
        /*0aa4*/ 	.word	0x000000ff
        /*0aa8*/ 	.word	0x0009a060
        /*0aac*/ 	.short	0x0100
        /*0aae*/ 	.byte	0x0a
	.zero		1


	//   ....[2]....
        /*0ab0*/ 	.word	0x00000370
        /*0ab4*/ 	.word	0x000000ff
        /*0ab8*/ 	.word	0x0009a058
        /*0abc*/ 	.short	0x0100
        /*0abe*/ 	.byte	0x0a
	.zero		1


	//   ....[3]....
        /*0ac0*/ 	.word	0x00000380
        /*0ac4*/ 	.word	0x000000ff
        /*0ac8*/ 	.word	0x0009a068
        /*0acc*/ 	.short	0x0100
        /*0ace*/ 	.byte	0x0a
	.zero		1


	//   ....[4]....
        /*0ad0*/ 	.word	0x000004b0
        /*0ad4*/ 	.word	0x000000ff
        /*0ad8*/ 	.word	0x0009a000
        /*0adc*/ 	.short	0x0100
        /*0ade*/ 	.byte	0x0a
	.zero		1


	//   ....[5]....
        /*0ae0*/ 	.word	0x000004c0
        /*0ae4*/ 	.word	0x000000ff
        /*0ae8*/ 	.word	0x0009a028
        /*0aec*/ 	.short	0x0100
        /*0aee*/ 	.byte	0x0a
	.zero		1


	//   ....[6]....
        /*0af0*/ 	.word	0x000004d0
        /*0af4*/ 	.word	0x000000ff
        /*0af8*/ 	.word	0x0009a008
        /*0afc*/ 	.short	0x0100
        /*0afe*/ 	.byte	0x0a
	.zero		1


	//   ....[7]....
        /*0b00*/ 	.word	0x000004e0
        /*0b04*/ 	.word	0x000000ff
        /*0b08*/ 	.word	0x0009a030
        /*0b0c*/ 	.short	0x0100
        /*0b0e*/ 	.byte	0x0a
	.zero		1


	//   ....[8]....
        /*0b10*/ 	.word	0x000004f0
        /*0b14*/ 	.word	0x000000ff
        /*0b18*/ 	.word	0x0009a010
        /*0b1c*/ 	.short	0x0100
        /*0b1e*/ 	.byte	0x0a
	.zero		1


	//   ....[9]....
        /*0b20*/ 	.word	0x00000500
        /*0b24*/ 	.word	0x000000ff
        /*0b28*/ 	.word	0x0009a038
        /*0b2c*/ 	.short	0x0100
        /*0b2e*/ 	.byte	0x0a
	.zero		1


	//   ....[10]....
        /*0b30*/ 	.word	0x00000510
        /*0b34*/ 	.word	0x000000ff
        /*0b38*/ 	.word	0x0009a018
        /*0b3c*/ 	.short	0x0100
        /*0b3e*/ 	.byte	0x0a
	.zero		1


	//   ....[11]....
        /*0b40*/ 	.word	0x00000520
        /*0b44*/ 	.word	0x000000ff
        /*0b48*/ 	.word	0x0009a040
        /*0b4c*/ 	.short	0x0100
        /*0b4e*/ 	.byte	0x0a
	.zero		1


	//   ....[12]....
        /*0b50*/ 	.word	0x00000530
        /*0b54*/ 	.word	0x000000ff
        /*0b58*/ 	.word	0x0009a020
        /*0b5c*/ 	.short	0x0100
        /*0b5e*/ 	.byte	0x0a
	.zero		1


	//   ....[13]....
        /*0b60*/ 	.word	0x00000540
        /*0b64*/ 	.word	0x000000ff
        /*0b68*/ 	.word	0x0009a048
        /*0b6c*/ 	.short	0x0100
        /*0b6e*/ 	.byte	0x0a
	.zero		1


	//   ....[14]....
        /*0b70*/ 	.word	0x00000670
        /*0b74*/ 	.word	0x000000ff
        /*0b78*/ 	.word	0x0009a070
        /*0b7c*/ 	.short	0x0100
        /*0b7e*/ 	.byte	0x0a
	.zero		1


	//   ....[15]....
        /*0b80*/ 	.word	0x00000680
        /*0b84*/ 	.word	0x000000ff
        /*0b88*/ 	.word	0x0009a080
        /*0b8c*/ 	.short	0x0100
        /*0b8e*/ 	.byte	0x0a
	.zero		1


	//   ....[16]....
        /*0b90*/ 	.word	0x00000690
        /*0b94*/ 	.word	0x000000ff
        /*0b98*/ 	.word	0x0009a078
        /*0b9c*/ 	.short	0x0100
        /*0b9e*/ 	.byte	0x0a
	.zero		1


	//   ....[17]....
        /*0ba0*/ 	.word	0x000006a0
        /*0ba4*/ 	.word	0x000000ff
        /*0ba8*/ 	.word	0x0009a088
        /*0bac*/ 	.short	0x0100
        /*0bae*/ 	.byte	0x0a
	.zero		1


	//   ....[18]....
        /*0bb0*/ 	.word	0x000007e0
        /*0bb4*/ 	.word	0x000000ff
        /*0bb8*/ 	.word	0x0009a090
        /*0bbc*/ 	.short	0x0100
        /*0bbe*/ 	.byte	0x08
	.zero		1


	//   ....[19]....
        /*0bc0*/ 	.word	0x000007f0
        /*0bc4*/ 	.word	0x000000ff
        /*0bc8*/ 	.word	0x0009a098
        /*0bcc*/ 	.short	0x0100
        /*0bce*/ 	.byte	0x08
	.zero		1


	//   ....[20]....
        /*0bd0*/ 	.word	0x00000800
        /*0bd4*/ 	.word	0x000000ff
        /*0bd8*/ 	.word	0x0009a0a0
        /*0bdc*/ 	.short	0x0100
        /*0bde*/ 	.byte	0x08
	.zero		1


	//   ....[21]....
        /*0be0*/ 	.word	0x00000810
        /*0be4*/ 	.word	0x000000ff
        /*0be8*/ 	.word	0x0009a0a8
        /*0bec*/ 	.short	0x0100
        /*0bee*/ 	.byte	0x08
	.zero		1


	//   ....[22]....
        /*0bf0*/ 	.word	0x00000910
        /*0bf4*/ 	.word	0x000000ff
        /*0bf8*/ 	.word	0x0009a0c0
        /*0bfc*/ 	.short	0x0100
        /*0bfe*/ 	.byte	0x0a
	.zero		1


	//   ....[23]....
        /*0c00*/ 	.word	0x00000920
        /*0c04*/ 	.word	0x000000ff
        /*0c08*/ 	.word	0x0009a0e0
        /*0c0c*/ 	.short	0x0100
        /*0c0e*/ 	.byte	0x0a
	.zero		1


	//   ....[24]....
        /*0c10*/ 	.word	0x00000930
        /*0c14*/ 	.word	0x000000ff
        /*0c18*/ 	.word	0x0009a0c8
        /*0c1c*/ 	.short	0x0100
        /*0c1e*/ 	.byte	0x0a
	.zero		1


	//   ....[25]....
        /*0c20*/ 	.word	0x00000940
        /*0c24*/ 	.word	0x000000ff
        /*0c28*/ 	.word	0x0009a0e8
        /*0c2c*/ 	.short	0x0100
        /*0c2e*/ 	.byte	0x0a
	.zero		1


	//   ....[26]....
        /*0c30*/ 	.word	0x00000950
        /*0c34*/ 	.word	0x000000ff
        /*0c38*/ 	.word	0x0009a0d0
        /*0c3c*/ 	.short	0x0100
        /*0c3e*/ 	.byte	0x0a
	.zero		1


	//   ....[27]....
        /*0c40*/ 	.word	0x00000960
        /*0c44*/ 	.word	0x000000ff
        /*0c48*/ 	.word	0x0009a0f0
        /*0c4c*/ 	.short	0x0100
        /*0c4e*/ 	.byte	0x0a
	.zero		1


	//   ....[28]....
        /*0c50*/ 	.word	0x00000970
        /*0c54*/ 	.word	0x000000ff
        /*0c58*/ 	.word	0x0009a0d8
        /*0c5c*/ 	.short	0x0100
        /*0c5e*/ 	.byte	0x0a
	.zero		1


	//   ....[29]....
        /*0c60*/ 	.word	0x00000980
        /*0c64*/ 	.word	0x000000ff
        /*0c68*/ 	.word	0x0009a0f8
        /*0c6c*/ 	.short	0x0100
        /*0c6e*/ 	.byte	0x0a
	.zero		1


	//   ....[30]....
        /*0c70*/ 	.word	0x00000f80
        /*0c74*/ 	.word	0x000000ff
        /*0c78*/ 	.word	0x0009a050
        /*0c7c*/ 	.short	0x010a
        /*0c7e*/ 	.byte	0x06
	.zero		1


	//   ....[31]....
        /*0c80*/ 	.word	0x000010f0
        /*0c84*/ 	.word	0x000000ff
        /*0c88*/ 	.word	0x0009a000
        /*0c8c*/ 	.short	0x010a
        /*0c8e*/ 	.byte	0x3d
	.zero		1


	//   ....[32]....
        /*0c90*/ 	.word	0x00001160
        /*0c94*/ 	.word	0x000000ff
        /*0c98*/ 	.word	0xfffffff8
        /*0c9c*/ 	.short	0x010a
        /*0c9e*/ 	.byte	0x05
	.zero		1


	//   ....[33]....
        /*0ca0*/ 	.word	0x00006b00
        /*0ca4*/ 	.word	0x0000001d
        /*0ca8*/ 	.word	0x00000000
        /*0cac*/ 	.short	0x0101
        /*0cae*/ 	.byte	0x06
	.zero		1


	//   ....[34]....
        /*0cb0*/ 	.word	0x00006ee0
        /*0cb4*/ 	.word	0x000000ff
        /*0cb8*/ 	.word	0x0009a008
        /*0cbc*/ 	.short	0x010a
        /*0cbe*/ 	.byte	0x3d
	.zero		1


	//   ....[35]....
        /*0cc0*/ 	.word	0x00009780
        /*0cc4*/ 	.word	0x000000ff
        /*0cc8*/ 	.word	0x00000000
        /*0ccc*/ 	.short	0x0101
        /*0cce*/ 	.byte	0x04
	.zero		1


	//   ....[36]....
        /*0cd0*/ 	.word	0x000098f0
        /*0cd4*/ 	.word	0x000000ff
        /*0cd8*/ 	.word	0x0009a000
        /*0cdc*/ 	.short	0x010a
        /*0cde*/ 	.byte	0x05
	.zero		1


	//   ....[37]....
        /*0ce0*/ 	.word	0x0000e530
        /*0ce4*/ 	.word	0x000000ff
        /*0ce8*/ 	.word	0x0009a000
        /*0cec*/ 	.short	0x010a
        /*0cee*/ 	.byte	0x06
	.zero		1


	//   ....[38]....
        /*0cf0*/ 	.word	0x0000eba0
        /*0cf4*/ 	.word	0x000000ff
        /*0cf8*/ 	.word	0x0009a000
        /*0cfc*/ 	.short	0x010a
        /*0cfe*/ 	.byte	0x06
	.zero		1


	//   ....[39]....
        /*0d00*/ 	.word	0x00011140
        /*0d04*/ 	.word	0x000000ff
        /*0d08*/ 	.word	0x00000000
        /*0d0c*/ 	.short	0x0101
        /*0d0e*/ 	.byte	0x06
	.zero		1


	//   ....[40]....
        /*0d10*/ 	.word	0x000111f0
        /*0d14*/ 	.word	0x000000ff
        /*0d18*/ 	.word	0x00000000
        /*0d1c*/ 	.short	0x0101
        /*0d1e*/ 	.byte	0x06
	.zero		1


	//   ....[41]....
        /*0d20*/ 	.word	0x000113f0
        /*0d24*/ 	.word	0x000000ff
        /*0d28*/ 	.word	0x0009a000
        /*0d2c*/ 	.short	0x010a
        /*0d2e*/ 	.byte	0x05
	.zero		1


	//   ....[42]....
        /*0d30*/ 	.word	0x000187c0
        /*0d34*/ 	.word	0x000000ff
        /*0d38*/ 	.word	0x0009a000
        /*0d3c*/ 	.short	0x010a
        /*0d3e*/ 	.byte	0x06
	.zero		1


	//   ....[43]....
        /*0d40*/ 	.word	0x00018e20
        /*0d44*/ 	.word	0x000000ff
        /*0d48*/ 	.word	0x0009a000
        /*0d4c*/ 	.short	0x010a
        /*0d4e*/ 	.byte	0x06
	.zero		1


	//   ....[44]....
        /*0d50*/ 	.word	0x0001b3c0
        /*0d54*/ 	.word	0x000000ff
        /*0d58*/ 	.word	0x00000000
        /*0d5c*/ 	.short	0x0101
        /*0d5e*/ 	.byte	0x06
	.zero		1


	//   ....[45]....
        /*0d60*/ 	.word	0x0001b470
        /*0d64*/ 	.word	0x000000ff
        /*0d68*/ 	.word	0x00000000
        /*0d6c*/ 	.short	0x0101
        /*0d6e*/ 	.byte	0x06
	.zero		1


	//   ....[46]....
        /*0d70*/ 	.word	0x0001c230
        /*0d74*/ 	.word	0x000000ff
        /*0d78*/ 	.word	0x00000008
        /*0d7c*/ 	.short	0x010a
        /*0d7e*/ 	.byte	0x04
	.zero		1


	//   ....[47]....
        /*0d80*/ 	.word	0x0001e140
        /*0d84*/ 	.word	0x00000000
        /*0d88*/ 	.word	0x0009a090
        /*0d8c*/ 	.short	0x0101
        /*0d8e*/ 	.byte	0x3d
	.zero		1


	//   ....[48]....
        /*0d90*/ 	.word	0x0001e310
        /*0d94*/ 	.word	0x00000004
        /*0d98*/ 	.word	0x0009a060
        /*0d9c*/ 	.short	0x010a
        /*0d9e*/ 	.byte	0x3f
	.zero		1


	//   ....[49]....
        /*0da0*/ 	.word	0x0001e760
        /*0da4*/ 	.word	0x00000005
        /*0da8*/ 	.word	0x0009a028
        /*0dac*/ 	.short	0x010a
        /*0dae*/ 	.byte	0x3f
	.zero		1


	//   ....[50]....
        /*0db0*/ 	.word	0x0001ec00
        /*0db4*/ 	.word	0x00000004
        /*0db8*/ 	.word	0x0009a060
        /*0dbc*/ 	.short	0x010a
        /*0dbe*/ 	.byte	0x3f
	.zero		1


	//   ....[51]....
        /*0dc0*/ 	.word	0x0001f0d0
        /*0dc4*/ 	.word	0x00000003
        /*0dc8*/ 	.word	0x0009a028
        /*0dcc*/ 	.short	0x010a
        /*0dce*/ 	.byte	0x3f
	.zero		1


	//   ....[52]....
        /*0dd0*/ 	.word	0x0001f640
        /*0dd4*/ 	.word	0x00000007
        /*0dd8*/ 	.word	0x0009a028
        /*0ddc*/ 	.short	0x010a
        /*0dde*/ 	.byte	0x3f
	.zero		1


	//   ....[53]....
        /*0de0*/ 	.word	0x0001fb10
        /*0de4*/ 	.word	0x00000004
        /*0de8*/ 	.word	0x0009a028
        /*0dec*/ 	.short	0x010a
        /*0dee*/ 	.byte	0x3f
	.zero		1


	//   ....[54]....
        /*0df0*/ 	.word	0x0001ffd0
        /*0df4*/ 	.word	0x00000004
        /*0df8*/ 	.word	0x0009a050
        /*0dfc*/ 	.short	0x010a
        /*0dfe*/ 	.byte	0x3f
	.zero		1


	//   ....[55]....
        /*0e00*/ 	.word	0x00020030
        /*0e04*/ 	.word	0x00000000
        /*0e08*/ 	.word	0x0009a000
        /*0e0c*/ 	.short	0x010a
        /*0e0e*/ 	.byte	0x3f
	.zero		1


	//   ....[56]....
        /*0e10*/ 	.word	0x00020090
        /*0e14*/ 	.word	0x00000007
        /*0e18*/ 	.word	0xfffffff8
        /*0e1c*/ 	.short	0x010a
        /*0e1e*/ 	.byte	0x3f
	.zero		1


	//   ....[57]....
        /*0e20*/ 	.word	0x000200f0
        /*0e24*/ 	.word	0x0000000a
        /*0e28*/ 	.word	0x0009a008
        /*0e2c*/ 	.short	0x010a
        /*0e2e*/ 	.byte	0x3f
	.zero		1


	//   ....[58]....
        /*0e30*/ 	.word	0x00020150
        /*0e34*/ 	.word	0x00000007
        /*0e38*/ 	.word	0x0009a000
        /*0e3c*/ 	.short	0x010a
        /*0e3e*/ 	.byte	0x3f
	.zero		1


	//   ....[59]....
        /*0e40*/ 	.word	0x000201b0
        /*0e44*/ 	.word	0x00000005
        /*0e48*/ 	.word	0x0009a000
        /*0e4c*/ 	.short	0x010a
        /*0e4e*/ 	.byte	0x3f
	.zero		1


	//   ....[60]....
        /*0e50*/ 	.word	0x00020210
        /*0e54*/ 	.word	0x00000007
        /*0e58*/ 	.word	0x0009a000
        /*0e5c*/ 	.short	0x010a
        /*0e5e*/ 	.byte	0x3f
	.zero		1


	//   ....[61]....
        /*0e60*/ 	.word	0x00020270
        /*0e64*/ 	.word	0x00000006
        /*0e68*/ 	.word	0x0009a000
        /*0e6c*/ 	.short	0x010a
        /*0e6e*/ 	.byte	0x3f
	.zero		1


	//   ....[62]....
        /*0e70*/ 	.word	0x000202d0
        /*0e74*/ 	.word	0x00000003
        /*0e78*/ 	.word	0x00000008
        /*0e7c*/ 	.short	0x010a
        /*0e7e*/ 	.byte	0x3f
	.zero		1


	//   ....[63]....
        /*0e80*/ 	.word	0x00020320
        /*0e84*/ 	.word	0x00000004
        /*0e88*/ 	.word	0x0009a060
        /*0e8c*/ 	.short	0x010a
        /*0e8e*/ 	.byte	0x3f
	.zero		1


	//   ....[64]....
        /*0e90*/ 	.word	0x00020370
        /*0e94*/ 	.word	0x00000005
        /*0e98*/ 	.word	0x0009a028
        /*0e9c*/ 	.short	0x010a
        /*0e9e*/ 	.byte	0x3f
	.zero		1


	//   ....[65]....
        /*0ea0*/ 	.word	0x000203c0
        /*0ea4*/ 	.word	0x00000004
        /*0ea8*/ 	.word	0x0009a060
        /*0eac*/ 	.short	0x010a
        /*0eae*/ 	.byte	0x3f
	.zero		1


	//   ....[66]....
        /*0eb0*/ 	.word	0x00020410
        /*0eb4*/ 	.word	0x00000003
        /*0eb8*/ 	.word	0x0009a028
        /*0ebc*/ 	.short	0x010a
        /*0ebe*/ 	.byte	0x3f
	.zero		1


	//   ....[67]....
        /*0ec0*/ 	.word	0x00020460
        /*0ec4*/ 	.word	0x00000007
        /*0ec8*/ 	.word	0x0009a028
        /*0ecc*/ 	.short	0x010a
        /*0ece*/ 	.byte	0x3f
	.zero		1


	//   ....[68]....
        /*0ed0*/ 	.word	0x000204b0
        /*0ed4*/ 	.word	0x00000004
        /*0ed8*/ 	.word	0x0009a028
        /*0edc*/ 	.short	0x010a
        /*0ede*/ 	.byte	0x3f
	.zero		1


	//----- nvinfo : EIATTR_NUM_MBARRIERS
	.align		4
.L_40:
        /*0ee0*/ 	.byte	0x03, 0x38
        /*0ee2*/ 	.short	0x001e


	//----- nvinfo : EIATTR_EXIT_INSTR_OFFSETS
	.align		4
        /*0ee4*/ 	.byte	0x04, 0x1c
        /*0ee6*/ 	.short	(.L_42 - .L_41)


	//   ....[0]....
.L_41:
        /*0ee8*/ 	.word	0x00000a30


	//   ....[1]....
        /*0eec*/ 	.word	0x0001e150


	//   ....[2]....
        /*0ef0*/ 	.word	0x0001e190


	//   ....[3]....
        /*0ef4*/ 	.word	0x0001f540


	//   ....[4]....
        /*0ef8*/ 	.word	0x0001ffb0


	//----- nvinfo : EIATTR_MAX_THREADS
	.align		4
.L_42:
        /*0efc*/ 	.byte	0x04, 0x05
        /*0efe*/ 	.short	(.L_44 - .L_43)
.L_43:
        /*0f00*/ 	.word	0x00000180
        /*0f04*/ 	.word	0x00000001
        /*0f08*/ 	.word	0x00000001


	//----- nvinfo : EIATTR_CRS_STACK_SIZE
	.align		4
.L_44:
        /*0f0c*/ 	.byte	0x04, 0x1e
        /*0f0e*/ 	.short	(.L_46 - .L_45)
.L_45:
        /*0f10*/ 	.word	0x00000000


	//----- nvinfo : EIATTR_CBANK_PARAM_SIZE
	.align		4
.L_46:
        /*0f14*/ 	.byte	0x03, 0x19
        /*0f16*/ 	.short	0x0870


	//----- nvinfo : EIATTR_PARAM_CBANK
	.align		4
        /*0f18*/ 	.byte	0x04, 0x0a
        /*0f1a*/ 	.short	(.L_48 - .L_47)
	.align		4
.L_47:
        /*0f1c*/ 	.word	index@(.nv.constant0._ZN7cutlass13device_kernelINS_4fmha6kernel28FmhaKernelTmaWarpSpecializedINS1_10collective30FmhaMainloopTmaWarpSpecializedINS_10bfloat16_tEffN4cute5tupleIJNS7_1CILi128EEENS9_ILi256EEENS9_ILi224EEEEEENS8_IJiNS9_ILi1EEENS8_IJiiEEEEEESG_SG_NS4_12CausalFusionEJEEENS4_15FmhaFwdEpilogueIS6_fNS8_IJNS9_ILi64EEESC_SB_EEEEENS2_23IndividualTileSchedulerEJEEEEEvNT_6ParamsE)
        /*0f20*/ 	.short	0x0210
        /*0f22*/ 	.short	0x0870


	//----- nvinfo : EIATTR_SW_WAR
	.align		4
.L_48:
        /*0f24*/ 	.byte	0x04, 0x36
        /*0f26*/ 	.short	(.L_50 - .L_49)
.L_49:
        /*0f28*/ 	.word	0x00000008
.L_50:


//--------------------- .nv.callgraph             --------------------------
	.section	.nv.callgraph,"",@"SHT_CUDA_CALLGRAPH"
	.align	4
	.sectionentsize	8
	.align		4
        /*0000*/ 	.word	0x00000000
	.align		4
        /*0004*/ 	.word	0xffffffff
	.align		4
        /*0008*/ 	.word	index@(_ZN7cutlass13device_kernelINS_4fmha6kernel28FmhaKernelTmaWarpSpecializedINS1_10collective30FmhaMainloopTmaWarpSpecializedINS_10bfloat16_tEffN4cute5tupleIJNS7_1CILi128EEENS9_ILi256EEENS9_ILi224EEEEEENS8_IJiNS9_ILi1EEENS8_IJiiEEEEEESG_SG_NS4_12CausalFusionEJEEENS4_15FmhaFwdEpilogueIS6_fNS8_IJNS9_ILi64EEESC_SB_EEEEENS2_23IndividualTileSchedulerEJEEEEEvNT_6ParamsE)
	.align		4
        /*000c*/ 	.word	index@(__assertfail)
	.align		4
        /*0010*/ 	.word	0x00000000
	.align		4
        /*0014*/ 	.word	0xfffffffe
	.align		4
        /*0018*/ 	.word	0x00000000
	.align		4
        /*001c*/ 	.word	0xfffffffd
	.align		4
        /*0020*/ 	.word	0x00000000
	.align		4
        /*0024*/ 	.word	0xfffffffc


//--------------------- .nv.constant4             --------------------------
	.section	.nv.constant4,"a",@progbits
	.align	8
	.align		8
.nv.constant4:
        /*0000*/ 	.dword	__assertfail
	.align		8
        /*0008*/ 	.dword	__unnamed_1
	.align		8
        /*0010*/ 	.dword	__unnamed_2
	.align		8
        /*0018*/ 	.dword	_ZN39_INTERNAL_5fbb7481_4_k_cu_1b4b1a55_27774cuda3std3__45__cpo5beginE
	.align		8
        /*0020*/ 	.dword	_ZN39_INTERNAL_5fbb7481_4_k_cu_1b4b1a55_27774cuda3std3__45__cpo3endE
	.align		8
        /*0028*/ 	.dword	_ZN39_INTERNAL_5fbb7481_4_k_cu_1b4b1a55_27774cuda3std3__45__cpo6cbeginE
	.align		8
        /*0030*/ 	.dword	_ZN39_INTERNAL_5fbb7481_4_k_cu_1b4b1a55_27774cuda3std3__45__cpo4cendE
	.align		8
        /*0038*/ 	.dword	_ZN39_INTERNAL_5fbb7481_4_k_cu_1b4b1a55_27774cuda3std3__441_GLOBAL__N__5fbb7481_4_k_cu_1b4b1a55_27776ignoreE
	.align		8
        /*0040*/ 	.dword	_ZN39_INTERNAL_5fbb7481_4_k_cu_1b4b1a55_27774cuda3std3__419piecewise_constructE
	.align		8
        /*0048*/ 	.dword	_ZN39_INTERNAL_5fbb7481_4_k_cu_1b4b1a55_27774cuda3std3__48in_placeE
	.align		8
        /*0050*/ 	.dword	_ZN39_INTERNAL_5fbb7481_4_k_cu_1b4b1a55_27774cuda3std6ranges3__45__cpo4swapE
	.align		8
        /*0058*/ 	.dword	_ZN39_INTERNAL_5fbb7481_4_k_cu_1b4b1a55_27774cuda3std6ranges3__45__cpo9iter_moveE
	.align		8
        /*0060*/ 	.dword	_ZN39_INTERNAL_5fbb7481_4_k_cu_1b4b1a55_27774cute7productE
	.align		8
        /*0068*/ 	.dword	_ZN39_INTERNAL_5fbb7481_4_k_cu_1b4b1a55_27774cute1_E
	.align		8
        /*0070*/ 	.dword	$str$24
	.align		8
        /*0078*/ 	.dword	$str$25


//--------------------- .text._ZN7cutlass13device_kernelINS_4fmha6kernel28FmhaKernelTmaWarpSpecializedINS1_10collective30FmhaMainloopTmaWarpSpecializedINS_10bfloat16_tEffN4cute5tupleIJNS7_1CILi128EEENS9_ILi256EEENS9_ILi224EEEEEENS8_IJiNS9_ILi1EEENS8_IJiiEEEEEESG_SG_NS4_12CausalFusionEJEEENS4_15FmhaFwdEpilogueIS6_fNS8_IJNS9_ILi64EEESC_SB_EEEEENS2_23IndividualTileSchedulerEJEEEEEvNT_6ParamsE --------------------------
	.section	.text._ZN7cutlass13device_kernelINS_4fmha6kernel28FmhaKernelTmaWarpSpecializedINS1_10collective30FmhaMainloopTmaWarpSpecializedINS_10bfloat16_tEffN4cute5tupleIJNS7_1CILi128EEENS9_ILi256EEENS9_ILi224EEEEEENS8_IJiNS9_ILi1EEENS8_IJiiEEEEEESG_SG_NS4_12CausalFusionEJEEENS4_15FmhaFwdEpilogueIS6_fNS8_IJNS9_ILi64EEESC_SB_EEEEENS2_23IndividualTileSchedulerEJEEEEEvNT_6ParamsE,"ax",@progbits
	.align	128
.text._ZN7cutlass13device_kernelINS_4fmha6kernel28FmhaKernelTmaWarpSpecializedINS1_10collective30FmhaMainloopTmaWarpSpecializedINS_10bfloat16_tEffN4cute5tupleIJNS7_1CILi128EEENS9_ILi256EEENS9_ILi224EEEEEENS8_IJiNS9_ILi1EEENS8_IJiiEEEEEESG_SG_NS4_12CausalFusionEJEEENS4_15FmhaFwdEpilogueIS6_fNS8_IJNS9_ILi64EEESC_SB_EEEEENS2_23IndividualTileSchedulerEJEEEEEvNT_6ParamsE:
        .type           _ZN7cutlass13device_kernelINS_4fmha6kernel28FmhaKernelTmaWarpSpecializedINS1_10collective30FmhaMainloopTmaWarpSpecializedINS_10bfloat16_tEffN4cute5tupleIJNS7_1CILi128EEENS9_ILi256EEENS9_ILi224EEEEEENS8_IJiNS9_ILi1EEENS8_IJiiEEEEEESG_SG_NS4_12CausalFusionEJEEENS4_15FmhaFwdEpilogueIS6_fNS8_IJNS9_ILi64EEESC_SB_EEEEENS2_23IndividualTileSchedulerEJEEEEEvNT_6ParamsE,@function
        .size           _ZN7cutlass13device_kernelINS_4fmha6kernel28FmhaKernelTmaWarpSpecializedINS1_10collective30FmhaMainloopTmaWarpSpecializedINS_10bfloat16_tEffN4cute5tupleIJNS7_1CILi128EEENS9_ILi256EEENS9_ILi224EEEEEENS8_IJiNS9_ILi1EEENS8_IJiiEEEEEESG_SG_NS4_12CausalFusionEJEEENS4_15FmhaFwdEpilogueIS6_fNS8_IJNS9_ILi64EEESC_SB_EEEEENS2_23IndividualTileSchedulerEJEEEEEvNT_6ParamsE,(.L_x_129 - _ZN7cutlass13device_kernelINS_4fmha6kernel28FmhaKernelTmaWarpSpecializedINS1_10collective30FmhaMainloopTmaWarpSpecializedINS_10bfloat16_tEffN4cute5tupleIJNS7_1CILi128EEENS9_ILi256EEENS9_ILi224EEEEEENS8_IJiNS9_ILi1EEENS8_IJiiEEEEEESG_SG_NS4_12CausalFusionEJEEENS4_15FmhaFwdEpilogueIS6_fNS8_IJNS9_ILi64EEESC_SB_EEEEENS2_23IndividualTileSchedulerEJEEEEEvNT_6ParamsE)
        .other          _ZN7cutlass13device_kernelINS_4fmha6kernel28FmhaKernelTmaWarpSpecializedINS1_10collective30FmhaMainloopTmaWarpSpecializedINS_10bfloat16_tEffN4cute5tupleIJNS7_1CILi128EEENS9_ILi256EEENS9_ILi224EEEEEENS8_IJiNS9_ILi1EEENS8_IJiiEEEEEESG_SG_NS4_12CausalFusionEJEEENS4_15FmhaFwdEpilogueIS6_fNS8_IJNS9_ILi64EEESC_SB_EEEEENS2_23IndividualTileSchedulerEJEEEEEvNT_6ParamsE,@"STO_CUDA_ENTRY STV_DEFAULT"
_ZN7cutlass13device_kernelINS_4fmha6kernel28FmhaKernelTmaWarpSpecializedINS1_10collective30FmhaMainloopTmaWarpSpecializedINS_10bfloat16_tEffN4cute5tupleIJNS7_1CILi128EEENS9_ILi256EEENS9_ILi224EEEEEENS8_IJiNS9_ILi1EEENS8_IJiiEEEEEESG_SG_NS4_12CausalFusionEJEEENS4_15FmhaFwdEpilogueIS6_fNS8_IJNS9_ILi64EEESC_SB_EEEEENS2_23IndividualTileSchedulerEJEEEEEvNT_6ParamsE:
[----:B------:R-:W1:Y:S02]  /*0000*/  LDC R1, c[0x0][0x28] ;  /* 0x00000a00ff017b82 */ /* 0x000e640000000800 */
[----:B-1----:R-:W-:Y:S01]  /*0010*/  VIADD R1, R1, 0xffffff38 ;  /* 0xffffff3801017836 */ /* 0x002fe20000000000 */
[----:B------:R-:W1:Y:S01]  /*0020*/  S2R R0, SR_TID.X ;  /* 0x0000000000007919 */ /* 0x000e620000002100 */
[----:B------:R-:W-:Y:S01]  /*0030*/  ELECT P1, URZ, PT ;  /* 0x00000000003f782f */ /* 0x000fe20003820000 */
[----:B------:R-:W-:Y:S01]  /*0040*/  BSSY B0, `(.L_x_0) ;  /* 0x0000017000007945 */ /* 0x000fe20003800000 */
[----:B-1----:R-:W-:-:S05]  /*0050*/  SHF.R.U32.HI R2, RZ, 0x5, R0 ;  /* 0x00000005ff027819 */ /* 0x002fca0000011600 */
[----:B------:R-:W1:Y:S02]  /*0060*/  SHFL.IDX PT, R3, R2, RZ, 0x1f ;  /* 0x00001fff02037589 */ /* 0x000e6400000e0000 */
[----:B-1----:R-:W-:Y:S02]  /*0070*/  R2UR UR4, R3 ;  /* 0x00000000030472ca */ /* 0x002fe400000e0000 */
[----:B------:R-:W-:-:S06]  /*0080*/  SHF.R.U32.HI R3, RZ, 0x7, R0 ;  /* 0x00000007ff037819 */ /* 0x000fcc0000011600 */
[----:B------:R-:W1:Y:S05]  /*0090*/  SHFL.IDX PT, R3, R3, RZ, 0x1f ;  /* 0x00001fff03037589 */ /* 0x000e6a00000e0000 */
[----:B------:R-:W-:Y:S02]  /*00a0*/  USHF.R.S32.HI UR5, URZ, 0x1f, UR4 ;  /* 0x0000001f3f057899 */ /* 0x000fe40008011404 */
[----:B------:R-:W-:Y:S02]  /*00b0*/  ISETP.NE.OR P0, PT, RZ, UR4, !P1 ;  /* 0x00000004ff007c0c */ /* 0x000fe4000cf05670 */
[----:B------:R-:W-:-:S04]  /*00c0*/  ULEA.HI UR5, UR5, UR4, URZ, 0x2 ;  /* 0x0000000405057291 */ /* 0x000fc8000f8f103f */
[----:B------:R-:W-:-:S04]  /*00d0*/  ULOP3.LUT UR5, UR5, 0xfffffffc, URZ, 0xc0, !UPT ;  /* 0xfffffffc05057892 */ /* 0x000fc8000f8ec03f */
[----:B------:R-:W-:-:S03]  /*00e0*/  UIADD3 UR5, UR4, -UR5, URZ ;  /* 0x8000000504057290 */ /* 0x000fc6000fffe03f */
[----:B------:R-:W-:Y:S09]  /*00f0*/  @P0 BRA `(.L_x_1) ;  /* 0x00000000002c0947 */ /* 0x000ff20003800000 */
[----:B------:R-:W-:Y:S02]  /*0100*/  ULDC.64 UR6, c[0x0][0x198] ;  /* 0x0000660000067ab9 */ /* 0x000fe40000000a00 */
[----:B------:R-:W-:Y:S02]  /*0110*/  UIADD3 UR8, UP0, UR6, 0xf0, URZ ;  /* 0x000000f006087890 */ /* 0x000fe4000ff1e03f */
[----:B------:R-:W-:Y:S02]  /*0120*/  UIADD3 UR10, UP1, UR6, 0x1f0, URZ ;  /* 0x000001f0060a7890 */ /* 0x000fe4000ff3e03f */
[----:B------:R-:W-:Y:S02]  /*0130*/  UIADD3 UR6, UP2, UR6, 0x2f0, URZ ;  /* 0x000002f006067890 */ /* 0x000fe4000ff5e03f */
[----:B------:R-:W-:Y:S02]  /*0140*/  UIADD3.X UR9, URZ, UR7, URZ, UP0, !UPT ;  /* 0x000000073f097290 */ /* 0x000fe400087fe43f */
[----:B------:R-:W-:-:S02]  /*0150*/  UIADD3.X UR11, URZ, UR7, URZ, UP1, !UPT ;  /* 0x000000073f0b7290 */ /* 0x000fc40008ffe43f */
[----:B------:R-:W-:-:S05]  /*0160*/  UIADD3.X UR7, URZ, UR7, URZ, UP2, !UPT ;  /* 0x000000073f077290 */ /* 0x000fca00097fe43f */
[----:B------:R2:W-:Y:S02]  /*0170*/  UTMACCTL.PF [UR8] ;  /* 0x00000000080079b9 */ /* 0x0005e40008040000 */
[----:B------:R2:W-:Y:S02]  /*0180*/  UTMACCTL.PF [UR10] ;  /* 0x000000000a0079b9 */ /* 0x0005e40008040000 */
[----:B------:R2:W-:Y:S02]  /*0190*/  UTMACCTL.PF [UR6] ;  /* 0x00000000060079b9 */ /* 0x0005e40008040000 */
[----:B--2---:R-:W-:Y:S01]  /*01a0*/  NOP ;  /* 0x0000000000007918 */ /* 0x004fe20000000000 */
.L_x_1:
[----:B------:R-:W-:Y:S05]  /*01b0*/  BSYNC B0 ;  /* 0x0000000000007941 */ /* 0x000fea0003800000 */
.L_x_0:
[----:B------:R-:W2:Y:S01]  /*01c0*/  SHFL.IDX PT, R4, R2, RZ, 0x1f ;  /* 0x00001fff02047589 */ /* 0x000ea200000e0000 */
[----:B-1----:R-:W-:Y:S01]  /*01d0*/  R2UR UR6, R3 ;  /* 0x00000000030672ca */ /* 0x002fe200000e0000 */
[----:B------:R-:W-:-:S12]  /*01e0*/  UISETP.NE.AND UP0, UPT, UR5, 0x1, UPT ;  /* 0x000000010500788c */ /* 0x000fd8000bf05270 */
[----:B------:R-:W-:Y:S01]  /*01f0*/  IMAD.U32 R5, RZ, RZ, UR6 ;  /* 0x00000006ff057e24 */ /* 0x000fe2000f8e00ff */
[----:B------:R-:W-:Y:S02]  /*0200*/  UIADD3 UR4, UR6, -0x1, URZ ;  /* 0xffffffff06047890 */ /* 0x000fe4000fffe03f */
[----:B------:R-:W-:Y:S02]  /*0210*/  UISETP.EQ.AND UP0, UPT, UR6, URZ, !UP0 ;  /* 0x0000003f0600728c */ /* 0x000fe4000c702270 */
[----:B------:R1:W-:Y:S01]  /*0220*/  STL [R1+0xc0], R5 ;  /* 0x0000c00501007387 */ /* 0x0003e20000100800 */
[----:B------:R-:W-:Y:S02]  /*0230*/  UISETP.GE.U32.AND UP1, UPT, UR4, 0x4, UPT ;  /* 0x000000040400788c */ /* 0x000fe4000bf26070 */
[----:B------:R-:W-:Y:S01]  /*0240*/  USEL UR14, URZ, 0x1, !UP0 ;  /* 0x000000013f0e7887 */ /* 0x000fe2000c000000 */
[----:B--2---:R-:W-:-:S03]  /*0250*/  ISETP.NE.AND P0, PT, R4, RZ, PT ;  /* 0x000000ff0400720c */ /* 0x004fc60003f05270 */
[----:B------:R-:W-:-:S10]  /*0260*/  USEL UR14, UR14, 0x2, UP1 ;  /* 0x000000020e0e7887 */ /* 0x000fd40008800000 */
[----:B-1----:R-:W-:Y:S05]  /*0270*/  @P0 BRA `(.L_x_2) ;  /* 0x0000000000480947 */ /* 0x002fea0003800000 */
[----:B------:R-:W1:Y:S01]  /*0280*/  S2UR UR10, SR_CgaCtaId ;  /* 0x00000000000a79c3 */ /* 0x000e620000008800 */
[----:B------:R-:W-:Y:S01]  /*0290*/  UMOV UR6, 0x400 ;  /* 0x0000040000067882 */ /* 0x000fe20000000000 */
[----:B------:R-:W-:Y:S01]  /*02a0*/  UMOV UR7, 0x1 ;  /* 0x0000000100077882 */ /* 0x000fe20000000000 */
[----:B------:R-:W-:Y:S01]  /*02b0*/  UMOV UR8, 0x80 ;  /* 0x0000008000087882 */ /* 0x000fe20000000000 */
[----:B------:R-:W-:Y:S01]  /*02c0*/  ELECT P0, URZ, PT ;  /* 0x00000000003f782f */ /* 0x000fe20003800000 */
[----:B------:R-:W-:-:S04]  /*02d0*/  UIADD3 UR8, -UR8, 0x100000, URZ ;  /* 0x0010000008087890 */ /* 0x000fc8000fffe13f */
[----:B------:R-:W-:Y:S02]  /*02e0*/  USHF.L.U32 UR9, UR8, 0xb, URZ ;  /* 0x0000000b08097899 */ /* 0x000fe4000800063f */
[----:B------:R-:W-:Y:S02]  /*02f0*/  USHF.L.U32 UR8, UR8, 0x1, URZ ;  /* 0x0000000108087899 */ /* 0x000fe4000800063f */
[----:B-1----:R-:W-:Y:S02]  /*0300*/  ULEA UR10, UR10, UR6, 0x18 ;  /* 0x000000060a0a7291 */ /* 0x002fe4000f8ec03f */
[----:B------:R-:W-:-:S04]  /*0310*/  UIADD3 UR6, -UR7, 0x100000, URZ ;  /* 0x0010000007067890 */ /* 0x000fc8000fffe13f */
[----:B------:R-:W-:Y:S02]  /*0320*/  USHF.L.U32 UR7, UR6, 0xb, URZ ;  /* 0x0000000b06077899 */ /* 0x000fe4000800063f */
[----:B------:R-:W-:Y:S01]  /*0330*/  USHF.L.U32 UR6, UR6, 0x1, URZ ;  /* 0x0000000106067899 */ /* 0x000fe2000800063f */
[----:B------:R-:W1:Y:S11]  /*0340*/  FENCE.VIEW.ASYNC.S ;  /* 0x00000000000073c6 */ /* 0x000e760000000000 */
[----:B-1----:R1:W2:Y:S01]  /*0350*/  SYNCS.EXCH.64 URZ, [UR10+0x9a050], UR6 ;  /* 0x09a050060a3f75b2 */ /* 0x0022a20008000100 */
[----:B------:R1:W3:Y:S01]  /*0360*/  SYNCS.EXCH.64 URZ, [UR10+0x9a060], UR8 ;  /* 0x09a060080a3f75b2 */ /* 0x0002e20008000100 */
[----:B------:R1:W4:Y:S01]  /*0370*/  SYNCS.EXCH.64 URZ, [UR10+0x9a058], UR6 ;  /* 0x09a058060a3f75b2 */ /* 0x0003220008000100 */
[----:B------:R1:W1:Y:S01]  /*0380*/  SYNCS.EXCH.64 URZ, [UR10+0x9a068], UR8 ;  /* 0x09a068080a3f75b2 */ /* 0x0002620008000100 */
[----:B------:R-:W-:Y:S01]  /*0390*/  NOP ;  /* 0x0000000000007918 */ /* 0x000fe20000000000 */
.L_x_2:
[----:B------:R-:W5:Y:S01]  /*03a0*/  SHFL.IDX PT, R3, R2, RZ, 0x1f ;  /* 0x00001fff02037589 */ /* 0x000f6200000e0000 */
[----:B------:R-:W-:Y:S01]  /*03b0*/  NOP ;  /* 0x0000000000007918 */ /* 0x000fe20000000000 */
[----:B-----5:R-:W-:-:S13]  /*03c0*/  ISETP.NE.AND P0, PT, R3, RZ, PT ;  /* 0x000000ff0300720c */ /* 0x020fda0003f05270 */
[----:B------:R-:W-:Y:S05]  /*03d0*/  @P0 BRA `(.L_x_3) ;  /* 0x0000000000600947 */ /* 0x000fea0003800000 */
[----:B-1----:R-:W1:Y:S01]  /*03e0*/  S2UR UR7, SR_CgaCtaId ;  /* 0x00000000000779c3 */ /* 0x002e620000008800 */
[----:B------:R-:W-:Y:S01]  /*03f0*/  UMOV UR6, 0x400 ;  /* 0x0000040000067882 */ /* 0x000fe20000000000 */
[----:B------:R-:W-:Y:S01]  /*0400*/  UMOV UR8, 0x1 ;  /* 0x0000000100087882 */ /* 0x000fe20000000000 */
[----:B------:R-:W-:Y:S01]  /*0410*/  UMOV UR11, 0x100 ;  /* 0x00000100000b7882 */ /* 0x000fe20000000000 */
[----:B------:R-:W-:-:S04]  /*0420*/  UIADD3 UR8, -UR8, 0x100000, URZ ;  /* 0x0010000008087890 */ /* 0x000fc8000fffe13f */
[----:B------:R-:W-:Y:S02]  /*0430*/  USHF.L.U32 UR9, UR8, 0xb, URZ ;  /* 0x0000000b08097899 */ /* 0x000fe4000800063f */
[----:B------:R-:W-:Y:S01]  /*0440*/  USHF.L.U32 UR8, UR8, 0x1, URZ ;  /* 0x0000000108087899 */ /* 0x000fe2000800063f */
[----:B------:R-:W-:Y:S01]  /*0450*/  ELECT P0, URZ, PT ;  /* 0x00000000003f782f */ /* 0x000fe20003800000 */
[----:B-1----:R-:W-:Y:S02]  /*0460*/  ULEA UR10, UR7, UR6, 0x18 ;  /* 0x00000006070a7291 */ /* 0x002fe4000f8ec03f */
[----:B------:R-:W-:-:S04]  /*0470*/  UIADD3 UR6, -UR11, 0x100000, URZ ;  /* 0x001000000b067890 */ /* 0x000fc8000fffe13f */
[----:B------:R-:W-:Y:S02]  /*0480*/  USHF.L.U32 UR7, UR6, 0xb, URZ ;  /* 0x0000000b06077899 */ /* 0x000fe4000800063f */
[----:B------:R-:W-:Y:S01]  /*0490*/  USHF.L.U32 UR6, UR6, 0x1, URZ ;  /* 0x0000000106067899 */ /* 0x000fe2000800063f */
[----:B------:R-:W1:Y:S03]  /*04a0*/  FENCE.VIEW.ASYNC.S ;  /* 0x00000000000073c6 */ /* 0x000e660000000000 */
[----:B-1----:R1:W1:Y:S08]  /*04b0*/  SYNCS.EXCH.64 URZ, [UR10+0x9a000], UR8 ;  /* 0x09a000080a3f75b2 */ /* 0x0022700008000100 */
[----:B------:R1:W1:Y:S01]  /*04c0*/  SYNCS.EXCH.64 URZ, [UR10+0x9a028], UR6 ;  /* 0x09a028060a3f75b2 */ /* 0x0002620008000100 */
        /* <DEDUP_REMOVED lines=8> */
[----:B------:R-:W-:Y:S01]  /*0550*/  NOP ;  /* 0x0000000000007918 */ /* 0x000fe20000000000 */
.L_x_3:
        /* <DEDUP_REMOVED lines=21> */
[----:B------:R-:W-:Y:S01]  /*06b0*/  NOP ;  /* 0x0000000000007918 */ /* 0x000fe20000000000 */
.L_x_4:
[----:B------:R-:W5:Y:S01]  /*06c0*/  SHFL.IDX PT, R3, R2, RZ, 0x1f ;  /* 0x00001fff02037589 */ /* 0x000f6200000e0000 */
[----:B------:R-:W-:Y:S01]  /*06d0*/  ELECT P0, URZ, PT ;  /* 0x00000000003f782f */ /* 0x000fe20003800000 */
[----:B------:R-:W-:Y:S01]  /*06e0*/  NOP ;  /* 0x0000000000007918 */ /* 0x000fe20000000000 */
[----:B-1----:R-:W-:Y:S02]  /*06f0*/  UMOV UR6, 0x80 ;  /* 0x0000008000067882 */ /* 0x002fe40000000000 */
[C---:B-----5:R-:W-:Y:S02]  /*0700*/  ISETP.NE.OR P0, PT, R3.reuse, RZ, !P0 ;  /* 0x000000ff0300720c */ /* 0x060fe40004705670 */
[----:B------:R-:W-:-:S11]  /*0710*/  ISETP.NE.AND P2, PT, R3, RZ, PT ;  /* 0x000000ff0300720c */ /* 0x000fd60003f45270 */
[----:B------:R-:W-:Y:S01]  /*0720*/  VOTEU.ALL UP0, P0 ;  /* 0x00000000003f7886 */ /* 0x000fe20000000000 */
[----:B------:R-:W-:Y:S01]  /*0730*/  VOTEU.ALL UP2, P0 ;  /* 0x00000000003f7886 */ /* 0x000fe20000040000 */
[----:B------:R-:W-:Y:S01]  /*0740*/  VOTEU.ALL UP3, P0 ;  /* 0x00000000003f7886 */ /* 0x000fe20000060000 */
[----:B------:R-:W-:Y:S02]  /*0750*/  VOTEU.ALL UP4, P0 ;  /* 0x00000000003f7886 */ /* 0x000fe40000080000 */
[----:B------:R-:W1:Y:S01]  /*0760*/  @!UP0 S2UR UR9, SR_CgaCtaId ;  /* 0x00000000000989c3 */ /* 0x000e620000008800 */
[----:B------:R-:W-:Y:S01]  /*0770*/  @!UP0 UMOV UR8, 0x400 ;  /* 0x0000040000088882 */ /* 0x000fe20000000000 */
[----:B------:R-:W-:-:S04]  /*0780*/  @!UP0 UIADD3 UR6, -UR6, 0x100000, URZ ;  /* 0x0010000006068890 */ /* 0x000fc8000fffe13f */
[----:B------:R-:W-:Y:S02]  /*0790*/  @!UP0 USHF.L.U32 UR7, UR6, 0xb, URZ ;  /* 0x0000000b06078899 */ /* 0x000fe4000800063f */
[----:B------:R-:W-:Y:S02]  /*07a0*/  @!UP0 USHF.L.U32 UR6, UR6, 0x1, URZ ;  /* 0x0000000106068899 */ /* 0x000fe4000800063f */
[----:B-1----:R-:W-:Y:S01]  /*07b0*/  @!UP0 ULEA UR8, UR9, UR8, 0x18 ;  /* 0x0000000809088291 */ /* 0x002fe2000f8ec03f */
[----:B------:R-:W-:Y:S01]  /*07c0*/  VOTEU.ALL UP0, P0 ;  /* 0x00000000003f7886 */ /* 0x000fe20000000000 */
[----:B------:R-:W1:Y:S10]  /*07d0*/  FENCE.VIEW.ASYNC.S ;  /* 0x00000000000073c6 */ /* 0x000e740000000000 */
[----:B-1----:R1:W1:Y:S01]  /*07e0*/  @!UP0 SYNCS.EXCH.64 URZ, [UR8+0x9a090], UR6 ;  /* 0x09a09006083f85b2 */ /* 0x0022620008000100 */
[----:B------:R1:W1:Y:S01]  /*07f0*/  @!UP2 SYNCS.EXCH.64 URZ, [UR8+0x9a098], UR6 ;  /* 0x09a09806083fa5b2 */ /* 0x0002620008000100 */
[----:B------:R1:W1:Y:S01]  /*0800*/  @!UP3 SYNCS.EXCH.64 URZ, [UR8+0x9a0a0], UR6 ;  /* 0x09a0a006083fb5b2 */ /* 0x0002620008000100 */
[----:B------:R1:W1:Y:S01]  /*0810*/  @!UP4 SYNCS.EXCH.64 URZ, [UR8+0x9a0a8], UR6 ;  /* 0x09a0a806083fc5b2 */ /* 0x0002620008000100 */
[----:B------:R-:W-:Y:S01]  /*0820*/  NOP ;  /* 0x0000000000007918 */ /* 0x000fe20000000000 */
[----:B------:R-:W-:Y:S05]  /*0830*/  @P2 BRA `(.L_x_5) ;  /* 0x0000000000582947 */ /* 0x000fea0003800000 */
[----:B-1----:R-:W1:Y:S01]  /*0840*/  S2UR UR7, SR_CgaCtaId ;  /* 0x00000000000779c3 */ /* 0x002e620000008800 */
[----:B------:R-:W-:Y:S01]  /*0850*/  UMOV UR6, 0x400 ;  /* 0x0000040000067882 */ /* 0x000fe20000000000 */
[----:B------:R-:W-:Y:S01]  /*0860*/  UMOV UR8, 0x20 ;  /* 0x0000002000087882 */ /* 0x000fe20000000000 */
[----:B------:R-:W-:Y:S01]  /*0870*/  UMOV UR9, 0x80 ;  /* 0x0000008000097882 */ /* 0x000fe20000000000 */
[----:B------:R-:W-:Y:S01]  /*0880*/  ELECT P0, URZ, PT ;  /* 0x00000000003f782f */ /* 0x000fe20003800000 */
[----:B-1----:R-:W-:Y:S02]  /*0890*/  ULEA UR10, UR7, UR6, 0x18 ;  /* 0x00000006070a7291 */ /* 0x002fe4000f8ec03f */
[----:B------:R-:W-:-:S04]  /*08a0*/  UIADD3 UR6, -UR8, 0x100000, URZ ;  /* 0x0010000008067890 */ /* 0x000fc8000fffe13f */
[----:B------:R-:W-:Y:S02]  /*08b0*/  USHF.L.U32 UR7, UR6, 0xb, URZ ;  /* 0x0000000b06077899 */ /* 0x000fe4000800063f */
[----:B------:R-:W-:Y:S02]  /*08c0*/  USHF.L.U32 UR6, UR6, 0x1, URZ ;  /* 0x0000000106067899 */ /* 0x000fe4000800063f */
        /* <DEDUP_REMOVED lines=13> */
.L_x_5:
[----:B-1----:R-:W-:Y:S01]  /*09a0*/  R2UR UR6, R5 ;  /* 0x00000000050672ca */ /* 0x002fe200000e0000 */
[----:B------:R-:W-:Y:S01]  /*09b0*/  NOP ;  /* 0x0000000000007918 */ /* 0x000fe20000000000 */
[----:B------:R-:W-:Y:S01]  /*09c0*/  MOV R2, UR5 ;  /* 0x0000000500027c02 */ /* 0x000fe20008000f00 */
[----:B--234-:R-:W-:Y:S03]  /*09d0*/  BAR.SYNC.DEFER_BLOCKING 0x0 ;  /* 0x0000000000007b1d */ /* 0x01cfe60000010000 */
[----:B------:R-:W-:-:S07]  /*09e0*/  ISETP.EQ.AND P2, PT, R2, 0x1, P1 ;  /* 0x000000010200780c */ /* 0x000fce0000f42270 */
[----:B------:R-:W-:-:S13]  /*09f0*/  ISETP.NE.AND P0, PT, RZ, UR6, PT ;  /* 0x00000006ff007c0c */ /* 0x000fda000bf05270 */
[----:B------:R-:W-:Y:S05]  /*0a00*/  @!P0 BRA `(.L_x_6) ;  /* 0x000001d400d48947 */ /* 0x000fea0003800000 */
[----:B------:R-:W-:-:S06]  /*0a10*/  UISETP.GT.U32.AND UP0, UPT, UR4, 0x3, UPT ;  /* 0x000000030400788c */ /* 0x000fcc000bf04070 */
[----:B------:R-:W-:-:S13]  /*0a20*/  PLOP3.LUT P0, PT, PT, PT, UP0, 0x80, 0x0 ;  /* 0x000000000000781c */ /* 0x000fda0003f0f008 */
[----:B------:R-:W-:Y:S05]  /*0a30*/  @P0 EXIT ;  /* 0x000000000000094d */ /* 0x000fea0003800000 */
.L_x_7:
[----:B------:R-:W-:-:S08]  /*0a40*/  NOP ;  /* 0x0000000000007918 */ /* 0x000fd00000000000 */
[----:B------:R-:W1:Y:S02]  /*0a50*/  USETMAXREG.TRY_ALLOC.CTAPOOL UP0, 0xf0 ;  /* 0x000000f0000079c8 */ /* 0x000e640008000600 */
[----:B-1----:R-:W-:-:S13]  /*0a60*/  PLOP3.LUT P0, PT, PT, PT, UP0, 0x80, 0x0 ;  /* 0x000000000000781c */ /* 0x002fda0003f0f008 */
[----:B------:R-:W-:Y:S05]  /*0a70*/  @!P0 BRA `(.L_x_7) ;  /* 0xfffffffc00f08947 */ /* 0x000fea000383ffff */
[----:B------:R-:W2:Y:S01]  /*0a80*/  LDL R2, [R1+0xc0] ;  /* 0x0000c00001027983 */ /* 0x000ea20000100800 */
[----:B------:R-:W1:Y:S01]  /*0a90*/  S2UR UR6, SR_CTAID.X ;  /* 0x00000000000679c3 */ /* 0x000e620000002500 */
[----:B------:R-:W-:Y:S01]  /*0aa0*/  UMOV UR8, URZ ;  /* 0x0000003f00087c82 */ /* 0x000fe20008000000 */
[----:B--2---:R-:W-:-:S13]  /*0ab0*/  R2UR UR5, R2 ;  /* 0x00000000020572ca */ /* 0x004fda00000e0000 */
[----:B------:R-:W-:-:S03]  /*0ac0*/  UISETP.NE.AND UP0, UPT, UR5, 0x1, UPT ;  /* 0x000000010500788c */ /* 0x000fc6000bf05270 */
[----:B------:R-:W-:-:S03]  /*0ad0*/  UMOV UR5, URZ ;  /* 0x0000003f00057c82 */ /* 0x000fc60008000000 */
[----:B------:R-:W-:-:S13]  /*0ae0*/  PLOP3.LUT P0, PT, PT, PT, UP0, 0x80, 0x0 ;  /* 0x000000000000781c */ /* 0x000fda0003f0f008 */
[----:B-1----:R-:W-:Y:S05]  /*0af0*/  @!P0 BRA `(.L_x_8) ;  /* 0x0000000000488947 */ /* 0x002fea0003800000 */
[----:B------:R-:W-:Y:S01]  /*0b00*/  R2UR UR7, R2 ;  /* 0x00000000020772ca */ /* 0x000fe200000e0000 */
[----:B------:R-:W-:-:S12]  /*0b10*/  UMOV UR8, 0x1 ;  /* 0x0000000100087882 */ /* 0x000fd80000000000 */
[----:B------:R-:W-:-:S06]  /*0b20*/  UISETP.NE.AND UP0, UPT, UR7, 0x2, UPT ;  /* 0x000000020700788c */ /* 0x000fcc000bf05270 */
[----:B------:R-:W-:-:S13]  /*0b30*/  PLOP3.LUT P1, PT, PT, PT, UP0, 0x80, 0x0 ;  /* 0x000000000000781c */ /* 0x000fda0003f2f008 */
[----:B------:R-:W-:Y:S05]  /*0b40*/  @!P1 BRA `(.L_x_8) ;  /* 0x0000000000349947 */ /* 0x000fea0003800000 */
[----:B------:R-:W-:-:S13]  /*0b50*/  R2UR UR5, R2 ;  /* 0x00000000020572ca */ /* 0x000fda00000e0000 */
[----:B------:R-:W-:-:S06]  /*0b60*/  UISETP.NE.AND UP0, UPT, UR5, 0x3, UPT ;  /* 0x000000030500788c */ /* 0x000fcc000bf05270 */
[----:B------:R-:W-:-:S13]  /*0b70*/  PLOP3.LUT P1, PT, PT, PT, UP0, 0x80, 0x0 ;  /* 0x000000000000781c */ /* 0x000fda0003f2f008 */
[----:B------:R-:W-:Y:S05]  /*0b80*/  @!P1 BRA `(.L_x_9) ;  /* 0x00000000001c9947 */ /* 0x000fea0003800000 */
[----:B------:R-:W-:-:S13]  /*0b90*/  R2UR UR5, R2 ;  /* 0x00000000020572ca */ /* 0x000fda00000e0000 */
[----:B------:R-:W-:-:S11]  /*0ba0*/  UISETP.NE.AND UP0, UPT, UR5, 0x4, UPT ;  /* 0x000000040500788c */ /* 0x000fd6000bf05270 */
[----:B------:R-:W-:Y:S01]  /*0bb0*/  @!UP0 UMOV UR5, 0x1 ;  /* 0x0000000100058882 */ /* 0x000fe20000000000 */
[----:B------:R-:W-:Y:S01]  /*0bc0*/  @!UP0 UMOV UR8, 0x1 ;  /* 0x0000000100088882 */ /* 0x000fe20000000000 */
[----:B------:R-:W-:Y:S01]  /*0bd0*/  @UP0 UMOV UR5, URZ ;  /* 0x0000003f00050c82 */ /* 0x000fe20008000000 */
[----:B------:R-:W-:Y:S01]  /*0be0*/  @UP0 UMOV UR8, URZ ;  /* 0x0000003f00080c82 */ /* 0x000fe20008000000 */
[----:B------:R-:W-:Y:S05]  /*0bf0*/  BRA `(.L_x_8) ;  /* 0x0000000000087947 */ /* 0x000fea0003800000 */
.L_x_9:
[----:B------:R-:W-:Y:S01]  /*0c00*/  UMOV UR5, 0x1 ;  /* 0x0000000100057882 */ /* 0x000fe20000000000 */
[----:B------:R-:W-:-:S05]  /*0c10*/  UMOV UR8, URZ ;  /* 0x0000003f00087c82 */ /* 0x000fca0008000000 */
.L_x_8:
[----:B------:R-:W-:Y:S05]  /*0c20*/  @!P0 BRA `(.L_x_10) ;  /* 0x0000000000688947 */ /* 0x000fea0003800000 */
[----:B------:R-:W-:-:S13]  /*0c30*/  R2UR UR7, R2 ;  /* 0x00000000020772ca */ /* 0x000fda00000e0000 */
[----:B------:R-:W-:-:S06]  /*0c40*/  UISETP.NE.AND UP0, UPT, UR7, 0x2, UPT ;  /* 0x000000020700788c */ /* 0x000fcc000bf05270 */
[----:B------:R-:W-:-:S13]  /*0c50*/  PLOP3.LUT P0, PT, PT, PT, UP0, 0x80, 0x0 ;  /* 0x000000000000781c */ /* 0x000fda0003f0f008 */
[----:B------:R-:W-:Y:S05]  /*0c60*/  @!P0 BRA `(.L_x_11) ;  /* 0x0000000000488947 */ /* 0x000fea0003800000 */
[----:B------:R-:W-:-:S13]  /*0c70*/  R2UR UR7, R2 ;  /* 0x00000000020772ca */ /* 0x000fda00000e0000 */
[----:B------:R-:W-:-:S06]  /*0c80*/  UISETP.NE.AND UP0, UPT, UR7, 0x3, UPT ;  /* 0x000000030700788c */ /* 0x000fcc000bf05270 */
[----:B------:R-:W-:-:S13]  /*0c90*/  PLOP3.LUT P0, PT, PT, PT, UP0, 0x80, 0x0 ;  /* 0x000000000000781c */ /* 0x000fda0003f0f008 */
[----:B------:R-:W-:Y:S05]  /*0ca0*/  @!P0 BRA `(.L_x_12) ;  /* 0x0000000000288947 */ /* 0x000fea0003800000 */
[----:B------:R-:W-:Y:S01]  /*0cb0*/  R2UR UR7, R2 ;  /* 0x00000000020772ca */ /* 0x000fe200000e0000 */
[----:B------:R-:W-:-:S05]  /*0cc0*/  IMAD.U32 R2, RZ, RZ, UR6 ;  /* 0x00000006ff027e24 */ /* 0x000fca000f8e00ff */
[----:B------:R4:W-:Y:S07]  /*0cd0*/  STL [R1+0xa8], R2 ;  /* 0x0000a80201007387 */ /* 0x0009ee0000100800 */
[----:B------:R-:W-:-:S06]  /*0ce0*/  UISETP.NE.AND UP0, UPT, UR7, 0x4, UPT ;  /* 0x000000040700788c */ /* 0x000fcc000bf05270 */
[----:B------:R-:W-:-:S13]  /*0cf0*/  PLOP3.LUT P0, PT, PT, PT, UP0, 0x80, 0x0 ;  /* 0x000000000000781c */ /* 0x000fda0003f0f008 */
[----:B----4-:R-:W-:Y:S05]  /*0d00*/  @P0 BRA `(.L_x_13) ;  /* 0x00000000003c0947 */ /* 0x010fea0003800000 */
[----:B------:R-:W-:-:S06]  /*0d10*/  ULEA UR7, UR6, 0x3, 0x1 ;  /* 0x0000000306077891 */ /* 0x000fcc000f8e083f */
[----:B------:R-:W-:-:S05]  /*0d20*/  IMAD.U32 R2, RZ, RZ, UR7 ;  /* 0x00000007ff027e24 */ /* 0x000fca000f8e00ff */
[----:B------:R4:W-:Y:S01]  /*0d30*/  STL [R1+0xa8], R2 ;  /* 0x0000a80201007387 */ /* 0x0009e20000100800 */
[----:B------:R-:W-:Y:S05]  /*0d40*/  BRA `(.L_x_13) ;  /* 0x00000000002c7947 */ /* 0x000fea0003800000 */
.L_x_12:
[----:B------:R-:W-:-:S06]  /*0d50*/  ULEA UR7, UR6, 0x2, 0x1 ;  /* 0x0000000206077891 */ /* 0x000fcc000f8e083f */
[----:B------:R-:W-:-:S05]  /*0d60*/  MOV R2, UR7 ;  /* 0x0000000700027c02 */ /* 0x000fca0008000f00 */
[----:B------:R3:W-:Y:S01]  /*0d70*/  STL [R1+0xa8], R2 ;  /* 0x0000a80201007387 */ /* 0x0007e20000100800 */
[----:B------:R-:W-:Y:S05]  /*0d80*/  BRA `(.L_x_13) ;  /* 0x00000000001c7947 */ /* 0x000fea0003800000 */
.L_x_11:
[----:B------:R-:W-:-:S06]  /*0d90*/  ULEA UR7, UR6, 0x1, 0x1 ;  /* 0x0000000106077891 */ /* 0x000fcc000f8e083f */
[----:B------:R-:W-:-:S05]  /*0da0*/  IMAD.U32 R2, RZ, RZ, UR7 ;  /* 0x00000007ff027e24 */ /* 0x000fca000f8e00ff */
[----:B------:R2:W-:Y:S01]  /*0db0*/  STL [R1+0xa8], R2 ;  /* 0x0000a80201007387 */ /* 0x0005e20000100800 */
[----:B------:R-:W-:Y:S05]  /*0dc0*/  BRA `(.L_x_13) ;  /* 0x00000000000c7947 */ /* 0x000fea0003800000 */
.L_x_10:
[----:B------:R-:W-:-:S06]  /*0dd0*/  USHF.L.U32 UR7, UR6, 0x1, URZ ;  /* 0x0000000106077899 */ /* 0x000fcc000800063f */
[----:B------:R-:W-:-:S05]  /*0de0*/  IMAD.U32 R2, RZ, RZ, UR7 ;  /* 0x00000007ff027e24 */ /* 0x000fca000f8e00ff */
[----:B------:R1:W-:Y:S02]  /*0df0*/  STL [R1+0xa8], R2 ;  /* 0x0000a80201007387 */ /* 0x0003e40000100800 */
.L_x_13:
[----:B-1234-:R-:W1:Y:S01]  /*0e00*/  LDC R2, c[0x0][0x28c] ;  /* 0x0000a300ff027b82 */ /* 0x01ee620000000800 */
[----:B------:R-:W-:Y:S01]  /*0e10*/  ULOP3.LUT UR7, UR14, 0x1, URZ, 0xfc, !UPT ;  /* 0x000000010e077892 */ /* 0x000fe2000f8efc3f */
[----:B------:R-:W-:Y:S01]  /*0e20*/  SHF.R.S32.HI R3, RZ, 0x1f, R0 ;  /* 0x0000001fff037819 */ /* 0x000fe20000011400 */
[----:B------:R-:W-:Y:S02]  /*0e30*/  ULEA UR6, UR6, 0x17f, 0x7 ;  /* 0x0000017f06067891 */ /* 0x000fe4000f8e383f */
[----:B------:R-:W-:Y:S01]  /*0e40*/  UISETP.NE.AND UP0, UPT, UR7, 0x3, UPT ;  /* 0x000000030700788c */ /* 0x000fe2000bf05270 */
[----:B------:R-:W-:Y:S01]  /*0e50*/  LEA.HI R3, R3, R0, RZ, 0x7 ;  /* 0x0000000003037211 */ /* 0x000fe200078f38ff */
[----:B------:R-:W-:-:S03]  /*0e60*/  USHF.R.U32.HI UR6, URZ, 0x8, UR6 ;  /* 0x000000083f067899 */ /* 0x000fc60008011606 */
[----:B------:R-:W-:Y:S02]  /*0e70*/  LOP3.LUT R3, R3, 0xffffff80, RZ, 0xc0, !PT ;  /* 0xffffff8003037812 */ /* 0x000fe400078ec0ff */
[----:B------:R-:W-:-:S03]  /*0e80*/  PLOP3.LUT P0, PT, PT, PT, UP0, 0x80, 0x0 ;  /* 0x000000000000781c */ /* 0x000fc60003f0f008 */
[----:B------:R-:W-:Y:S01]  /*0e90*/  IMAD.IADD R3, R0, 0x1, -R3 ;  /* 0x0000000100037824 */ /* 0x000fe200078e0a03 */
[----:B-1----:R-:W-:-:S04]  /*0ea0*/  IADD3 R2, R2, 0xff, RZ ;  /* 0x000000ff02027810 */ /* 0x002fc80007ffe0ff */
[----:B------:R-:W-:-:S04]  /*0eb0*/  SHF.R.S32.HI R5, RZ, 0x1f, R2 ;  /* 0x0000001fff057819 */ /* 0x000fc80000011402 */
[----:B------:R-:W-:-:S04]  /*0ec0*/  LEA.HI R5, R5, R2, RZ, 0x8 ;  /* 0x0000000205057211 */ /* 0x000fc800078f40ff */
[----:B------:R-:W-:-:S04]  /*0ed0*/  SHF.R.S32.HI R5, RZ, 0x8, R5 ;  /* 0x00000008ff057819 */ /* 0x000fc80000011405 */
[----:B------:R-:W-:Y:S01]  /*0ee0*/  VIMNMX R6, R5, UR6, PT ;  /* 0x0000000605067c48 */ /* 0x000fe2000bfe0100 */
[----:B------:R-:W-:Y:S06]  /*0ef0*/  @!P0 BRA `(.L_x_14) ;  /* 0x0000000000048947 */ /* 0x000fec0003800000 */
[----:B------:R-:W-:Y:S01]  /*0f00*/  BPT.TRAP 0x1 ;  /* 0x000000040000795c */ /* 0x000fe20000300000 */
.L_x_14:
[----:B------:R-:W2:Y:S01]  /*0f10*/  LDL R0, [R1+0xa8] ;  /* 0x0000a80001007983 */ /* 0x000ea20000100800 */
[----:B------:R-:W1:Y:S01]  /*0f20*/  S2UR UR6, SR_CgaCtaId ;  /* 0x00000000000679c3 */ /* 0x000e620000008800 */
[----:B------:R-:W-:Y:S01]  /*0f30*/  UMOV UR61, 0x400 ;  /* 0x00000400003d7882 */ /* 0x000fe20000000000 */
[----:B------:R-:W-:-:S05]  /*0f40*/  IMAD.U32 R7, RZ, RZ, UR5 ;  /* 0x00000005ff077e24 */ /* 0x000fca000f8e00ff */
[----:B------:R-:W-:Y:S01]  /*0f50*/  SHF.L.U32 R7, R7, 0x1f, RZ ;  /* 0x0000001f07077819 */ /* 0x000fe200000006ff */
[----:B-1----:R-:W-:-:S04]  /*0f60*/  ULEA UR61, UR6, UR61, 0x18 ;  /* 0x0000003d063d7291 */ /* 0x002fc8000f8ec03f */
[----:B------:R-:W-:-:S09]  /*0f70*/  ULEA UR6, UR8, UR61, 0x3 ;  /* 0x0000003d08067291 */ /* 0x000fd2000f8e183f */
[----:B------:R-:W1:Y:S01]  /*0f80*/  SYNCS.PHASECHK.TRANS64.TRYWAIT P1, [UR6+0x9a050], R7 ;  /* 0x09a05007ff0075a7 */ /* 0x000e620008020146 */
[----:B--2---:R-:W-:Y:S02]  /*0f90*/  R2UR UR7, R0 ;  /* 0x00000000000772ca */ /* 0x004fe400000e0000 */
[----:B------:R-:W-:-:S04]  /*0fa0*/  SHF.R.S32.HI R0, RZ, 0x1f, R3 ;  /* 0x0000001fff007819 */ /* 0x000fc80000011403 */
[CC--:B------:R-:W-:Y:S02]  /*0fb0*/  LEA.HI R2, R0.reuse, R3.reuse, RZ, 0x2 ;  /* 0x0000000300027211 */ /* 0x0c0fe400078f10ff */
[----:B------:R-:W-:Y:S02]  /*0fc0*/  LEA.HI R0, R0, R3, RZ, 0x5 ;  /* 0x0000000300007211 */ /* 0x000fe400078f28ff */
[--C-:B------:R-:W-:Y:S02]  /*0fd0*/  SHF.R.S32.HI R4, RZ, 0x2, R2.reuse ;  /* 0x00000002ff047819 */ /* 0x100fe40000011402 */
[----:B------:R-:W-:Y:S02]  /*0fe0*/  SHF.R.S32.HI R5, RZ, 0x1f, R2 ;  /* 0x0000001fff057819 */ /* 0x000fe40000011402 */
[----:B------:R-:W-:Y:S02]  /*0ff0*/  LOP3.LUT R2, R2, 0x7ffffffc, RZ, 0xc0, !PT ;  /* 0x7ffffffc02027812 */ /* 0x000fe400078ec0ff */
[----:B------:R-:W-:-:S02]  /*1000*/  LEA.HI R5, R5, R4, RZ, 0x3 ;  /* 0x0000000405057211 */ /* 0x000fc400078f18ff */
[----:B------:R-:W-:Y:S01]  /*1010*/  SHF.R.S32.HI R0, RZ, 0x5, R0 ;  /* 0x00000005ff007819 */ /* 0x000fe20000011400 */
[----:B------:R-:W-:Y:S01]  /*1020*/  IMAD.IADD R2, R3, 0x1, -R2 ;  /* 0x0000000103027824 */ /* 0x000fe200078e0a02 */
[----:B------:R-:W-:Y:S02]  /*1030*/  LOP3.LUT R5, R5, 0xfffffff8, RZ, 0xc0, !PT ;  /* 0xfffffff805057812 */ /* 0x000fe400078ec0ff */
[----:B------:R-:W-:Y:S02]  /*1040*/  MOV R3, UR7 ;  /* 0x0000000700037c02 */ /* 0x000fe40008000f00 */
[----:B------:R-:W-:-:S05]  /*1050*/  IADD3 R5, R4, -R5, RZ ;  /* 0x8000000504057210 */ /* 0x000fca0007ffe0ff */
[----:B------:R-:W-:Y:S01]  /*1060*/  IMAD R0, R0, 0x10, R5 ;  /* 0x0000001000007824 */ /* 0x000fe200078e0205 */
[----:B-1----:R-:W-:Y:S06]  /*1070*/  @!P1 BRA `(.L_x_15) ;  /* 0x000001ec00d09947 */ /* 0x002fec0003800000 */
.L_x_111:
[----:B------:R-:W-:Y:S02]  /*1080*/  IMAD.SHL.U32 R2, R2, 0x2, RZ ;  /* 0x0000000202027824 */ /* 0x000fe400078e00ff */
[----:B------:R-:W-:Y:S01]  /*1090*/  IMAD R3, R3, 0x40, R0 ;  /* 0x0000004003037824 */ /* 0x000fe200078e0200 */
[----:B------:R-:W-:Y:S06]  /*10a0*/  @!P0 BRA `(.L_x_16) ;  /* 0x0000000000048947 */ /* 0x000fec0003800000 */
[----:B------:R-:W-:Y:S01]  /*10b0*/  BPT.TRAP 0x1 ;  /* 0x000000040000795c */ /* 0x000fe20000300000 */
.L_x_16:
[----:B------:R-:W-:Y:S01]  /*10c0*/  SHF.L.U32 R5, RZ, 0x1f, RZ ;  /* 0x0000001fff057819 */ /* 0x000fe200000006ff */
[----:B------:R-:W-:Y:S01]  /*10d0*/  UIADD3 UR6, UR61, 0x9a090, URZ ;  /* 0x0009a0903d067890 */ /* 0x000fe2000fffe03f */
[----:B------:R-:W-:Y:S02]  /*10e0*/  ISETP.NE.AND P2, PT, RZ, UR4, PT ;  /* 0x00000004ff007c0c */ /* 0x000fe4000bf45270 */
[----:B------:R-:W2:Y:S02]  /*10f0*/  SYNCS.PHASECHK.TRANS64.TRYWAIT P1, [UR61+0x9a000], R5 ;  /* 0x09a00005ff0075a7 */ /* 0x000ea4000802017d */
[----:B--2---:R-:W-:Y:S09]  /*1100*/  @!P1 BRA `(.L_x_17) ;  /* 0x000001ec00c49947 */ /* 0x004ff20003800000 */
.L_x_112:
[----:B--2---:R-:W2:Y:S02]  /*1110*/  LDL R0, [R1+0xc0] ;  /* 0x0000c00001007983 */ /* 0x004ea40000100800 */
[----:B--2---:R-:W-:Y:S02]  /*1120*/  R2UR UR5, R0 ;  /* 0x00000000000572ca */ /* 0x004fe400000e0000 */
[----:B------:R-:W-:-:S04]  /*1130*/  SEL R0, RZ, 0x1, P2 ;  /* 0x00000001ff007807 */ /* 0x000fc80001000000 */
[----:B------:R-:W-:-:S07]  /*1140*/  SHF.L.U32 R0, R0, 0x1f, RZ ;  /* 0x0000001f00007819 */ /* 0x000fce00000006ff */
[----:B------:R-:W-:-:S09]  /*1150*/  ULEA UR5, UR5, UR6, 0x3 ;  /* 0x0000000605057291 */ /* 0x000fd2000f8e183f */
[----:B------:R-:W2:Y:S02]  /*1160*/  SYNCS.PHASECHK.TRANS64.TRYWAIT P1, [UR5+-0x8], R0 ;  /* 0xfffff800ff0075a7 */ /* 0x000ea40008020145 */
[----:B--2---:R-:W-:Y:S05]  /*1170*/  @!P1 BRA `(.L_x_18) ;  /* 0x000001ec00c09947 */ /* 0x004fea0003800000 */
.L_x_113:
[----:B------:R-:W-:Y:S01]  /*1180*/  USHF.R.U32.HI UR5, URZ, 0x4, UR61 ;  /* 0x000000043f057899 */ /* 0x000fe2000801163d */
[----:B------:R-:W-:Y:S01]  /*1190*/  WARPGROUP.ARRIVE ;  /* 0x00000000000079c5 */ /* 0x000fe20000000000 */
[----:B------:R-:W-:Y:S01]  /*11a0*/  UIADD3 UR7, UR61, 0xe000, URZ ;  /* 0x0000e0003d077890 */ /* 0x000fe2000fffe03f */
[C---:B-1----:R-:W-:Y:S01]  /*11b0*/  IADD3 R4, R2.reuse, 0x9, RZ ;  /* 0x0000000902047810 */ /* 0x042fe20007ffe0ff */
[----:B------:R-:W-:Y:S01]  /*11c0*/  ULOP3.LUT UR5, UR5, 0x3fff, URZ, 0xc0, !UPT ;  /* 0x00003fff05057892 */ /* 0x000fe2000f8ec03f */
[C---:B------:R-:W-:Y:S01]  /*11d0*/  VIADD R0, R2.reuse, 0x8 ;  /* 0x0000000802007836 */ /* 0x040fe20000000000 */
[----:B------:R-:W-:Y:S01]  /*11e0*/  USHF.R.U32.HI UR7, URZ, 0x4, UR7 ;  /* 0x000000043f077899 */ /* 0x000fe20008011607 */
[C---:B------:R-:W-:Y:S01]  /*11f0*/  ISETP.GE.AND P6, PT, R3.reuse, R4, PT ;  /* 0x000000040300720c */ /* 0x040fe20003fc6270 */
[----:B------:R-:W-:Y:S01]  /*1200*/  ULOP3.LUT UR5, UR5, 0x10000, URZ, 0xfc, !UPT ;  /* 0x0001000005057892 */ /* 0x000fe2000f8efc3f */
[C---:B------:R-:W-:Y:S01]  /*1210*/  ISETP.GT.AND P1, PT, R3.reuse, R2, PT ;  /* 0x000000020300720c */ /* 0x040fe20003f24270 */
[----:B------:R-:W-:Y:S01]  /*1220*/  ULOP3.LUT UR7, UR7, 0x3fff, URZ, 0xc0, !UPT ;  /* 0x00003fff07077892 */ /* 0x000fe2000f8ec03f */
[C---:B------:R-:W-:Y:S01]  /*1230*/  IADD3 R4, R2.reuse, 0x19, RZ ;  /* 0x0000001902047810 */ /* 0x040fe20007ffe0ff */
[----:B------:R-:W-:Y:S01]  /*1240*/  UIMAD UR5, UR8, 0x700, UR5 ;  /* 0x00000700080578a4 */ /* 0x000fe2000f8e0205 */
[C---:B------:R-:W-:Y:S01]  /*1250*/  ISETP.GE.AND P4, PT, R3.reuse, R0, PT ;  /* 0x000000000300720c */ /* 0x040fe20003f86270 */
[----:B------:R-:W-:Y:S01]  /*1260*/  ULOP3.LUT UR15, UR7, 0x10000, URZ, 0xfc, !UPT ;  /* 0x00010000070f7892 */ /* 0x000fe2000f8efc3f */
[C---:B------:R-:W-:Y:S01]  /*1270*/  ISETP.GE.AND P2, PT, R3.reuse, R2, PT ;  /* 0x000000020300720c */ /* 0x040fe20003f46270 */
[----:B------:R-:W-:Y:S01]  /*1280*/  UMOV UR11, 0x80000020 ;  /* 0x80000020000b7882 */ /* 0x000fe20000000000 */
[----:B------:R-:W-:Y:S01]  /*1290*/  UIADD3 UR12, UR5, 0x100, URZ ;  /* 0x00000100050c7890 */ /* 0x000fe2000fffe03f */
[----:B------:R-:W-:Y:S01]  /*12a0*/  IMAD.U32 R9, RZ, RZ, UR11 ;  /* 0x0000000bff097e24 */ /* 0x000fe2000f8e00ff */
[----:B------:R-:W-:Y:S01]  /*12b0*/  UMOV UR10, UR5 ;  /* 0x00000005000a7c82 */ /* 0x000fe20008000000 */
[----:B------:R-:W-:Y:S01]  /*12c0*/  UMOV UR9, UR11 ;  /* 0x0000000b00097c82 */ /* 0x000fe20008000000 */
[----:B------:R-:W-:Y:S01]  /*12d0*/  MOV R8, UR10 ;  /* 0x0000000a00087c02 */ /* 0x000fe20008000f00 */
[----:B------:R-:W-:Y:S01]  /*12e0*/  UMOV UR8, UR10 ;  /* 0x0000000a00087c82 */ /* 0x000fe20008000000 */
[----:B------:R-:W-:Y:S01]  /*12f0*/  UMOV UR10, UR15 ;  /* 0x0000000f000a7c82 */ /* 0x000fe20008000000 */
[----:B------:R-:W-:Y:S01]  /*1300*/  UIADD3 UR18, UR15, 0x400, URZ ;  /* 0x000004000f127890 */ /* 0x000fe2000fffe03f */
[----:B------:R-:W-:Y:S01]  /*1310*/  HGMMA.64x256x16.F32.BF16 R24, gdesc[UR8], RZ, !UPT, gsb0 ;  /* 0x03e00000081879f0 */ /* 0x000fe2000c0018ff */
[----:B------:R-:W-:Y:S01]  /*1320*/  UIADD3 UR8, UR5, 0x2, URZ ;  /* 0x0000000205087890 */ /* 0x000fe2000fffe03f */
[----:B------:R1:W-:Y:S01]  /*1330*/  STL.64 [R1+0xb8], R8 ;  /* 0x0000b80801007387 */ /* 0x0003e20000100a00 */
[----:B------:R-:W-:Y:S01]  /*1340*/  UIADD3 UR10, UR15, 0x2, URZ ;  /* 0x000000020f0a7890 */ /* 0x000fe2000fffe03f */
[C---:B------:R-:W-:Y:S01]  /*1350*/  VIADD R0, R2.reuse, 0x18 ;  /* 0x0000001802007836 */ /* 0x040fe20000000000 */
[----:B------:R-:W-:Y:S01]  /*1360*/  UMOV UR9, 0x80000020 ;  /* 0x8000002000097882 */ /* 0x000fe20000000000 */
[----:B------:R-:W-:Y:S01]  /*1370*/  UMOV UR11, 0x80000020 ;  /* 0x80000020000b7882 */ /* 0x000fe20000000000 */
[----:B------:R-:W-:Y:S01]  /*1380*/  UMOV UR13, 0x80000020 ;  /* 0x80000020000d7882 */ /* 0x000fe20000000000 */
[----:B------:R-:W-:Y:S01]  /*1390*/  UMOV UR16, UR12 ;  /* 0x0000000c00107c82 */ /* 0x000fe20008000000 */
[----:B------:R-:W-:Y:S01]  /*13a0*/  UMOV UR17, UR13 ;  /* 0x0000000d00117c82 */ /* 0x000fe20008000000 */
[----:B------:R-:W-:Y:S01]  /*13b0*/  UMOV UR19, 0x80000020 ;  /* 0x8000002000137882 */ /* 0x000fe20000000000 */
[----:B------:R-:W-:Y:S01]  /*13c0*/  UIADD3 UR20, UR5, 0x200, URZ ;  /* 0x0000020005147890 */ /* 0x000fe2000fffe03f */
[----:B------:R-:W-:Y:S01]  /*13d0*/  IADD3 R10, R2, 0x11, RZ ;  /* 0x00000011020a7810 */ /* 0x000fe20007ffe0ff */
[----:B------:R-:W-:Y:S01]  /*13e0*/  UIADD3 UR22, UR15, 0x800, URZ ;  /* 0x000008000f167890 */ /* 0x000fe2000fffe03f */
[----:B------:R-:W-:Y:S01]  /*13f0*/  UMOV UR21, 0x80000020 ;  /* 0x8000002000157882 */ /* 0x000fe20000000000 */
[----:B------:R-:W-:Y:S01]  /*1400*/  UMOV UR23, 0x80000020 ;  /* 0x8000002000177882 */ /* 0x000fe20000000000 */
[----:B------:R-:W-:Y:S01]  /*1410*/  UIADD3 UR24, UR5, 0x202, URZ ;  /* 0x0000020205187890 */ /* 0x000fe2000fffe03f */
[----:B------:R-:W-:Y:S01]  /*1420*/  ISETP.GE.AND P3, PT, R3, R10, PT ;  /* 0x0000000a0300720c */ /* 0x000fe20003f66270 */
[----:B------:R-:W-:Y:S01]  /*1430*/  UIADD3 UR26, UR15, 0x802, URZ ;  /* 0x000008020f1a7890 */ /* 0x000fe2000fffe03f */
[----:B------:R-:W-:Y:S01]  /*1440*/  UMOV UR25, 0x80000020 ;  /* 0x8000002000197882 */ /* 0x000fe20000000000 */
[----:B------:R-:W-:Y:S01]  /*1450*/  UMOV UR27, 0x80000020 ;  /* 0x80000020001b7882 */ /* 0x000fe20000000000 */
[----:B------:R-:W-:-:S02]  /*1460*/  UIADD3 UR28, UR5, 0x300, URZ ;  /* 0x00000300051c7890 */ /* 0x000fc4000fffe03f */
[----:B------:R-:W-:Y:S01]  /*1470*/  UIADD3 UR30, UR15, 0xc00, URZ ;  /* 0x00000c000f1e7890 */ /* 0x000fe2000fffe03f */
[----:B------:R-:W-:Y:S01]  /*1480*/  UMOV UR29, 0x80000020 ;  /* 0x80000020001d7882 */ /* 0x000fe20000000000 */
[----:B------:R-:W-:Y:S01]  /*1490*/  UMOV UR31, 0x80000020 ;  /* 0x80000020001f7882 */ /* 0x000fe20000000000 */
[----:B------:R-:W-:Y:S02]  /*14a0*/  UIADD3 UR32, UR5, 0x302, URZ ;  /* 0x0000030205207890 */ /* 0x000fe4000fffe03f */
[----:B------:R-:W-:Y:S01]  /*14b0*/  UIADD3 UR34, UR15, 0xc02, URZ ;  /* 0x00000c020f227890 */ /* 0x000fe2000fffe03f */
[----:B------:R-:W-:Y:S01]  /*14c0*/  UMOV UR33, 0x80000020 ;  /* 0x8000002000217882 */ /* 0x000fe20000000000 */
[----:B------:R-:W-:Y:S01]  /*14d0*/  UMOV UR35, 0x80000020 ;  /* 0x8000002000237882 */ /* 0x000fe20000000000 */
[----:B------:R-:W-:Y:S02]  /*14e0*/  UIADD3 UR36, UR5, 0x400, URZ ;  /* 0x0000040005247890 */ /* 0x000fe4000fffe03f */
        /* <DEDUP_REMOVED lines=19> */
[----:B------:R-:W-:Y:S01]  /*1620*/  UIADD3 UR58, UR15, 0x1802, URZ ;  /* 0x000018020f3a7890 */ /* 0x000fe2000fffe03f */
[----:B------:R-:W-:Y:S01]  /*1630*/  UMOV UR59, 0x80000020 ;  /* 0x80000020003b7882 */ /* 0x000fe20000000000 */
[----:B------:R-:W-:-:S04]  /*1640*/  USHF.L.U32 UR4, UR4, 0x3, URZ ;  /* 0x0000000304047899 */ /* 0x000fc8000800063f */
[----:B------:R-:W-:Y:S01]  /*1650*/  ULOP3.LUT UR4, UR4, 0x8, URZ, 0xc, !UPT ;  /* 0x0000000804047892 */ /* 0x000fe2000f8e0c3f */
[----:B------:R-:W-:Y:S02]  /*1660*/  WARPGROUP.DEPBAR.LE gsb0, 0x0 ;  /* 0x00008000000079c5 */ /* 0x000fe40000010000 */
[----:B------:R-:W-:-:S06]  /*1670*/  WARPGROUP.ARRIVE ;  /* 0x00000000000079c5 */ /* 0x000fcc0000000000 */
[----:B------:R-:W-:Y:S01]  /*1680*/  HGMMA.64x256x16.F32.BF16 R24, gdesc[UR8], R24, gsb0 ;  /* 0x03e00000081879f0 */ /* 0x000fe20008001818 */
[----:B------:R-:W-:Y:S02]  /*1690*/  UMOV UR11, 0x80000020 ;  /* 0x80000020000b7882 */ /* 0x000fe40000000000 */
[----:B------:R-:W-:Y:S01]  /*16a0*/  UMOV UR57, UR11 ;  /* 0x0000000b00397c82 */ /* 0x000fe20008000000 */
[----:B-1----:R-:W-:Y:S01]  /*16b0*/  MOV R9, UR11 ;  /* 0x0000000b00097c02 */ /* 0x002fe20008000f00 */
[----:B------:R-:W-:Y:S01]  /*16c0*/  ULDC UR11, c[0x0][0x604] ;  /* 0x00018100000b7ab9 */ /* 0x000fe20000000800 */
[----:B------:R-:W-:Y:S02]  /*16d0*/  WARPGROUP.DEPBAR.LE gsb0, 0x0 ;  /* 0x00008000000079c5 */ /* 0x000fe40000010000 */
[----:B------:R-:W-:-:S15]  /*16e0*/  WARPGROUP.ARRIVE ;  /* 0x00000000000079c5 */ /* 0x000fde0000000000 */
[----:B------:R-:W-:-:S05]  /*16f0*/  NOP ;  /* 0x0000000000007918 */ /* 0x000fca0000000000 */
[----:B------:R-:W-:Y:S01]  /*1700*/  HGMMA.64x256x16.F32.BF16 R24, gdesc[UR16], R24, gsb0 ;  /* 0x03e00000101879f0 */ /* 0x000fe20008001818 */
[----:B------:R-:W-:Y:S02]  /*1710*/  UIADD3 UR16, UR5, 0x102, URZ ;  /* 0x0000010205107890 */ /* 0x000fe4000fffe03f */
[----:B------:R-:W-:Y:S01]  /*1720*/  UIADD3 UR18, UR15, 0x402, URZ ;  /* 0x000004020f127890 */ /* 0x000fe2000fffe03f */
[----:B------:R-:W-:Y:S01]  /*1730*/  UMOV UR17, 0x80000020 ;  /* 0x8000002000117882 */ /* 0x000fe20000000000 */
[----:B------:R-:W-:Y:S01]  /*1740*/  UMOV UR19, 0x80000020 ;  /* 0x8000002000137882 */ /* 0x000fe20000000000 */
[----:B------:R-:W-:Y:S01]  /*1750*/  UIADD3 UR5, UR5, 0x602, URZ ;  /* 0x0000060205057890 */ /* 0x000fe2000fffe03f */
[----:B------:R-:W-:-:S06]  /*1760*/  ULDC UR15, c[0x0][0x604] ;  /* 0x00018100000f7ab9 */ /* 0x000fcc0000000800 */
[----:B------:R-:W-:Y:S01]  /*1770*/  UMOV UR10, UR5 ;  /* 0x00000005000a7c82 */ /* 0x000fe20008000000 */
[----:B------:R-:W-:Y:S01]  /*1780*/  ULDC UR5, c[0x0][0x604] ;  /* 0x0001810000057ab9 */ /* 0x000fe20000000800 */
[----:B------:R-:W-:Y:S01]  /*1790*/  UMOV UR56, UR10 ;  /* 0x0000000a00387c82 */ /* 0x000fe20008000000 */
[----:B------:R-:W-:Y:S01]  /*17a0*/  IMAD.U32 R8, RZ, RZ, UR10 ;  /* 0x0000000aff087e24 */ /* 0x000fe2000f8e00ff */
[----:B------:R-:W-:-:S04]  /*17b0*/  ULDC UR10, c[0x0][0x604] ;  /* 0x00018100000a7ab9 */ /* 0x000fc80000000800 */
[----:B------:R1:W-:Y:S02]  /*17c0*/  STL.64 [R1+0xb0], R8 ;  /* 0x0000b00801007387 */ /* 0x0003e40000100a00 */
[----:B-1----:R-:W-:-:S05]  /*17d0*/  VIADD R8, R2, 0x10 ;  /* 0x0000001002087836 */ /* 0x002fca0000000000 */
[----:B------:R-:W-:Y:S01]  /*17e0*/  ISETP.GE.AND P5, PT, R3, R8, PT ;  /* 0x000000080300720c */ /* 0x000fe20003fa6270 */
[----:B------:R-:W-:Y:S01]  /*17f0*/  VIADD R8, R2, 0x71 ;  /* 0x0000007102087836 */ /* 0x000fe20000000000 */
[----:B------:R-:W-:Y:S02]  /*1800*/  WARPGROUP.DEPBAR.LE gsb0, 0x0 ;  /* 0x00008000000079c5 */ /* 0x000fe40000010000 */
[----:B------:R-:W-:-:S06]  /*1810*/  WARPGROUP.ARRIVE ;  /* 0x00000000000079c5 */ /* 0x000fcc0000000000 */
[----:B------:R-:W-:Y:S01]  /*1820*/  HGMMA.64x256x16.F32.BF16 R24, gdesc[UR16], R24, gsb0 ;  /* 0x03e00000101879f0 */ /* 0x000fe20008001818 */
[----:B------:R-:W-:Y:S01]  /*1830*/  ULDC UR18, c[0x0][0x604] ;  /* 0x0001810000127ab9 */ /* 0x000fe20000000800 */
[----:B------:R-:W-:Y:S01]  /*1840*/  ULDC UR19, c[0x0][0x604] ;  /* 0x0001810000137ab9 */ /* 0x000fe20000000800 */
[----:B------:R-:W-:Y:S02]  /*1850*/  WARPGROUP.DEPBAR.LE gsb0, 0x0 ;  /* 0x00008000000079c5 */ /* 0x000fe40000010000 */
[----:B------:R-:W-:-:S15]  /*1860*/  WARPGROUP.ARRIVE ;  /* 0x00000000000079c5 */ /* 0x000fde0000000000 */
[----:B------:R-:W-:-:S08]  /*1870*/  NOP ;  /* 0x0000000000007918 */ /* 0x000fd00000000000 */
[----:B------:R-:W-:Y:S01]  /*1880*/  HGMMA.64x256x16.F32.BF16 R24, gdesc[UR20], R24, gsb0 ;  /* 0x03e00000141879f0 */ /* 0x000fe20008001818 */
[----:B------:R-:W-:Y:S01]  /*1890*/  ULDC UR23, c[0x0][0x604] ;  /* 0x0001810000177ab9 */ /* 0x000fe20000000800 */
[----:B------:R-:W-:Y:S01]  /*18a0*/  ULDC UR22, c[0x0][0x604] ;  /* 0x0001810000167ab9 */ /* 0x000fe20000000800 */
[----:B------:R-:W-:Y:S02]  /*18b0*/  WARPGROUP.DEPBAR.LE gsb0, 0x0 ;  /* 0x00008000000079c5 */ /* 0x000fe40000010000 */
[----:B------:R-:W-:-:S15]  /*18c0*/  WARPGROUP.ARRIVE ;  /* 0x00000000000079c5 */ /* 0x000fde0000000000 */
[----:B------:R-:W-:-:S08]  /*18d0*/  NOP ;  /* 0x0000000000007918 */ /* 0x000fd00000000000 */
[----:B------:R-:W-:Y:S01]  /*18e0*/  HGMMA.64x256x16.F32.BF16 R24, gdesc[UR24], R24, gsb0 ;  /* 0x03e00000181879f0 */ /* 0x000fe20008001818 */
[----:B------:R-:W-:Y:S02]  /*18f0*/  ULDC UR26, c[0x0][0x604] ;  /* 0x00018100001a7ab9 */ /* 0x000fe40000000800 */
[----:B------:R-:W-:Y:S02]  /*1900*/  WARPGROUP.DEPBAR.LE gsb0, 0x0 ;  /* 0x00008000000079c5 */ /* 0x000fe40000010000 */
[----:B------:R-:W-:-:S15]  /*1910*/  WARPGROUP.ARRIVE ;  /* 0x00000000000079c5 */ /* 0x000fde0000000000 */
[----:B------:R-:W-:-:S08]  /*1920*/  NOP ;  /* 0x0000000000007918 */ /* 0x000fd00000000000 */
[----:B------:R-:W-:Y:S03]  /*1930*/  HGMMA.64x256x16.F32.BF16 R24, gdesc[UR28], R24, gsb0 ;  /* 0x03e000001c1879f0 */ /* 0x000fe60008001818 */
        /* <DEDUP_REMOVED lines=29> */
[----:B------:R-:W-:Y:S02]  /*1b10*/  FSEL R25, R25, -INF , P1 ;  /* 0xff80000019197808 */ /* 0x000fe40000800000 */
[----:B------:R-:W-:Y:S02]  /*1b20*/  FSEL R31, R31, -INF , P1 ;  /* 0xff8000001f1f7808 */ /* 0x000fe40000800000 */
[----:B------:R-:W-:Y:S02]  /*1b30*/  ISETP.GE.AND P1, PT, R3, R4, PT ;  /* 0x000000040300720c */ /* 0x000fe40003f26270 */
[----:B------:R-:W-:-:S02]  /*1b40*/  IADD3 R4, R2, 0x21, RZ ;  /* 0x0000002102047810 */ /* 0x000fc40007ffe0ff */
[----:B------:R-:W-:Y:S02]  /*1b50*/  FSEL R24, R24, -INF , P2 ;  /* 0xff80000018187808 */ /* 0x000fe40001000000 */
[----:B------:R-:W-:Y:S02]  /*1b60*/  FSEL R30, R30, -INF , P2 ;  /* 0xff8000001e1e7808 */ /* 0x000fe40001000000 */
[----:B------:R-:W-:Y:S01]  /*1b70*/  ISETP.GE.AND P2, PT, R3, R0, PT ;  /* 0x000000000300720c */ /* 0x000fe20003f46270 */
[----:B------:R-:W-:Y:S01]  /*1b80*/  VIADD R0, R2, 0x20 ;  /* 0x0000002002007836 */ /* 0x000fe20000000000 */
[----:B------:R-:W-:Y:S02]  /*1b90*/  FSEL R29, R29, -INF , P6 ;  /* 0xff8000001d1d7808 */ /* 0x000fe40003000000 */
[----:B------:R-:W-:Y:S02]  /*1ba0*/  FSEL R35, R35, -INF , P6 ;  /* 0xff80000023237808 */ /* 0x000fe40003000000 */
[----:B------:R-:W-:-:S02]  /*1bb0*/  ISETP.GE.AND P6, PT, R3, R4, PT ;  /* 0x000000040300720c */ /* 0x000fc40003fc6270 */
[----:B------:R-:W-:Y:S02]  /*1bc0*/  IADD3 R4, R2, 0x29, RZ ;  /* 0x0000002902047810 */ /* 0x000fe40007ffe0ff */
[----:B------:R-:W-:Y:S02]  /*1bd0*/  FSEL R28, R28, -INF , P4 ;  /* 0xff8000001c1c7808 */ /* 0x000fe40002000000 */
[----:B------:R-:W-:Y:S02]  /*1be0*/  FSEL R34, R34, -INF , P4 ;  /* 0xff80000022227808 */ /* 0x000fe40002000000 */
[----:B------:R-:W-:Y:S01]  /*1bf0*/  ISETP.GE.AND P4, PT, R3, R0, PT ;  /* 0x000000000300720c */ /* 0x000fe20003f86270 */
[----:B------:R-:W-:Y:S01]  /*1c00*/  VIADD R0, R2, 0x28 ;  /* 0x0000002802007836 */ /* 0x000fe20000000000 */
[----:B------:R-:W-:Y:S02]  /*1c10*/  FSEL R33, R33, -INF , P3 ;  /* 0xff80000021217808 */ /* 0x000fe40001800000 */
[----:B------:R-:W-:-:S02]  /*1c20*/  FSEL R39, R39, -INF , P3 ;  /* 0xff80000027277808 */ /* 0x000fc40001800000 */
[----:B------:R-:W-:Y:S02]  /*1c30*/  ISETP.GE.AND P3, PT, R3, R4, PT ;  /* 0x000000040300720c */ /* 0x000fe40003f66270 */
[----:B------:R-:W-:Y:S02]  /*1c40*/  IADD3 R4, R2, 0x31, RZ ;  /* 0x0000003102047810 */ /* 0x000fe40007ffe0ff */
[----:B------:R-:W-:Y:S02]  /*1c50*/  FSEL R32, R32, -INF , P5 ;  /* 0xff80000020207808 */ /* 0x000fe40002800000 */
[----:B------:R-:W-:Y:S02]  /*1c60*/  FSEL R38, R38, -INF , P5 ;  /* 0xff80000026267808 */ /* 0x000fe40002800000 */
[----:B------:R-:W-:Y:S02]  /*1c70*/  FSEL R37, R37, -INF , P1 ;  /* 0xff80000025257808 */ /* 0x000fe40000800000 */
[----:B------:R-:W-:-:S02]  /*1c80*/  FSEL R43, R43, -INF , P1 ;  /* 0xff8000002b2b7808 */ /* 0x000fc40000800000 */
[C---:B------:R-:W-:Y:S01]  /*1c90*/  ISETP.GE.AND P5, PT, R3.reuse, R0, PT ;  /* 0x000000000300720c */ /* 0x040fe20003fa6270 */
[C---:B------:R-:W-:Y:S01]  /*1ca0*/  VIADD R0, R2.reuse, 0x30 ;  /* 0x0000003002007836 */ /* 0x040fe20000000000 */
[----:B------:R-:W-:Y:S02]  /*1cb0*/  ISETP.GE.AND P1, PT, R3, R4, PT ;  /* 0x000000040300720c */ /* 0x000fe40003f26270 */
[----:B------:R-:W-:Y:S02]  /*1cc0*/  IADD3 R4, R2, 0x39, RZ ;  /* 0x0000003902047810 */ /* 0x000fe40007ffe0ff */
[----:B------:R-:W-:Y:S02]  /*1cd0*/  FSEL R41, R41, -INF , P6 ;  /* 0xff80000029297808 */ /* 0x000fe40003000000 */
[----:B------:R-:W-:Y:S02]  /*1ce0*/  FSEL R47, R47, -INF , P6 ;  /* 0xff8000002f2f7808 */ /* 0x000fe40003000000 */
[----:B------:R-:W-:-:S02]  /*1cf0*/  FSEL R36, R36, -INF , P2 ;  /* 0xff80000024247808 */ /* 0x000fc40001000000 */
[----:B------:R-:W-:Y:S02]  /*1d00*/  FSEL R42, R42, -INF , P2 ;  /* 0xff8000002a2a7808 */ /* 0x000fe40001000000 */
[C---:B------:R-:W-:Y:S02]  /*1d10*/  ISETP.GE.AND P6, PT, R3.reuse, R4, PT ;  /* 0x000000040300720c */ /* 0x040fe40003fc6270 */
[----:B------:R-:W-:Y:S01]  /*1d20*/  ISETP.GE.AND P2, PT, R3, R0, PT ;  /* 0x000000000300720c */ /* 0x000fe20003f46270 */
[C---:B------:R-:W-:Y:S01]  /*1d30*/  VIADD R0, R2.reuse, 0x38 ;  /* 0x0000003802007836 */ /* 0x040fe20000000000 */
[----:B------:R-:W-:Y:S02]  /*1d40*/  IADD3 R4, R2, 0x41, RZ ;  /* 0x0000004102047810 */ /* 0x000fe40007ffe0ff */
[----:B------:R-:W-:Y:S02]  /*1d50*/  FSEL R45, R45, -INF , P3 ;  /* 0xff8000002d2d7808 */ /* 0x000fe40001800000 */
[----:B------:R-:W-:-:S02]  /*1d60*/  FSEL R51, R51, -INF , P3 ;  /* 0xff80000033337808 */ /* 0x000fc40001800000 */
[C---:B------:R-:W-:Y:S02]  /*1d70*/  ISETP.GE.AND P3, PT, R3.reuse, R4, PT ;  /* 0x000000040300720c */ /* 0x040fe40003f66270 */
[----:B------:R-:W-:Y:S02]  /*1d80*/  FSEL R40, R40, -INF , P4 ;  /* 0xff80000028287808 */ /* 0x000fe40002000000 */
[----:B------:R-:W-:Y:S02]  /*1d90*/  FSEL R46, R46, -INF , P4 ;  /* 0xff8000002e2e7808 */ /* 0x000fe40002000000 */
[C---:B------:R-:W-:Y:S02]  /*1da0*/  IADD3 R4, R2.reuse, 0x49, RZ ;  /* 0x0000004902047810 */ /* 0x040fe40007ffe0ff */
[----:B------:R-:W-:Y:S01]  /*1db0*/  ISETP.GE.AND P4, PT, R3, R0, PT ;  /* 0x000000000300720c */ /* 0x000fe20003f86270 */
[----:B------:R-:W-:Y:S01]  /*1dc0*/  VIADD R0, R2, 0x40 ;  /* 0x0000004002007836 */ /* 0x000fe20000000000 */
[----:B------:R-:W-:-:S02]  /*1dd0*/  FSEL R49, R49, -INF , P1 ;  /* 0xff80000031317808 */ /* 0x000fc40000800000 */
[----:B------:R-:W-:Y:S02]  /*1de0*/  FSEL R55, R55, -INF , P1 ;  /* 0xff80000037377808 */ /* 0x000fe40000800000 */
[C---:B------:R-:W-:Y:S02]  /*1df0*/  ISETP.GE.AND P1, PT, R3.reuse, R4, PT ;  /* 0x000000040300720c */ /* 0x040fe40003f26270 */
[----:B------:R-:W-:Y:S02]  /*1e00*/  IADD3 R4, R2, 0x51, RZ ;  /* 0x0000005102047810 */ /* 0x000fe40007ffe0ff */
[----:B------:R-:W-:Y:S02]  /*1e10*/  FSEL R44, R44, -INF , P5 ;  /* 0xff8000002c2c7808 */ /* 0x000fe40002800000 */
[----:B------:R-:W-:Y:S02]  /*1e20*/  FSEL R50, R50, -INF , P5 ;  /* 0xff80000032327808 */ /* 0x000fe40002800000 */
        /* <DEDUP_REMOVED lines=12> */
[----:B------:R-:W-:Y:S02]  /*1ef0*/  ISETP.GE.AND P3, PT, R3, R4, PT ;  /* 0x000000040300720c */ /* 0x000fe40003f66270 */
[----:B------:R-:W-:Y:S02]  /*1f00*/  IADD3 R4, R2, 0x61, RZ ;  /* 0x0000006102047810 */ /* 0x000fe40007ffe0ff */
[----:B------:R-:W-:Y:S02]  /*1f10*/  FSEL R52, R52, -INF , P4 ;  /* 0xff80000034347808 */ /* 0x000fe40002000000 */
[----:B------:R-:W-:Y:S02]  /*1f20*/  FSEL R58, R58, -INF , P4 ;  /* 0xff8000003a3a7808 */ /* 0x000fe40002000000 */
[----:B------:R-:W-:-:S02]  /*1f30*/  FSEL R61, R61, -INF , P1 ;  /* 0xff8000003d3d7808 */ /* 0x000fc40000800000 */
[----:B------:R-:W-:Y:S02]  /*1f40*/  FSEL R67, R67, -INF , P1 ;  /* 0xff80000043437808 */ /* 0x000fe40000800000 */
[C---:B------:R-:W-:Y:S01]  /*1f50*/  ISETP.GE.AND P4, PT, R3.reuse, R0, PT ;  /* 0x000000000300720c */ /* 0x040fe20003f86270 */
[C---:B------:R-:W-:Y:S01]  /*1f60*/  VIADD R0, R2.reuse, 0x58 ;  /* 0x0000005802007836 */ /* 0x040fe20000000000 */
[----:B------:R-:W-:Y:S02]  /*1f70*/  ISETP.GE.AND P1, PT, R3, R4, PT ;  /* 0x000000040300720c */ /* 0x000fe40003f26270 */
[----:B------:R-:W-:Y:S02]  /*1f80*/  IADD3 R4, R2, 0x69, RZ ;  /* 0x0000006902047810 */ /* 0x000fe40007ffe0ff */
[----:B------:R-:W-:Y:S02]  /*1f90*/  FSEL R65, R65, -INF , P6 ;  /* 0xff80000041417808 */ /* 0x000fe40003000000 */
[----:B------:R-:W-:-:S02]  /*1fa0*/  FSEL R71, R71, -INF , P6 ;  /* 0xff80000047477808 */ /* 0x000fc40003000000 */
[----:B------:R-:W-:Y:S02]  /*1fb0*/  FSEL R56, R56, -INF , P5 ;  /* 0xff80000038387808 */ /* 0x000fe40002800000 */
[----:B------:R-:W-:Y:S02]  /*1fc0*/  FSEL R62, R62, -INF , P5 ;  /* 0xff8000003e3e7808 */ /* 0x000fe40002800000 */
[C---:B------:R-:W-:Y:S01]  /*1fd0*/  ISETP.GE.AND P6, PT, R3.reuse, R4, PT ;  /* 0x000000040300720c */ /* 0x040fe20003fc6270 */
[C---:B------:R-:W-:Y:S01]  /*1fe0*/  VIADD R4, R3.reuse, 0x8 ;  /* 0x0000000803047836 */ /* 0x040fe20000000000 */
[----:B------:R-:W-:Y:S01]  /*1ff0*/  ISETP.GE.AND P5, PT, R3, R0, PT ;  /* 0x000000000300720c */ /* 0x000fe20003fa6270 */
[----:B------:R-:W-:Y:S01]  /*2000*/  VIADD R0, R2, 0x60 ;  /* 0x0000006002007836 */ /* 0x000fe20000000000 */
[----:B------:R-:W-:Y:S02]  /*2010*/  FSEL R69, R69, -INF , P3 ;  /* 0xff80000045457808 */ /* 0x000fe40001800000 */
[----:B------:R-:W-:-:S02]  /*2020*/  FSEL R68, R68, -INF , P5 ;  /* 0xff80000044447808 */ /* 0x000fc40002800000 */
[----:B------:R-:W-:Y:S02]  /*2030*/  FSEL R74, R74, -INF , P5 ;  /* 0xff8000004a4a7808 */ /* 0x000fe40002800000 */
[----:B------:R-:W-:Y:S02]  /*2040*/  FSEL R75, R75, -INF , P3 ;  /* 0xff8000004b4b7808 */ /* 0x000fe40001800000 */
[CC--:B------:R-:W-:Y:S02]  /*2050*/  ISETP.GE.AND P5, PT, R4.reuse, R2.reuse, PT ;  /* 0x000000020400720c */ /* 0x0c0fe40003fa6270 */
[----:B------:R-:W-:Y:S02]  /*2060*/  ISETP.GT.AND P3, PT, R4, R2, PT ;  /* 0x000000020400720c */ /* 0x000fe40003f64270 */
[----:B------:R-:W-:Y:S02]  /*2070*/  FSEL R26, R26, -INF , P5 ;  /* 0xff8000001a1a7808 */ /* 0x000fe40002800000 */
[----:B------:R-:W-:-:S02]  /*2080*/  FSEL R27, R27, -INF , P3 ;  /* 0xff8000001b1b7808 */ /* 0x000fc40001800000 */
[----:B------:R-:W-:Y:S02]  /*2090*/  ISETP.GE.AND P3, PT, R3, R8, PT ;  /* 0x000000080300720c */ /* 0x000fe40003f66270 */
[----:B------:R-:W-:Y:S02]  /*20a0*/  FMNMX R7, R26, R27, !PT ;  /* 0x0000001b1a077209 */ /* 0x000fe40007800000 */
[----:B------:R-:W-:Y:S02]  /*20b0*/  FSEL R60, R60, -INF , P2 ;  /* 0xff8000003c3c7808 */ /* 0x000fe40001000000 */
[----:B------:R-:W-:Y:S02]  /*20c0*/  FMNMX R8, R30, R7, !PT ;  /* 0x000000071e087209 */ /* 0x000fe40007800000 */
[----:B------:R-:W-:Y:S02]  /*20d0*/  FSEL R66, R66, -INF , P2 ;  /* 0xff80000042427808 */ /* 0x000fe40001000000 */
[----:B------:R-:W-:-:S02]  /*20e0*/  FMNMX R7, R31, R8, !PT ;  /* 0x000000081f077209 */ /* 0x000fc40007800000 */
[----:B------:R-:W-:Y:S01]  /*20f0*/  ISETP.GE.AND P2, PT, R3, R0, PT ;  /* 0x000000000300720c */ /* 0x000fe20003f46270 */
[----:B------:R-:W-:Y:S01]  /*2100*/  VIADD R0, R2, 0x68 ;  /* 0x0000006802007836 */ /* 0x000fe20000000000 */
[----:B------:R-:W-:Y:S02]  /*2110*/  FMNMX R8, R34, R7, !PT ;  /* 0x0000000722087209 */ /* 0x000fe40007800000 */
[----:B------:R-:W-:Y:S02]  /*2120*/  FSEL R64, R64, -INF , P4 ;  /* 0xff80000040407808 */ /* 0x000fe40002000000 */
[----:B------:R-:W-:Y:S02]  /*2130*/  FMNMX R7, R35, R8, !PT ;  /* 0x0000000823077209 */ /* 0x000fe40007800000 */
[----:B------:R-:W-:Y:S02]  /*2140*/  FSEL R70, R70, -INF , P4 ;  /* 0xff80000046467808 */ /* 0x000fe40002000000 */
[----:B------:R-:W-:-:S02]  /*2150*/  FMNMX R8, R38, R7, !PT ;  /* 0x0000000726087209 */ /* 0x000fc40007800000 */
[----:B------:R-:W-:Y:S02]  /*2160*/  ISETP.GE.AND P4, PT, R3, R0, PT ;  /* 0x000000000300720c */ /* 0x000fe40003f86270 */
[----:B------:R-:W-:Y:S02]  /*2170*/  FMNMX R7, R39, R8, !PT ;  /* 0x0000000827077209 */ /* 0x000fe40007800000 */
[----:B------:R-:W-:Y:S02]  /*2180*/  IADD3 R0, R2, 0x70, RZ ;  /* 0x0000007002007810 */ /* 0x000fe40007ffe0ff */
[----:B------:R-:W-:Y:S02]  /*2190*/  FMNMX R8, R42, R7, !PT ;  /* 0x000000072a087209 */ /* 0x000fe40007800000 */
[----:B------:R-:W-:Y:S02]  /*21a0*/  ISETP.GE.AND P5, PT, R3, R0, PT ;  /* 0x000000000300720c */ /* 0x000fe40003fa6270 */
[----:B------:R-:W-:-:S02]  /*21b0*/  FMNMX R7, R43, R8, !PT ;  /* 0x000000082b077209 */ /* 0x000fc40007800000 */
[----:B------:R-:W-:Y:S02]  /*21c0*/  IADD3 R0, R2, 0x78, RZ ;  /* 0x0000007802007810 */ /* 0x000fe40007ffe0ff */
[----:B------:R-:W-:Y:S02]  /*21d0*/  FMNMX R8, R46, R7, !PT ;  /* 0x000000072e087209 */ /* 0x000fe40007800000 */
[----:B------:R-:W-:Y:S02]  /*21e0*/  FSEL R72, R72, -INF , P2 ;  /* 0xff80000048487808 */ /* 0x000fe40001000000 */
[----:B------:R-:W-:Y:S02]  /*21f0*/  FMNMX R7, R47, R8, !PT ;  /* 0x000000082f077209 */ /* 0x000fe40007800000 */
[----:B------:R-:W-:Y:S02]  /*2200*/  FSEL R78, R78, -INF , P2 ;  /* 0xff8000004e4e7808 */ /* 0x000fe40001000000 */
[----:B------:R-:W-:-:S02]  /*2210*/  FMNMX R8, R50, R7, !PT ;  /* 0x0000000732087209 */ /* 0x000fc40007800000 */
[----:B------:R-:W-:Y:S02]  /*2220*/  FMNMX R7, R24, R25, !PT ;  /* 0x0000001918077209 */ /* 0x000fe40007800000 */
[----:B------:R-:W-:Y:S02]  /*2230*/  FMNMX R9, R51, R8, !PT ;  /* 0x0000000833097209 */ /* 0x000fe40007800000 */
[----:B------:R-:W-:Y:S02]  /*2240*/  FMNMX R8, R28, R7, !PT ;  /* 0x000000071c087209 */ /* 0x000fe40007800000 */
[----:B------:R-:W-:Y:S02]  /*2250*/  FMNMX R10, R54, R9, !PT ;  /* 0x00000009360a7209 */ /* 0x000fe40007800000 */
[----:B------:R-:W-:Y:S02]  /*2260*/  FMNMX R7, R29, R8, !PT ;  /* 0x000000081d077209 */ /* 0x000fe40007800000 */
[----:B------:R-:W-:-:S02]  /*2270*/  FMNMX R9, R55, R10, !PT ;  /* 0x0000000a37097209 */ /* 0x000fc40007800000 */
[----:B------:R-:W-:Y:S02]  /*2280*/  FMNMX R8, R32, R7, !PT ;  /* 0x0000000720087209 */ /* 0x000fe40007800000 */
[----:B------:R-:W-:Y:S02]  /*2290*/  FMNMX R10, R58, R9, !PT ;  /* 0x000000093a0a7209 */ /* 0x000fe40007800000 */
[----:B------:R-:W-:Y:S02]  /*22a0*/  FMNMX R7, R33, R8, !PT ;  /* 0x0000000821077209 */ /* 0x000fe40007800000 */
[----:B------:R-:W-:Y:S02]  /*22b0*/  FMNMX R9, R59, R10, !PT ;  /* 0x0000000a3b097209 */ /* 0x000fe40007800000 */
[----:B------:R-:W-:Y:S02]  /*22c0*/  FMNMX R8, R36, R7, !PT ;  /* 0x0000000724087209 */ /* 0x000fe40007800000 */
[----:B------:R-:W-:-:S02]  /*22d0*/  FMNMX R10, R62, R9, !PT ;  /* 0x000000093e0a7209 */ /* 0x000fc40007800000 */
[----:B------:R-:W-:Y:S01]  /*22e0*/  ISETP.GE.AND P2, PT, R3, R0, PT ;  /* 0x000000000300720c */ /* 0x000fe20003f46270 */
[----:B------:R-:W-:Y:S01]  /*22f0*/  VIADD R0, R2, 0x79 ;  /* 0x0000007902007836 */ /* 0x000fe20000000000 */
[----:B------:R-:W-:Y:S02]  /*2300*/  FMNMX R7, R37, R8, !PT ;  /* 0x0000000825077209 */ /* 0x000fe40007800000 */
[----:B------:R-:W-:Y:S02]  /*2310*/  FMNMX R9, R63, R10, !PT ;  /* 0x0000000a3f097209 */ /* 0x000fe40007800000 */
[----:B------:R-:W-:Y:S02]  /*2320*/  FSEL R73, R73, -INF , P1 ;  /* 0xff80000049497808 */ /* 0x000fe40000800000 */
[----:B------:R-:W-:Y:S02]  /*2330*/  FSEL R79, R79, -INF , P1 ;  /* 0xff8000004f4f7808 */ /* 0x000fe40000800000 */
[----:B------:R-:W-:-:S02]  /*2340*/  ISETP.GE.AND P1, PT, R3, R0, PT ;  /* 0x000000000300720c */ /* 0x000fc40003f26270 */
[----:B------:R-:W-:Y:S02]  /*2350*/  IADD3 R0, R2, 0x80, RZ ;  /* 0x0000008002007810 */ /* 0x000fe40007ffe0ff */
[----:B------:R-:W-:Y:S02]  /*2360*/  FMNMX R8, R40, R7, !PT ;  /* 0x0000000728087209 */ /* 0x000fe40007800000 */
[----:B------:R-:W-:Y:S02]  /*2370*/  FMNMX R10, R66, R9, !PT ;  /* 0x00000009420a7209 */ /* 0x000fe40007800000 */
[----:B------:R-:W-:Y:S02]  /*2380*/  FSEL R76, R76, -INF , P4 ;  /* 0xff8000004c4c7808 */ /* 0x000fe40002000000 */
[----:B------:R-:W-:Y:S02]  /*2390*/  FSEL R82, R82, -INF , P4 ;  /* 0xff80000052527808 */ /* 0x000fe40002000000 */
[----:B------:R-:W-:Y:S01]  /*23a0*/  ISETP.GE.AND P4, PT, R3, R0, PT ;  /* 0x000000000300720c */ /* 0x000fe20003f86270 */
[----:B------:R-:W-:Y:S01]  /*23b0*/  VIADD R0, R2, 0x81 ;  /* 0x0000008102007836 */ /* 0x000fe20000000000 */
[----:B------:R-:W-:-:S02]  /*23c0*/  FMNMX R7, R41, R8, !PT ;  /* 0x0000000829077209 */ /* 0x000fc40007800000 */
[----:B------:R-:W-:Y:S02]  /*23d0*/  FMNMX R9, R67, R10, !PT ;  /* 0x0000000a43097209 */ /* 0x000fe40007800000 */
        /* <DEDUP_REMOVED lines=14> */
[----:B------:R-:W-:Y:S02]  /*24c0*/  FSEL R81, R81, -INF , P3 ;  /* 0xff80000051517808 */ /* 0x000fe40001800000 */
[----:B------:R-:W-:Y:S02]  /*24d0*/  FSEL R87, R87, -INF , P3 ;  /* 0xff80000057577808 */ /* 0x000fe40001800000 */
[----:B------:R-:W-:Y:S02]  /*24e0*/  FMNMX R7, R49, R8, !PT ;  /* 0x0000000831077209 */ /* 0x000fe40007800000 */
[----:B------:R-:W-:Y:S02]  /*24f0*/  FMNMX R9, R75, R10, !PT ;  /* 0x0000000a4b097209 */ /* 0x000fe40007800000 */
        /* <DEDUP_REMOVED lines=12> */
[----:B------:R-:W-:Y:S02]  /*25c0*/  ISETP.GE.AND P1, PT, R3, R0, PT ;  /* 0x000000000300720c */ /* 0x000fe40003f26270 */
[----:B------:R-:W-:Y:S02]  /*25d0*/  FMNMX R8, R56, R7, !PT ;  /* 0x0000000738087209 */ /* 0x000fe40007800000 */
[----:B------:R-:W-:-:S02]  /*25e0*/  FMNMX R10, R82, R9, !PT ;  /* 0x00000009520a7209 */ /* 0x000fc40007800000 */
[----:B------:R-:W-:Y:S02]  /*25f0*/  IADD3 R0, R2, 0x98, RZ ;  /* 0x0000009802007810 */ /* 0x000fe40007ffe0ff */
[----:B------:R-:W-:Y:S02]  /*2600*/  FSEL R88, R88, -INF , P4 ;  /* 0xff80000058587808 */ /* 0x000fe40002000000 */
[----:B------:R-:W-:Y:S02]  /*2610*/  FSEL R94, R94, -INF , P4 ;  /* 0xff8000005e5e7808 */ /* 0x000fe40002000000 */
[----:B------:R-:W-:Y:S02]  /*2620*/  FMNMX R7, R57, R8, !PT ;  /* 0x0000000839077209 */ /* 0x000fe40007800000 */
[----:B------:R-:W-:Y:S02]  /*2630*/  FMNMX R9, R83, R10, !PT ;  /* 0x0000000a53097209 */ /* 0x000fe40007800000 */
[----:B------:R-:W-:Y:S01]  /*2640*/  ISETP.GE.AND P4, PT, R3, R0, PT ;  /* 0x000000000300720c */ /* 0x000fe20003f86270 */
[----:B------:R-:W-:Y:S01]  /*2650*/  VIADD R0, R2, 0x99 ;  /* 0x0000009902007836 */ /* 0x000fe20000000000 */
[----:B------:R-:W-:-:S02]  /*2660*/  FMNMX R8, R60, R7, !PT ;  /* 0x000000073c087209 */ /* 0x000fc40007800000 */
[----:B------:R-:W-:Y:S02]  /*2670*/  FMNMX R10, R86, R9, !PT ;  /* 0x00000009560a7209 */ /* 0x000fe40007800000 */
[----:B------:R-:W-:Y:S02]  /*2680*/  FSEL R89, R89, -INF , P6 ;  /* 0xff80000059597808 */ /* 0x000fe40003000000 */
[----:B------:R-:W-:Y:S02]  /*2690*/  FSEL R95, R95, -INF , P6 ;  /* 0xff8000005f5f7808 */ /* 0x000fe40003000000 */
[----:B------:R-:W-:Y:S02]  /*26a0*/  ISETP.GE.AND P6, PT, R3, R0, PT ;  /* 0x000000000300720c */ /* 0x000fe40003fc6270 */
[----:B------:R-:W-:Y:S02]  /*26b0*/  IADD3 R0, R2, 0xa0, RZ ;  /* 0x000000a002007810 */ /* 0x000fe40007ffe0ff */
[----:B------:R-:W-:-:S02]  /*26c0*/  FMNMX R7, R61, R8, !PT ;  /* 0x000000083d077209 */ /* 0x000fc40007800000 */
[----:B------:R-:W-:Y:S02]  /*26d0*/  FMNMX R9, R87, R10, !PT ;  /* 0x0000000a57097209 */ /* 0x000fe40007800000 */
[----:B------:R-:W-:Y:S02]  /*26e0*/  FSEL R92, R92, -INF , P5 ;  /* 0xff8000005c5c7808 */ /* 0x000fe40002800000 */
[----:B------:R-:W-:Y:S02]  /*26f0*/  FSEL R98, R98, -INF , P5 ;  /* 0xff80000062627808 */ /* 0x000fe40002800000 */
[----:B------:R-:W-:Y:S01]  /*2700*/  ISETP.GE.AND P5, PT, R3, R0, PT ;  /* 0x000000000300720c */ /* 0x000fe20003fa6270 */
[----:B------:R-:W-:Y:S01]  /*2710*/  VIADD R0, R2, 0xa1 ;  /* 0x000000a102007836 */ /* 0x000fe20000000000 */
[----:B------:R-:W-:Y:S02]  /*2720*/  FMNMX R8, R64, R7, !PT ;  /* 0x0000000740087209 */ /* 0x000fe40007800000 */
[----:B------:R-:W-:-:S02]  /*2730*/  FMNMX R10, R90, R9, !PT ;  /* 0x000000095a0a7209 */ /* 0x000fc40007800000 */
[----:B------:R-:W-:Y:S02]  /*2740*/  FMNMX R7, R65, R8, !PT ;  /* 0x0000000841077209 */ /* 0x000fe40007800000 */
[----:B------:R-:W-:Y:S02]  /*2750*/  FMNMX R9, R91, R10, !PT ;  /* 0x0000000a5b097209 */ /* 0x000fe40007800000 */
[----:B------:R-:W-:Y:S02]  /*2760*/  FSEL R93, R93, -INF , P3 ;  /* 0xff8000005d5d7808 */ /* 0x000fe40001800000 */
[----:B------:R-:W-:Y:S02]  /*2770*/  FSEL R99, R99, -INF , P3 ;  /* 0xff80000063637808 */ /* 0x000fe40001800000 */
[----:B------:R-:W-:Y:S02]  /*2780*/  ISETP.GE.AND P3, PT, R3, R0, PT ;  /* 0x000000000300720c */ /* 0x000fe40003f66270 */
[----:B------:R-:W-:-:S02]  /*2790*/  IADD3 R0, R2, 0xa8, RZ ;  /* 0x000000a802007810 */ /* 0x000fc40007ffe0ff */
        /* <DEDUP_REMOVED lines=48> */
[----:B------:R-:W-:Y:S02]  /*2aa0*/  FSEL R115, R115, -INF , P1 ;  /* 0xff80000073737808 */ /* 0x000fe40000800000 */
[----:B------:R-:W-:Y:S02]  /*2ab0*/  FMNMX R8, R88, R7, !PT ;  /* 0x0000000758087209 */ /* 0x000fe40007800000 */
[----:B------:R-:W-:Y:S02]  /*2ac0*/  FMNMX R10, R114, R9, !PT ;  /* 0x00000009720a7209 */ /* 0x000fe40007800000 */
[----:B------:R-:W-:Y:S02]  /*2ad0*/  FSEL R109, R109, -INF , P1 ;  /* 0xff8000006d6d7808 */ /* 0x000fe40000800000 */
[----:B------:R-:W-:Y:S02]  /*2ae0*/  ISETP.GE.AND P1, PT, R3, R0, PT ;  /* 0x000000000300720c */ /* 0x000fe40003f26270 */
[----:B------:R-:W-:-:S02]  /*2af0*/  IADD3 R0, R2, 0xc8, RZ ;  /* 0x000000c802007810 */ /* 0x000fc40007ffe0ff */
[----:B------:R-:W-:Y:S02]  /*2b00*/  FSEL R118, R118, -INF , P4 ;  /* 0xff80000076767808 */ /* 0x000fe40002000000 */
[----:B------:R-:W-:Y:S02]  /*2b10*/  FMNMX R7, R89, R8, !PT ;  /* 0x0000000859077209 */ /* 0x000fe40007800000 */
[----:B------:R-:W-:Y:S02]  /*2b20*/  FMNMX R9, R115, R10, !PT ;  /* 0x0000000a73097209 */ /* 0x000fe40007800000 */
[----:B------:R-:W-:Y:S02]  /*2b30*/  FSEL R112, R112, -INF , P4 ;  /* 0xff80000070707808 */ /* 0x000fe40002000000 */
[----:B------:R-:W-:Y:S01]  /*2b40*/  ISETP.GE.AND P4, PT, R3, R0, PT ;  /* 0x000000000300720c */ /* 0x000fe20003f86270 */
[----:B------:R-:W-:Y:S01]  /*2b50*/  VIADD R0, R2, 0xc9 ;  /* 0x000000c902007836 */ /* 0x000fe20000000000 */
[----:B------:R-:W-:-:S02]  /*2b60*/  FSEL R119, R119, -INF , P6 ;  /* 0xff80000077777808 */ /* 0x000fc40003000000 */
[----:B------:R-:W-:Y:S02]  /*2b70*/  FMNMX R8, R92, R7, !PT ;  /* 0x000000075c087209 */ /* 0x000fe40007800000 */
[----:B------:R-:W-:Y:S02]  /*2b80*/  FMNMX R10, R118, R9, !PT ;  /* 0x00000009760a7209 */ /* 0x000fe40007800000 */
[----:B------:R-:W-:Y:S02]  /*2b90*/  FSEL R113, R113, -INF , P6 ;  /* 0xff80000071717808 */ /* 0x000fe40003000000 */
[----:B------:R-:W-:Y:S02]  /*2ba0*/  FSEL R122, R122, -INF , P5 ;  /* 0xff8000007a7a7808 */ /* 0x000fe40002800000 */
[----:B------:R-:W-:Y:S02]  /*2bb0*/  FMNMX R7, R93, R8, !PT ;  /* 0x000000085d077209 */ /* 0x000fe40007800000 */
[----:B------:R-:W-:-:S02]  /*2bc0*/  FMNMX R9, R119, R10, !PT ;  /* 0x0000000a77097209 */ /* 0x000fc40007800000 */
[----:B------:R-:W-:Y:S02]  /*2bd0*/  ISETP.GE.AND P6, PT, R3, R0, PT ;  /* 0x000000000300720c */ /* 0x000fe40003fc6270 */
[----:B------:R-:W-:Y:S02]  /*2be0*/  IADD3 R0, R2, 0xd0, RZ ;  /* 0x000000d002007810 */ /* 0x000fe40007ffe0ff */
[----:B------:R-:W-:Y:S02]  /*2bf0*/  FSEL R123, R123, -INF , P3 ;  /* 0xff8000007b7b7808 */ /* 0x000fe40001800000 */
[----:B------:R-:W-:Y:S02]  /*2c00*/  FMNMX R8, R96, R7, !PT ;  /* 0x0000000760087209 */ /* 0x000fe40007800000 */
[----:B------:R-:W-:Y:S02]  /*2c10*/  FMNMX R10, R122, R9, !PT ;  /* 0x000000097a0a7209 */ /* 0x000fe40007800000 */
[----:B------:R-:W-:-:S02]  /*2c20*/  FSEL R116, R116, -INF , P5 ;  /* 0xff80000074747808 */ /* 0x000fc40002800000 */
[----:B------:R-:W-:Y:S01]  /*2c30*/  ISETP.GE.AND P5, PT, R3, R0, PT ;  /* 0x000000000300720c */ /* 0x000fe20003fa6270 */
[----:B------:R-:W-:Y:S01]  /*2c40*/  VIADD R0, R2, 0xd1 ;  /* 0x000000d102007836 */ /* 0x000fe20000000000 */
[----:B------:R-:W-:Y:S02]  /*2c50*/  FSEL R126, R126, -INF , P2 ;  /* 0xff8000007e7e7808 */ /* 0x000fe40001000000 */
[----:B------:R-:W-:Y:S02]  /*2c60*/  FMNMX R7, R97, R8, !PT ;  /* 0x0000000861077209 */ /* 0x000fe40007800000 */
[----:B------:R-:W-:Y:S02]  /*2c70*/  FMNMX R9, R123, R10, !PT ;  /* 0x0000000a7b097209 */ /* 0x000fe40007800000 */
[----:B------:R-:W-:Y:S02]  /*2c80*/  FSEL R117, R117, -INF , P3 ;  /* 0xff80000075757808 */ /* 0x000fe40001800000 */
[----:B------:R-:W-:-:S02]  /*2c90*/  ISETP.GE.AND P3, PT, R3, R0, PT ;  /* 0x000000000300720c */ /* 0x000fc40003f66270 */
[----:B------:R-:W-:Y:S02]  /*2ca0*/  FSEL R127, R127, -INF , P1 ;  /* 0xff8000007f7f7808 */ /* 0x000fe40000800000 */
[----:B------:R-:W-:Y:S02]  /*2cb0*/  FMNMX R8, R100, R7, !PT ;  /* 0x0000000764087209 */ /* 0x000fe40007800000 */
[----:B------:R-:W-:Y:S02]  /*2cc0*/  FMNMX R10, R126, R9, !PT ;  /* 0x000000097e0a7209 */ /* 0x000fe40007800000 */
[----:B------:R-:W-:Y:S02]  /*2cd0*/  IADD3 R0, R2, 0xd8, RZ ;  /* 0x000000d802007810 */ /* 0x000fe40007ffe0ff */
[----:B------:R-:W-:Y:S02]  /*2ce0*/  FSEL R120, R120, -INF , P2 ;  /* 0xff80000078787808 */ /* 0x000fe40001000000 */
[----:B------:R-:W-:-:S02]  /*2cf0*/  FSEL R130, R130, -INF , P4 ;  /* 0xff80000082827808 */ /* 0x000fc40002000000 */
[----:B------:R-:W-:Y:S02]  /*2d00*/  FMNMX R7, R101, R8, !PT ;  /* 0x0000000865077209 */ /* 0x000fe40007800000 */
[----:B------:R-:W-:Y:S02]  /*2d10*/  FMNMX R9, R127, R10, !PT ;  /* 0x0000000a7f097209 */ /* 0x000fe40007800000 */
[----:B------:R-:W-:Y:S01]  /*2d20*/  ISETP.GE.AND P2, PT, R3, R0, PT ;  /* 0x000000000300720c */ /* 0x000fe20003f46270 */
[----:B------:R-:W-:Y:S01]  /*2d30*/  VIADD R0, R2, 0xd9 ;  /* 0x000000d902007836 */ /* 0x000fe20000000000 */
[----:B------:R-:W-:Y:S02]  /*2d40*/  FSEL R131, R131, -INF , P6 ;  /* 0xff80000083837808 */ /* 0x000fe40003000000 */
[----:B------:R-:W-:Y:S02]  /*2d50*/  FMNMX R8, R104, R7, !PT ;  /* 0x0000000768087209 */ /* 0x000fe40007800000 */
[----:B------:R-:W-:-:S02]  /*2d60*/  FMNMX R10, R130, R9, !PT ;  /* 0x00000009820a7209 */ /* 0x000fc40007800000 */
[----:B------:R-:W-:Y:S02]  /*2d70*/  FSEL R121, R121, -INF , P1 ;  /* 0xff80000079797808 */ /* 0x000fe40000800000 */
[----:B------:R-:W-:Y:S02]  /*2d80*/  ISETP.GE.AND P1, PT, R3, R0, PT ;  /* 0x000000000300720c */ /* 0x000fe40003f26270 */
[----:B------:R-:W-:Y:S02]  /*2d90*/  IADD3 R0, R2, 0xe0, RZ ;  /* 0x000000e002007810 */ /* 0x000fe40007ffe0ff */
[----:B------:R-:W-:Y:S02]  /*2da0*/  FSEL R134, R134, -INF , P5 ;  /* 0xff80000086867808 */ /* 0x000fe40002800000 */
[----:B------:R-:W-:Y:S02]  /*2db0*/  FMNMX R7, R105, R8, !PT ;  /* 0x0000000869077209 */ /* 0x000fe40007800000 */
[----:B------:R-:W-:-:S02]  /*2dc0*/  FMNMX R9, R131, R10, !PT ;  /* 0x0000000a83097209 */ /* 0x000fc40007800000 */
[----:B------:R-:W-:Y:S02]  /*2dd0*/  FSEL R124, R124, -INF , P4 ;  /* 0xff8000007c7c7808 */ /* 0x000fe40002000000 */
[----:B------:R-:W-:Y:S01]  /*2de0*/  ISETP.GE.AND P4, PT, R3, R0, PT ;  /* 0x000000000300720c */ /* 0x000fe20003f86270 */
[----:B------:R-:W-:Y:S01]  /*2df0*/  VIADD R0, R2, 0xe1 ;  /* 0x000000e102007836 */ /* 0x000fe20000000000 */
[----:B------:R-:W-:Y:S02]  /*2e00*/  FSEL R135, R135, -INF , P3 ;  /* 0xff80000087877808 */ /* 0x000fe40001800000 */
[----:B------:R-:W-:Y:S02]  /*2e10*/  FMNMX R8, R108, R7, !PT ;  /* 0x000000076c087209 */ /* 0x000fe40007800000 */
[----:B------:R-:W-:Y:S02]  /*2e20*/  FMNMX R10, R134, R9, !PT ;  /* 0x00000009860a7209 */ /* 0x000fe40007800000 */
[----:B------:R-:W-:-:S02]  /*2e30*/  FSEL R138, R138, -INF , P2 ;  /* 0xff8000008a8a7808 */ /* 0x000fc40001000000 */
[----:B------:R-:W-:Y:S02]  /*2e40*/  FMNMX R7, R109, R8, !PT ;  /* 0x000000086d077209 */ /* 0x000fe40007800000 */
[----:B------:R-:W-:Y:S02]  /*2e50*/  FMNMX R9, R135, R10, !PT ;  /* 0x0000000a87097209 */ /* 0x000fe40007800000 */
[----:B------:R-:W-:Y:S02]  /*2e60*/  FSEL R125, R125, -INF , P6 ;  /* 0xff8000007d7d7808 */ /* 0x000fe40003000000 */
[----:B------:R-:W-:Y:S02]  /*2e70*/  ISETP.GE.AND P6, PT, R3, R0, PT ;  /* 0x000000000300720c */ /* 0x000fe40003fc6270 */
[----:B------:R-:W-:Y:S02]  /*2e80*/  IADD3 R0, R2, 0xe8, RZ ;  /* 0x000000e802007810 */ /* 0x000fe40007ffe0ff */
[----:B------:R-:W-:-:S02]  /*2e90*/  FSEL R139, R139, -INF , P1 ;  /* 0xff8000008b8b7808 */ /* 0x000fc40000800000 */
[----:B------:R-:W-:Y:S02]  /*2ea0*/  FMNMX R8, R112, R7, !PT ;  /* 0x0000000770087209 */ /* 0x000fe40007800000 */
[----:B------:R-:W-:Y:S02]  /*2eb0*/  FMNMX R10, R138, R9, !PT ;  /* 0x000000098a0a7209 */ /* 0x000fe40007800000 */
[----:B------:R-:W-:Y:S02]  /*2ec0*/  FSEL R128, R128, -INF , P5 ;  /* 0xff80000080807808 */ /* 0x000fe40002800000 */
[----:B------:R-:W-:Y:S01]  /*2ed0*/  ISETP.GE.AND P5, PT, R3, R0, PT ;  /* 0x000000000300720c */ /* 0x000fe20003fa6270 */
[----:B------:R-:W-:Y:S01]  /*2ee0*/  VIADD R0, R2, 0xe9 ;  /* 0x000000e902007836 */ /* 0x000fe20000000000 */
[----:B------:R-:W-:Y:S02]  /*2ef0*/  FSEL R142, R142, -INF , P4 ;  /* 0xff8000008e8e7808 */ /* 0x000fe40002000000 */
        /* <DEDUP_REMOVED lines=18> */
[----:B------:R-:W-:Y:S02]  /*3020*/  ISETP.GE.AND P1, PT, R3, R0, PT ;  /* 0x000000000300720c */ /* 0x000fe40003f26270 */
[----:B------:R-:W-:Y:S02]  /*3030*/  FSEL R150, R150, -INF , P2 ;  /* 0xff80000096967808 */ /* 0x000fe40001000000 */
[----:B------:R-:W-:-:S02]  /*3040*/  FMNMX R7, R121, R8, !PT ;  /* 0x0000000879077209 */ /* 0x000fc40007800000 */
[----:B------:R-:W-:Y:S02]  /*3050*/  FMNMX R9, R147, R10, !PT ;  /* 0x0000000a93097209 */ /* 0x000fe40007800000 */
[----:B------:R-:W-:Y:S02]  /*3060*/  FSEL R151, R151, -INF , P1 ;  /* 0xff80000097977808 */ /* 0x000fe40000800000 */
[----:B------:R-:W-:Y:S02]  /*3070*/  FMNMX R0, R124, R7, !PT ;  /* 0x000000077c007209 */ /* 0x000fe40007800000 */
[----:B------:R-:W-:Y:S02]  /*3080*/  FMNMX R8, R150, R9, !PT ;  /* 0x0000000996087209 */ /* 0x000fe40007800000 */
[----:B------:R-:W-:Y:S02]  /*3090*/  FMNMX R7, R125, R0, !PT ;  /* 0x000000007d077209 */ /* 0x000fe40007800000 */
[----:B------:R-:W-:-:S02]  /*30a0*/  FMNMX R9, R151, R8, !PT ;  /* 0x0000000897097209 */ /* 0x000fc40007800000 */
[----:B------:R-:W-:Y:S02]  /*30b0*/  FMNMX R0, R128, R7, !PT ;  /* 0x0000000780007209 */ /* 0x000fe40007800000 */
[----:B------:R-:W-:Y:S01]  /*30c0*/  FSEL R136, R136, -INF , P4 ;  /* 0xff80000088887808 */ /* 0x000fe20002000000 */
[----:B------:R-:W1:Y:S01]  /*30d0*/  SHFL.BFLY PT, R10, R9, 0x1, 0x1f ;  /* 0x0c201f00090a7f89 */ /* 0x000e6200000e0000 */
[----:B------:R-:W-:Y:S02]  /*30e0*/  FMNMX R7, R129, R0, !PT ;  /* 0x0000000081077209 */ /* 0x000fe40007800000 */
[----:B------:R-:W-:Y:S02]  /*30f0*/  FSEL R137, R137, -INF , P6 ;  /* 0xff80000089897808 */ /* 0x000fe40003000000 */
[----:B------:R-:W-:Y:S02]  /*3100*/  FMNMX R0, R132, R7, !PT ;  /* 0x0000000784007209 */ /* 0x000fe40007800000 */
[----:B------:R-:W-:-:S02]  /*3110*/  FSEL R140, R140, -INF , P5 ;  /* 0xff8000008c8c7808 */ /* 0x000fc40002800000 */
[----:B------:R-:W-:Y:S02]  /*3120*/  FMNMX R7, R133, R0, !PT ;  /* 0x0000000085077209 */ /* 0x000fe40007800000 */
[----:B------:R-:W-:Y:S02]  /*3130*/  FSEL R141, R141, -INF , P3 ;  /* 0xff8000008d8d7808 */ /* 0x000fe40001800000 */
[----:B------:R-:W-:Y:S02]  /*3140*/  FMNMX R0, R136, R7, !PT ;  /* 0x0000000788007209 */ /* 0x000fe40007800000 */
[----:B------:R-:W-:Y:S02]  /*3150*/  FSEL R144, R144, -INF , P2 ;  /* 0xff80000090907808 */ /* 0x000fe40001000000 */
[----:B------:R-:W-:Y:S02]  /*3160*/  FMNMX R7, R137, R0, !PT ;  /* 0x0000000089077209 */ /* 0x000fe40007800000 */
[----:B------:R-:W-:-:S02]  /*3170*/  IADD3 R0, R2, 0xf8, RZ ;  /* 0x000000f802007810 */ /* 0x000fc40007ffe0ff */
[----:B------:R-:W-:Y:S02]  /*3180*/  FMNMX R8, R140, R7, !PT ;  /* 0x000000078c087209 */ /* 0x000fe40007800000 */
[----:B------:R-:W-:Y:S01]  /*3190*/  ISETP.GE.AND P2, PT, R3, R0, PT ;  /* 0x000000000300720c */ /* 0x000fe20003f46270 */
[----:B------:R-:W-:Y:S01]  /*31a0*/  VIADD R0, R2, 0xf9 ;  /* 0x000000f902007836 */ /* 0x000fe20000000000 */
[----:B-1----:R-:W-:Y:S02]  /*31b0*/  FMNMX R9, R9, R10, !PT ;  /* 0x0000000a09097209 */ /* 0x002fe40007800000 */
[----:B------:R-:W-:Y:S02]  /*31c0*/  FMNMX R7, R141, R8, !PT ;  /* 0x000000088d077209 */ /* 0x000fe40007800000 */
[----:B------:R-:W-:Y:S01]  /*31d0*/  FSEL R145, R145, -INF , P1 ;  /* 0xff80000091917808 */ /* 0x000fe20000800000 */
[----:B------:R-:W1:Y:S01]  /*31e0*/  SHFL.BFLY PT, R12, R9, 0x2, 0x1f ;  /* 0x0c401f00090c7f89 */ /* 0x000e6200000e0000 */
[----:B------:R-:W-:-:S02]  /*31f0*/  FMNMX R8, R144, R7, !PT ;  /* 0x0000000790087209 */ /* 0x000fc40007800000 */
[----:B------:R-:W-:Y:S02]  /*3200*/  ISETP.GE.AND P1, PT, R3, R0, PT ;  /* 0x000000000300720c */ /* 0x000fe40003f26270 */
[----:B------:R-:W-:Y:S02]  /*3210*/  FSEL R148, R148, -INF , P2 ;  /* 0xff80000094947808 */ /* 0x000fe40001000000 */
[----:B------:R-:W-:Y:S02]  /*3220*/  FMNMX R7, R145, R8, !PT ;  /* 0x0000000891077209 */ /* 0x000fe40007800000 */
[----:B------:R-:W-:Y:S02]  /*3230*/  FSEL R149, R149, -INF , P1 ;  /* 0xff80000095957808 */ /* 0x000fe40000800000 */
[----:B------:R-:W-:-:S04]  /*3240*/  FMNMX R0, R148, R7, !PT ;  /* 0x0000000794007209 */ /* 0x000fc80007800000 */
[----:B------:R-:W-:-:S05]  /*3250*/  FMNMX R7, R149, R0, !PT ;  /* 0x0000000095077209 */ /* 0x000fca0007800000 */
[----:B------:R-:W2:Y:S01]  /*3260*/  SHFL.BFLY PT, R10, R7, 0x1, 0x1f ;  /* 0x0c201f00070a7f89 */ /* 0x000ea200000e0000 */
[----:B-1----:R-:W-:-:S04]  /*3270*/  FMNMX R0, R9, R12, !PT ;  /* 0x0000000c09007209 */ /* 0x002fc80007800000 */
[----:B------:R-:W-:-:S04]  /*3280*/  FSETP.NEU.AND P1, PT, R0, -INF , PT ;  /* 0xff8000000000780b */ /* 0x000fc80003f2d000 */
[----:B------:R-:W-:-:S05]  /*3290*/  FSEL R8, R0, RZ, P1 ;  /* 0x000000ff00087208 */ /* 0x000fca0000800000 */
[----:B------:R-:W-:Y:S01]  /*32a0*/  FMUL R8, R8, UR5 ;  /* 0x0000000508087c20 */ /* 0x000fe20008400000 */
[----:B------:R-:W-:-:S03]  /*32b0*/  ULDC UR5, c[0x0][0x604] ;  /* 0x0001810000057ab9 */ /* 0x000fc60000000800 */
[--C-:B------:R-:W-:Y:S01]  /*32c0*/  FFMA R26, R26, UR5, -R8.reuse ;  /* 0x000000051a1a7c23 */ /* 0x100fe20008000808 */
[----:B------:R-:W-:Y:S01]  /*32d0*/  ULDC UR5, c[0x0][0x604] ;  /* 0x0001810000057ab9 */ /* 0x000fe20000000800 */
[----:B--2---:R-:W-:Y:S01]  /*32e0*/  FMNMX R9, R7, R10, !PT ;  /* 0x0000000a07097209 */ /* 0x004fe20007800000 */
[--C-:B------:R-:W-:Y:S02]  /*32f0*/  FFMA R10, R27, UR5, -R8.reuse ;  /* 0x000000051b0a7c23 */ /* 0x100fe40008000808 */
[----:B------:R-:W-:Y:S01]  /*3300*/  FSETP.GEU.AND P6, PT, R26, -126, PT ;  /* 0xc2fc00001a00780b */ /* 0x000fe20003fce000 */
[----:B------:R-:W-:Y:S01]  /*3310*/  ULDC UR5, c[0x0][0x604] ;  /* 0x0001810000057ab9 */ /* 0x000fe20000000800 */
[----:B------:R-:W1:Y:S01]  /*3320*/  SHFL.BFLY PT, R12, R9, 0x2, 0x1f ;  /* 0x0c401f00090c7f89 */ /* 0x000e6200000e0000 */
[----:B------:R-:W-:Y:S01]  /*3330*/  FSETP.GEU.AND P5, PT, R10, -126, PT ;  /* 0xc2fc00000a00780b */ /* 0x000fe20003fae000 */
[----:B------:R-:W-:Y:S01]  /*3340*/  FFMA R27, R30, UR5, -R8 ;  /* 0x000000051e1b7c23 */ /* 0x000fe20008000808 */
[----:B------:R-:W-:-:S02]  /*3350*/  ULDC UR5, c[0x0][0x604] ;  /* 0x0001810000057ab9 */ /* 0x000fc40000000800 */
[--C-:B------:R-:W-:Y:S01]  /*3360*/  FFMA R31, R31, UR5, -R8.reuse ;  /* 0x000000051f1f7c23 */ /* 0x100fe20008000808 */
[----:B------:R-:W-:Y:S01]  /*3370*/  ULDC UR5, c[0x0][0x604] ;  /* 0x0001810000057ab9 */ /* 0x000fe20000000800 */
[----:B------:R-:W-:Y:S01]  /*3380*/  FSETP.GEU.AND P3, PT, R27, -126, PT ;  /* 0xc2fc00001b00780b */ /* 0x000fe20003f6e000 */
[--C-:B------:R-:W-:Y:S01]  /*3390*/  FFMA R34, R34, UR5, -R8.reuse ;  /* 0x0000000522227c23 */ /* 0x100fe20008000808 */
[----:B------:R-:W-:Y:S02]  /*33a0*/  ULDC UR5, c[0x0][0x604] ;  /* 0x0001810000057ab9 */ /* 0x000fe40000000800 */
[----:B------:R-:W-:Y:S01]  /*33b0*/  @!P6 FMUL R26, R26, 0.5 ;  /* 0x3f0000001a1ae820 */ /* 0x000fe20000400000 */
[--C-:B------:R-:W-:Y:S01]  /*33c0*/  FFMA R14, R35, UR5, -R8.reuse ;  /* 0x00000005230e7c23 */ /* 0x100fe20008000808 */
[----:B------:R-:W-:Y:S01]  /*33d0*/  ULDC UR5, c[0x0][0x604] ;  /* 0x0001810000057ab9 */ /* 0x000fe20000000800 */
[----:B------:R-:W-:Y:S01]  /*33e0*/  FSETP.GEU.AND P4, PT, R34, -126, PT ;  /* 0xc2fc00002200780b */ /* 0x000fe20003f8e000 */
[----:B------:R-:W-:Y:S01]  /*33f0*/  @!P5 FMUL R10, R10, 0.5 ;  /* 0x3f0000000a0ad820 */ /* 0x000fe20000400000 */
[----:B------:R-:W2:Y:S01]  /*3400*/  MUFU.EX2 R7, R26 ;  /* 0x0000001a00077308 */ /* 0x000ea20000000800 */
[--C-:B------:R-:W-:Y:S01]  /*3410*/  FFMA R38, R38, UR5, -R8.reuse ;  /* 0x0000000526267c23 */ /* 0x100fe20008000808 */
[----:B------:R-:W-:Y:S01]  /*3420*/  ULDC UR5, c[0x0][0x604] ;  /* 0x0001810000057ab9 */ /* 0x000fe20000000800 */
[----:B------:R-:W-:Y:S01]  /*3430*/  FSETP.GEU.AND P2, PT, R31, -126, PT ;  /* 0xc2fc00001f00780b */ /* 0x000fe20003f4e000 */
[----:B------:R-:W-:Y:S01]  /*3440*/  FFMA R16, R39, UR5, -R8 ;  /* 0x0000000527107c23 */ /* 0x000fe20008000808 */
[----:B------:R-:W-:Y:S01]  /*3450*/  @!P3 FMUL R27, R27, 0.5 ;  /* 0x3f0000001b1bb820 */ /* 0x000fe20000400000 */
[----:B------:R-:W-:-:S02]  /*3460*/  ULDC UR5, c[0x0][0x604] ;  /* 0x0001810000057ab9 */ /* 0x000fc40000000800 */
[----:B------:R-:W3:Y:S01]  /*3470*/  MUFU.EX2 R10, R10 ;  /* 0x0000000a000a7308 */ /* 0x000ee20000000800 */
[----:B-1----:R-:W-:Y:S02]  /*3480*/  FMNMX R11, R9, R12, !PT ;  /* 0x0000000c090b7209 */ /* 0x002fe40007800000 */
[----:B------:R-:W-:Y:S02]  /*3490*/  @!P4 FMUL R34, R34, 0.5 ;  /* 0x3f0000002222c820 */ /* 0x000fe40000400000 */
[C---:B------:R-:W-:Y:S01]  /*34a0*/  FSETP.NEU.AND P1, PT, R11.reuse, -INF , PT ;  /* 0xff8000000b00780b */ /* 0x040fe20003f2d000 */
[----:B------:R1:W-:Y:S02]  /*34b0*/  STL [R1+0x90], R11 ;  /* 0x0000900b01007387 */ /* 0x0003e40000100800 */
[----:B------:R-:W4:Y:S01]  /*34c0*/  MUFU.EX2 R27, R27 ;  /* 0x0000001b001b7308 */ /* 0x000f220000000800 */
[----:B------:R-:W-:Y:S01]  /*34d0*/  FSEL R152, R11, RZ, P1 ;  /* 0x000000ff0b987208 */ /* 0x000fe20000800000 */
[----:B--2---:R-:W-:Y:S01]  /*34e0*/  @!P6 FMUL R7, R7, R7 ;  /* 0x000000070707e220 */ /* 0x004fe20000400000 */
[----:B------:R-:W-:Y:S01]  /*34f0*/  FSETP.GEU.AND P1, PT, R14, -126, PT ;  /* 0xc2fc00000e00780b */ /* 0x000fe20003f2e000 */
[----:B------:R-:W-:Y:S01]  /*3500*/  @!P2 FMUL R31, R31, 0.5 ;  /* 0x3f0000001f1fa820 */ /* 0x000fe20000400000 */
[----:B------:R-:W-:-:S03]  /*3510*/  FSETP.GEU.AND P6, PT, R38, -126, PT ;  /* 0xc2fc00002600780b */ /* 0x000fc60003fce000 */
[----:B------:R-:W2:Y:S01]  /*3520*/  MUFU.EX2 R9, R34 ;  /* 0x0000002200097308 */ /* 0x000ea20000000800 */
[----:B---3--:R-:W-:Y:S01]  /*3530*/  @!P5 FMUL R10, R10, R10 ;  /* 0x0000000a0a0ad220 */ /* 0x008fe20000400000 */
[----:B------:R-:W-:Y:S01]  /*3540*/  FSETP.GEU.AND P5, PT, R16, -126, PT ;  /* 0xc2fc00001000780b */ /* 0x000fe20003fae000 */
[--C-:B-1----:R-:W-:Y:S01]  /*3550*/  FFMA R11, R42, UR5, -R8.reuse ;  /* 0x000000052a0b7c23 */ /* 0x102fe20008000808 */
[----:B------:R-:W-:Y:S02]  /*3560*/  ULDC UR5, c[0x0][0x604] ;  /* 0x0001810000057ab9 */ /* 0x000fe40000000800 */
[--C-:B------:R-:W-:Y:S01]  /*3570*/  FFMA R18, R43, UR5, -R8.reuse ;  /* 0x000000052b127c23 */ /* 0x100fe20008000808 */
[----:B------:R-:W-:Y:S01]  /*3580*/  ULDC UR5, c[0x0][0x604] ;  /* 0x0001810000057ab9 */ /* 0x000fe20000000800 */
[----:B------:R-:W-:Y:S01]  /*3590*/  @!P1 FMUL R14, R14, 0.5 ;  /* 0x3f0000000e0e9820 */ /* 0x000fe20000400000 */
[----:B------:R-:W1:Y:S01]  /*35a0*/  MUFU.EX2 R12, R31 ;  /* 0x0000001f000c7308 */ /* 0x000e620000000800 */
[----:B------:R-:W-:Y:S01]  /*35b0*/  @!P6 FMUL R38, R38, 0.5 ;  /* 0x3f0000002626e820 */ /* 0x000fe20000400000 */
[--C-:B------:R-:W-:Y:S01]  /*35c0*/  FFMA R35, R46, UR5, -R8.reuse ;  /* 0x000000052e237c23 */ /* 0x100fe20008000808 */
[----:B------:R-:W-:Y:S01]  /*35d0*/  ULDC UR5, c[0x0][0x604] ;  /* 0x0001810000057ab9 */ /* 0x000fe20000000800 */
[----:B----4-:R-:W-:Y:S01]  /*35e0*/  @!P3 FMUL R27, R27, R27 ;  /* 0x0000001b1b1bb220 */ /* 0x010fe20000400000 */
[----:B------:R-:W-:Y:S01]  /*35f0*/  FSETP.GEU.AND P3, PT, R11, -126, PT ;  /* 0xc2fc00000b00780b */ /* 0x000fe20003f6e000 */
[----:B------:R-:W-:Y:S01]  /*3600*/  @!P5 FMUL R16, R16, 0.5 ;  /* 0x3f0000001010d820 */ /* 0x000fe20000400000 */
[--C-:B------:R-:W-:Y:S01]  /*3610*/  FFMA R20, R47, UR5, -R8.reuse ;  /* 0x000000052f147c23 */ /* 0x100fe20008000808 */
[----:B------:R-:W3:Y:S01]  /*3620*/  MUFU.EX2 R14, R14 ;  /* 0x0000000e000e7308 */ /* 0x000ee20000000800 */
[----:B------:R-:W-:Y:S01]  /*3630*/  ULDC UR5, c[0x0][0x604] ;  /* 0x0001810000057ab9 */ /* 0x000fe20000000800 */
[----:B--2---:R-:W-:Y:S01]  /*3640*/  @!P4 FMUL R9, R9, R9 ;  /* 0x000000090909c220 */ /* 0x004fe20000400000 */
[--C-:B------:R-:W-:Y:S01]  /*3650*/  FFMA R13, R50, UR5, -R8.reuse ;  /* 0x00000005320d7c23 */ /* 0x100fe20008000808 */
[----:B------:R-:W-:Y:S01]  /*3660*/  ULDC UR5, c[0x0][0x604] ;  /* 0x0001810000057ab9 */ /* 0x000fe20000000800 */
[----:B------:R-:W-:Y:S01]  /*3670*/  FSETP.GEU.AND P4, PT, R35, -126, PT ;  /* 0xc2fc00002300780b */ /* 0x000fe20003f8e000 */
[--C-:B------:R-:W-:Y:S01]  /*3680*/  FFMA R22, R51, UR5, -R8.reuse ;  /* 0x0000000533167c23 */ /* 0x100fe20008000808 */
[----:B------:R-:W-:Y:S01]  /*3690*/  ULDC UR5, c[0x0][0x604] ;  /* 0x0001810000057ab9 */ /* 0x000fe20000000800 */
[----:B------:R-:W2:Y:S01]  /*36a0*/  MUFU.EX2 R16, R16 ;  /* 0x0000001000107308 */ /* 0x000ea20000000800 */
[----:B-1----:R-:W-:Y:S01]  /*36b0*/  @!P2 FMUL R12, R12, R12 ;  /* 0x0000000c0c0ca220 */ /* 0x002fe20000400000 */
[----:B------:R-:W-:Y:S01]  /*36c0*/  FSETP.GEU.AND P2, PT, R18, -126, PT ;  /* 0xc2fc00001200780b */ /* 0x000fe20003f4e000 */
[----:B------:R-:W-:Y:S01]  /*36d0*/  @!P3 FMUL R11, R11, 0.5 ;  /* 0x3f0000000b0bb820 */ /* 0x000fe20000400000 */
[----:B------:R-:W-:Y:S01]  /*36e0*/  FFMA R39, R54, UR5, -R8 ;  /* 0x0000000536277c23 */ /* 0x000fe20008000808 */
[----:B------:R-:W-:-:S02]  /*36f0*/  ULDC UR5, c[0x0][0x604] ;  /* 0x0001810000057ab9 */ /* 0x000fc40000000800 */
[--C-:B------:R-:W-:Y:S01]  /*3700*/  FFMA R26, R55, UR5, -R8.reuse ;  /* 0x00000005371a7c23 */ /* 0x100fe20008000808 */
[----:B------:R-:W1:Y:S01]  /*3710*/  MUFU.EX2 R31, R38 ;  /* 0x00000026001f7308 */ /* 0x000e620000000800 */
[----:B---3--:R-:W-:Y:S01]  /*3720*/  @!P1 FMUL R14, R14, R14 ;  /* 0x0000000e0e0e9220 */ /* 0x008fe20000400000 */
[----:B------:R-:W-:Y:S01]  /*3730*/  FSETP.GEU.AND P1, PT, R20, -126, PT ;  /* 0xc2fc00001400780b */ /* 0x000fe20003f2e000 */
[----:B------:R-:W-:Y:S01]  /*3740*/  @!P4 FMUL R35, R35, 0.5 ;  /* 0x3f0000002323c820 */ /* 0x000fe20000400000 */
[----:B------:R-:W-:Y:S02]  /*3750*/  ULDC UR5, c[0x0][0x604] ;  /* 0x0001810000057ab9 */ /* 0x000fe40000000800 */
[----:B------:R-:W-:Y:S01]  /*3760*/  FFMA R15, R58, UR5, -R8 ;  /* 0x000000053a0f7c23 */ /* 0x000fe20008000808 */
[----:B------:R-:W-:Y:S01]  /*3770*/  @!P2 FMUL R18, R18, 0.5 ;  /* 0x3f0000001212a820 */ /* 0x000fe20000400000 */
[----:B------:R-:W3:Y:S01]  /*3780*/  MUFU.EX2 R11, R11 ;  /* 0x0000000b000b7308 */ /* 0x000ee20000000800 */
[----:B--2---:R-:W-:Y:S01]  /*3790*/  @!P5 FMUL R16, R16, R16 ;  /* 0x000000101010d220 */ /* 0x004fe20000400000 */
[----:B------:R-:W-:Y:S01]  /*37a0*/  FSETP.GEU.AND P5, PT, R22, -126, PT ;  /* 0xc2fc00001600780b */ /* 0x000fe20003fae000 */
[----:B------:R-:W-:-:S02]  /*37b0*/  ULDC UR5, c[0x0][0x604] ;  /* 0x0001810000057ab9 */ /* 0x000fc40000000800 */
[--C-:B------:R-:W-:Y:S01]  /*37c0*/  FFMA R30, R59, UR5, -R8.reuse ;  /* 0x000000053b1e7c23 */ /* 0x100fe20008000808 */
[----:B------:R-:W-:Y:S01]  /*37d0*/  ULDC UR5, c[0x0][0x604] ;  /* 0x0001810000057ab9 */ /* 0x000fe20000000800 */
[----:B------:R-:W-:Y:S01]  /*37e0*/  @!P1 FMUL R20, R20, 0.5 ;  /* 0x3f00000014149820 */ /* 0x000fe20000400000 */
[----:B------:R-:W2:Y:S01]  /*37f0*/  MUFU.EX2 R35, R35 ;  /* 0x0000002300237308 */ /* 0x000ea20000000800 */
[----:B-1----:R-:W-:Y:S01]  /*3800*/  @!P6 FMUL R31, R31, R31 ;  /* 0x0000001f1f1fe220 */ /* 0x002fe20000400000 */
[----:B------:R-:W-:Y:S01]  /*3810*/  FSETP.GEU.AND P6, PT, R13, -126, PT ;  /* 0xc2fc00000d00780b */ /* 0x000fe20003fce000 */
[--C-:B------:R-:W-:Y:S01]  /*3820*/  FFMA R43, R62, UR5, -R8.reuse ;  /* 0x000000053e2b7c23 */ /* 0x100fe20008000808 */
[----:B------:R-:W-:Y:S02]  /*3830*/  ULDC UR5, c[0x0][0x604] ;  /* 0x0001810000057ab9 */ /* 0x000fe40000000800 */
[----:B------:R-:W-:Y:S01]  /*3840*/  FFMA R34, R63, UR5, -R8 ;  /* 0x000000053f227c23 */ /* 0x000fe20008000808 */
[----:B------:R-:W-:Y:S01]  /*3850*/  @!P5 FMUL R22, R22, 0.5 ;  /* 0x3f0000001616d820 */ /* 0x000fe20000400000 */
[----:B------:R-:W1:Y:S01]  /*3860*/  MUFU.EX2 R18, R18 ;  /* 0x0000001200127308 */ /* 0x000e620000000800 */
[----:B---3--:R-:W-:Y:S01]  /*3870*/  @!P3 FMUL R11, R11, R11 ;  /* 0x0000000b0b0bb220 */ /* 0x008fe20000400000 */
[----:B------:R-:W-:Y:S01]  /*3880*/  FSETP.GEU.AND P3, PT, R39, -126, PT ;  /* 0xc2fc00002700780b */ /* 0x000fe20003f6e000 */
[----:B------:R-:W-:-:S02]  /*3890*/  ULDC UR5, c[0x0][0x604] ;  /* 0x0001810000057ab9 */ /* 0x000fc40000000800 */
[--C-:B------:R-:W-:Y:S01]  /*38a0*/  FFMA R17, R66, UR5, -R8.reuse ;  /* 0x0000000542117c23 */ /* 0x100fe20008000808 */
[----:B------:R-:W-:Y:S01]  /*38b0*/  ULDC UR5, c[0x0][0x604] ;  /* 0x0001810000057ab9 */ /* 0x000fe20000000800 */
[----:B------:R-:W-:Y:S01]  /*38c0*/  @!P6 FMUL R13, R13, 0.5 ;  /* 0x3f0000000d0de820 */ /* 0x000fe20000400000 */
[----:B------:R-:W3:Y:S01]  /*38d0*/  MUFU.EX2 R20, R20 ;  /* 0x0000001400147308 */ /* 0x000ee20000000800 */
[----:B--2---:R-:W-:Y:S01]  /*38e0*/  @!P4 FMUL R35, R35, R35 ;  /* 0x000000232323c220 */ /* 0x004fe20000400000 */
[----:B------:R-:W-:Y:S01]  /*38f0*/  FSETP.GEU.AND P4, PT, R15, -126, PT ;  /* 0xc2fc00000f00780b */ /* 0x000fe20003f8e000 */
[--C-:B------:R-:W-:Y:S01]  /*3900*/  FFMA R38, R67, UR5, -R8.reuse ;  /* 0x0000000543267c23 */ /* 0x100fe20008000808 */
[----:B------:R-:W-:Y:S02]  /*3910*/  ULDC UR5, c[0x0][0x604] ;  /* 0x0001810000057ab9 */ /* 0x000fe40000000800 */
[----:B------:R-:W-:Y:S01]  /*3920*/  FFMA R47, R70, UR5, -R8 ;  /* 0x00000005462f7c23 */ /* 0x000fe20008000808 */
[----:B------:R-:W-:Y:S01]  /*3930*/  @!P3 FMUL R39, R39, 0.5 ;  /* 0x3f0000002727b820 */ /* 0x000fe20000400000 */
[----:B------:R-:W2:Y:S01]  /*3940*/  MUFU.EX2 R22, R22 ;  /* 0x0000001600167308 */ /* 0x000ea20000000800 */
[----:B-1----:R-:W-:Y:S01]  /*3950*/  @!P2 FMUL R18, R18, R18 ;  /* 0x000000121212a220 */ /* 0x002fe20000400000 */
[----:B------:R-:W-:Y:S01]  /*3960*/  FSETP.GEU.AND P2, PT, R26, -126, PT ;  /* 0xc2fc00001a00780b */ /* 0x000fe20003f4e000 */
[----:B------:R-:W-:-:S02]  /*3970*/  ULDC UR5, c[0x0][0x604] ;  /* 0x0001810000057ab9 */ /* 0x000fc40000000800 */
[--C-:B------:R-:W-:Y:S01]  /*3980*/  FFMA R42, R71, UR5, -R8.reuse ;  /* 0x00000005472a7c23 */ /* 0x100fe20008000808 */
[----:B------:R-:W-:Y:S01]  /*3990*/  ULDC UR5, c[0x0][0x604] ;  /* 0x0001810000057ab9 */ /* 0x000fe20000000800 */
[----:B------:R-:W-:Y:S01]  /*39a0*/  @!P4 FMUL R15, R15, 0.5 ;  /* 0x3f0000000f0fc820 */ /* 0x000fe20000400000 */
[----:B------:R-:W1:Y:S01]  /*39b0*/  MUFU.EX2 R13, R13 ;  /* 0x0000000d000d7308 */ /* 0x000e620000000800 */
[----:B---3--:R-:W-:Y:S01]  /*39c0*/  @!P1 FMUL R20, R20, R20 ;  /* 0x0000001414149220 */ /* 0x008fe20000400000 */
[----:B------:R-:W-:Y:S01]  /*39d0*/  FSETP.GEU.AND P1, PT, R30, -126, PT ;  /* 0xc2fc00001e00780b */ /* 0x000fe20003f2e000 */
[--C-:B------:R-:W-:Y:S01]  /*39e0*/  FFMA R19, R74, UR5, -R8.reuse ;  /* 0x000000054a137c23 */ /* 0x100fe20008000808 */
        /* <DEDUP_REMOVED lines=181> */
[----:B------:R-:W-:Y:S01]  /*4540*/  FFMA R8, R151, UR5, -R8 ;  /* 0x0000000597087c23 */ /* 0x000fe20008000808 */
[----:B------:R-:W-:Y:S02]  /*4550*/  ULDC UR5, c[0x0][0x604] ;  /* 0x0001810000057ab9 */ /* 0x000fe40000000800 */
[----:B------:R-:W-:Y:S01]  /*4560*/  FMUL R122, R152, UR5 ;  /* 0x00000005987a7c20 */ /* 0x000fe20008400000 */
[----:B------:R-:W-:Y:S01]  /*4570*/  @!P5 FMUL R75, R75, 0.5 ;  /* 0x3f0000004b4bd820 */ /* 0x000fe20000400000 */
[----:B------:R-:W1:Y:S01]  /*4580*/  MUFU.EX2 R67, R67 ;  /* 0x0000004300437308 */ /* 0x000e620000000800 */
[----:B---3--:R-:W-:Y:S01]  /*4590*/  @!P3 FMUL R74, R74, R74 ;  /* 0x0000004a4a4ab220 */ /* 0x008fe20000400000 */
[----:B------:R-:W-:Y:S01]  /*45a0*/  FSETP.GEU.AND P3, PT, R86, -126, PT ;  /* 0xc2fc00005600780b */ /* 0x000fe20003f6e000 */
[----:B------:R-:W-:Y:S01]  /*45b0*/  ULDC UR5, c[0x0][0x604] ;  /* 0x0001810000057ab9 */ /* 0x000fe20000000800 */
[--C-:B------:R-:W-:Y:S01]  /*45c0*/  FFMA R24, R24, UR10, -R122.reuse ;  /* 0x0000000a18187c23 */ /* 0x100fe2000800087a */
[--C-:B------:R-:W-:Y:S01]  /*45d0*/  FFMA R25, R25, UR5, -R122.reuse ;  /* 0x0000000519197c23 */ /* 0x100fe2000800087a */
[----:B------:R-:W-:Y:S01]  /*45e0*/  ULDC UR5, c[0x0][0x604] ;  /* 0x0001810000057ab9 */ /* 0x000fe20000000800 */
[----:B------:R-:W-:Y:S01]  /*45f0*/  @!P6 FMUL R82, R82, 0.5 ;  /* 0x3f0000005252e820 */ /* 0x000fe20000400000 */
[----:B------:R-:W3:Y:S01]  /*4600*/  MUFU.EX2 R71, R71 ;  /* 0x0000004700477308 */ /* 0x000ee20000000800 */
[----:B--2---:R-:W-:Y:S01]  /*4610*/  @!P4 FMUL R78, R78, R78 ;  /* 0x0000004e4e4ec220 */ /* 0x004fe20000400000 */
[----:B------:R-:W-:Y:S01]  /*4620*/  FSETP.GEU.AND P4, PT, R90, -126, PT ;  /* 0xc2fc00005a00780b */ /* 0x000fe20003f8e000 */
[--C-:B------:R-:W-:Y:S01]  /*4630*/  FFMA R28, R28, UR5, -R122.reuse ;  /* 0x000000051c1c7c23 */ /* 0x100fe2000800087a */
[----:B------:R-:W-:Y:S01]  /*4640*/  ULDC UR5, c[0x0][0x604] ;  /* 0x0001810000057ab9 */ /* 0x000fe20000000800 */
[----:B------:R-:W-:Y:S01]  /*4650*/  ULDC UR10, c[0x0][0x604] ;  /* 0x00018100000a7ab9 */ /* 0x000fe20000000800 */
[--C-:B------:R-:W-:Y:S01]  /*4660*/  FFMA R29, R29, UR5, -R122.reuse ;  /* 0x000000051d1d7c23 */ /* 0x100fe2000800087a */
[----:B------:R-:W-:Y:S01]  /*4670*/  @!P3 FMUL R86, R86, 0.5 ;  /* 0x3f0000005656b820 */ /* 0x000fe20000400000 */
[----:B------:R-:W2:Y:S01]  /*4680*/  MUFU.EX2 R75, R75 ;  /* 0x0000004b004b7308 */ /* 0x000ea20000000800 */
[----:B-1----:R-:W-:Y:S01]  /*4690*/  @!P2 FMUL R67, R67, R67 ;  /* 0x000000434343a220 */ /* 0x002fe20000400000 */
[----:B------:R-:W-:Y:S01]  /*46a0*/  FSETP.GEU.AND P2, PT, R79, -126, PT ;  /* 0xc2fc00004f00780b */ /* 0x000fe20003f4e000 */
[----:B------:R-:W-:Y:S01]  /*46b0*/  ULDC UR5, c[0x0][0x604] ;  /* 0x0001810000057ab9 */ /* 0x000fe20000000800 */
[--C-:B------:R-:W-:Y:S01]  /*46c0*/  FFMA R126, R129, UR11, -R122.reuse ;  /* 0x0000000b817e7c23 */ /* 0x100fe2000800087a */
[--C-:B------:R-:W-:Y:S01]  /*46d0*/  FFMA R32, R32, UR5, -R122.reuse ;  /* 0x0000000520207c23 */ /* 0x100fe2000800087a */
[----:B------:R-:W-:Y:S01]  /*46e0*/  ULDC UR5, c[0x0][0x604] ;  /* 0x0001810000057ab9 */ /* 0x000fe20000000800 */
[----:B------:R-:W-:Y:S01]  /*46f0*/  @!P4 FMUL R90, R90, 0.5 ;  /* 0x3f0000005a5ac820 */ /* 0x000fe20000400000 */
[----:B------:R-:W1:Y:S01]  /*4700*/  MUFU.EX2 R82, R82 ;  /* 0x0000005200527308 */ /* 0x000e620000000800 */
[----:B---3--:R-:W-:Y:S01]  /*4710*/  @!P1 FMUL R71, R71, R71 ;  /* 0x0000004747479220 */ /* 0x008fe20000400000 */
[----:B------:R-:W-:Y:S01]  /*4720*/  FSETP.GEU.AND P1, PT, R83, -126, PT ;  /* 0xc2fc00005300780b */ /* 0x000fe20003f2e000 */
[--C-:B------:R-:W-:Y:S01]  /*4730*/  FFMA R33, R33, UR5, -R122.reuse ;  /* 0x0000000521217c23 */ /* 0x100fe2000800087a */
[----:B------:R-:W-:Y:S01]  /*4740*/  ULDC UR5, c[0x0][0x604] ;  /* 0x0001810000057ab9 */ /* 0x000fe20000000800 */
[--C-:B------:R-:W-:Y:S01]  /*4750*/  FFMA R129, R136, UR18, -R122.reuse ;  /* 0x0000001288817c23 */ /* 0x100fe2000800087a */
[--C-:B------:R-:W-:Y:S01]  /*4760*/  FFMA R36, R36, UR5, -R122.reuse ;  /* 0x0000000524247c23 */ /* 0x100fe2000800087a */
[----:B------:R-:W-:Y:S01]  /*4770*/  @!P2 FMUL R79, R79, 0.5 ;  /* 0x3f0000004f4fa820 */ /* 0x000fe20000400000 */
[----:B------:R-:W3:Y:S01]  /*4780*/  MUFU.EX2 R86, R86 ;  /* 0x0000005600567308 */ /* 0x000ee20000000800 */
[----:B--2---:R-:W-:Y:S01]  /*4790*/  @!P5 FMUL R75, R75, R75 ;  /* 0x0000004b4b4bd220 */ /* 0x004fe20000400000 */
[----:B------:R-:W-:Y:S01]  /*47a0*/  FSETP.GEU.AND P5, PT, R91, -126, PT ;  /* 0xc2fc00005b00780b */ /* 0x000fe20003fae000 */
[----:B------:R-:W-:Y:S01]  /*47b0*/  ULDC UR5, c[0x0][0x604] ;  /* 0x0001810000057ab9 */ /* 0x000fe20000000800 */
[----:B------:R-:W-:Y:S01]  /*47c0*/  ULDC UR11, c[0x0][0x604] ;  /* 0x00018100000b7ab9 */ /* 0x000fe20000000800 */
[--C-:B------:R-:W-:Y:S01]  /*47d0*/  FFMA R37, R37, UR5, -R122.reuse ;  /* 0x0000000525257c23 */ /* 0x100fe2000800087a */
[----:B------:R-:W-:Y:S01]  /*47e0*/  ULDC UR5, c[0x0][0x604] ;  /* 0x0001810000057ab9 */ /* 0x000fe20000000800 */
[----:B------:R-:W-:Y:S01]  /*47f0*/  @!P1 FMUL R83, R83, 0.5 ;  /* 0x3f00000053539820 */ /* 0x000fe20000400000 */
[----:B------:R-:W2:Y:S01]  /*4800*/  MUFU.EX2 R90, R90 ;  /* 0x0000005a005a7308 */ /* 0x000ea20000000800 */
[----:B-1----:R-:W-:Y:S01]  /*4810*/  @!P6 FMUL R82, R82, R82 ;  /* 0x000000525252e220 */ /* 0x002fe20000400000 */
[----:B------:R-:W-:Y:S01]  /*4820*/  FSETP.GEU.AND P6, PT, R94, -126, PT ;  /* 0xc2fc00005e00780b */ /* 0x000fe20003fce000 */
[--C-:B------:R-:W-:Y:S01]  /*4830*/  FFMA R40, R40, UR5, -R122.reuse ;  /* 0x0000000528287c23 */ /* 0x100fe2000800087a */
[----:B------:R-:W-:Y:S01]  /*4840*/  ULDC UR5, c[0x0][0x604] ;  /* 0x0001810000057ab9 */ /* 0x000fe20000000800 */
[----:B------:R-:W-:Y:S01]  /*4850*/  ULDC UR18, c[0x0][0x604] ;  /* 0x0001810000127ab9 */ /* 0x000fe20000000800 */
[--C-:B------:R-:W-:Y:S01]  /*4860*/  FFMA R41, R41, UR5, -R122.reuse ;  /* 0x0000000529297c23 */ /* 0x100fe2000800087a */
        /* <DEDUP_REMOVED lines=14> */
[--C-:B------:R-:W-:Y:S01]  /*4950*/  FFMA R144, R144, UR11, -R122.reuse ;  /* 0x0000000b90907c23 */ /* 0x100fe2000800087a */
        /* <DEDUP_REMOVED lines=22> */
[----:B------:R-:W-:Y:S01]  /*4ac0*/  FADD R138, R18, R71 ;  /* 0x00000047128a7221 */ /* 0x000fe20000000000 */
[--C-:B------:R-:W-:Y:S01]  /*4ad0*/  FFMA R56, R56, UR5, -R122.reuse ;  /* 0x0000000538387c23 */ /* 0x100fe2000800087a */
[----:B------:R-:W-:Y:S01]  /*4ae0*/  ULDC UR5, c[0x0][0x604] ;  /* 0x0001810000057ab9 */ /* 0x000fe20000000800 */
[----:B------:R-:W-:Y:S01]  /*4af0*/  @!P1 FMUL R99, R99, 0.5 ;  /* 0x3f00000063639820 */ /* 0x000fe20000400000 */
[----:B------:R-:W2:Y:S01]  /*4b00*/  MUFU.EX2 R102, R102 ;  /* 0x0000006600667308 */ /* 0x000ea20000000800 */
[----:B-1----:R-:W-:Y:S01]  /*4b10*/  @!P6 FMUL R94, R94, R94 ;  /* 0x0000005e5e5ee220 */ /* 0x002fe20000400000 */
[----:B------:R-:W-:Y:S01]  /*4b20*/  FSETP.GEU.AND P6, PT, R106, -126, PT ;  /* 0xc2fc00006a00780b */ /* 0x000fe20003fce000 */
[----:B------:R-:W-:Y:S01]  /*4b30*/  FFMA R57, R57, UR5, -R122 ;  /* 0x0000000539397c23 */ /* 0x000fe2000800087a */
[----:B------:R-:W-:Y:S01]  /*4b40*/  ULDC UR5, c[0x0][0x604] ;  /* 0x0001810000057ab9 */ /* 0x000fe20000000800 */
[----:B------:R-:W-:Y:S01]  /*4b50*/  FADD R136, R15, R94 ;  /* 0x0000005e0f887221 */ /* 0x000fe20000000000 */
        /* <DEDUP_REMOVED lines=54> */
[----:B------:R-:W-:Y:S01]  /*4ec0*/  FFMA R81, R81, UR5, -R122 ;  /* 0x0000000551517c23 */ /* 0x000fe2000800087a */
[----:B------:R-:W-:Y:S01]  /*4ed0*/  ULDC UR5, c[0x0][0x604] ;  /* 0x0001810000057ab9 */ /* 0x000fe20000000800 */
[----:B------:R-:W-:Y:S01]  /*4ee0*/  FADD R142, R51, R114 ;  /* 0x00000072338e7221 */ /* 0x000fe20000000000 */
[--C-:B------:R-:W-:Y:S01]  /*4ef0*/  FFMA R84, R84, UR5, -R122.reuse ;  /* 0x0000000554547c23 */ /* 0x100fe2000800087a */
[----:B------:R-:W-:Y:S01]  /*4f00*/  @!P3 FMUL R87, R87, 0.5 ;  /* 0x3f0000005757b820 */ /* 0x000fe20000400000 */
[----:B------:R-:W2:Y:S01]  /*4f10*/  MUFU.EX2 R115, R115 ;  /* 0x0000007300737308 */ /* 0x000ea20000000800 */
[----:B-1----:R-:W-:Y:S01]  /*4f20*/  @!P2 FMUL R107, R107, R107 ;  /* 0x0000006b6b6ba220 */ /* 0x002fe20000400000 */
[----:B------:R-:W-:Y:S01]  /*4f30*/  FSETP.GEU.AND P2, PT, R8, -126, PT ;  /* 0xc2fc00000800780b */ /* 0x000fe20003f4e000 */
[----:B------:R-:W-:Y:S01]  /*4f40*/  ULDC UR5, c[0x0][0x604] ;  /* 0x0001810000057ab9 */ /* 0x000fe20000000800 */
[----:B------:R-:W-:Y:S01]  /*4f50*/  F2FP.BF16.F32.PACK_AB R51, R50, R51 ;  /* 0x000000333233723e */ /* 0x000fe200000010ff */
[--C-:B------:R-:W-:Y:S01]  /*4f60*/  FFMA R85, R85, UR5, -R122.reuse ;  /* 0x0000000555557c23 */ /* 0x100fe2000800087a */
[----:B------:R-:W-:Y:S01]  /*4f70*/  ULDC UR5, c[0x0][0x604] ;  /* 0x0001810000057ab9 */ /* 0x000fe20000000800 */
[----:B------:R-:W-:Y:S01]  /*4f80*/  @!P4 FMUL R24, R24, 0.5 ;  /* 0x3f0000001818c820 */ /* 0x000fe20000400000 */
[----:B------:R-:W1:Y:S01]  /*4f90*/  MUFU.EX2 R118, R118 ;  /* 0x0000007600767308 */ /* 0x000e620000000800 */
[----:B---3--:R-:W-:Y:S01]  /*4fa0*/  @!P1 FMUL R111, R111, R111 ;  /* 0x0000006f6f6f9220 */ /* 0x008fe20000400000 */
[----:B------:R-:W-:Y:S01]  /*4fb0*/  FSETP.GEU.AND P1, PT, R25, -126, PT ;  /* 0xc2fc00001900780b */ /* 0x000fe20003f2e000 */
[----:B------:R-:W-:Y:S01]  /*4fc0*/  FFMA R165, R88, UR5, -R122 ;  /* 0x0000000558a57c23 */ /* 0x000fe2000800087a */
[----:B------:R-:W-:-:S02]  /*4fd0*/  ULDC UR5, c[0x0][0x604] ;  /* 0x0001810000057ab9 */ /* 0x000fc40000000800 */
[----:B------:R-:W-:Y:S01]  /*4fe0*/  FFMA R88, R89, UR5, -R122 ;  /* 0x0000000559587c23 */ /* 0x000fe2000800087a */
[----:B------:R-:W-:Y:S01]  /*4ff0*/  @!P2 FMUL R8, R8, 0.5 ;  /* 0x3f0000000808a820 */ /* 0x000fe20000400000 */
[----:B------:R-:W3:Y:S01]  /*5000*/  MUFU.EX2 R87, R87 ;  /* 0x0000005700577308 */ /* 0x000ee20000000800 */
[----:B--2---:R-:W-:Y:S01]  /*5010*/  @!P5 FMUL R115, R115, R115 ;  /* 0x000000737373d220 */ /* 0x004fe20000400000 */
[----:B------:R-:W-:Y:S01]  /*5020*/  FSETP.GEU.AND P5, PT, R29, -126, PT ;  /* 0xc2fc00001d00780b */ /* 0x000fe20003fae000 */
[----:B------:R-:W-:-:S04]  /*5030*/  ULDC UR5, c[0x0][0x604] ;  /* 0x0001810000057ab9 */ /* 0x000fc80000000800 */
[----:B------:R-:W-:Y:S01]  /*5040*/  @!P1 FMUL R25, R25, 0.5 ;  /* 0x3f00000019199820 */ /* 0x000fe20000400000 */
[----:B------:R-:W2:Y:S01]  /*5050*/  MUFU.EX2 R24, R24 ;  /* 0x0000001800187308 */ /* 0x000ea20000000800 */
[----:B-1----:R-:W-:Y:S01]  /*5060*/  @!P6 FMUL R118, R118, R118 ;  /* 0x000000767676e220 */ /* 0x002fe20000400000 */
[----:B------:R-:W-:-:S03]  /*5070*/  FSETP.GEU.AND P6, PT, R28, -126, PT ;  /* 0xc2fc00001c00780b */ /* 0x000fc60003fce000 */
[----:B------:R-:W-:Y:S02]  /*5080*/  FADD R146, R21, R118 ;  /* 0x0000007615927221 */ /* 0x000fe40000000000 */
[----:B------:R-:W-:Y:S01]  /*5090*/  @!P5 FMUL R29, R29, 0.5 ;  /* 0x3f0000001d1dd820 */ /* 0x000fe20000400000 */
[----:B------:R-:W1:Y:S01]  /*50a0*/  MUFU.EX2 R8, R8 ;  /* 0x0000000800087308 */ /* 0x000e620000000800 */
[----:B---3--:R-:W-:Y:S01]  /*50b0*/  @!P3 FMUL R87, R87, R87 ;  /* 0x000000575757b220 */ /* 0x008fe20000400000 */
[----:B------:R-:W-:-:S05]  /*50c0*/  FSETP.GEU.AND P3, PT, R32, -126, PT ;  /* 0xc2fc00002000780b */ /* 0x000fca0003f6e000 */
[----:B------:R-:W-:Y:S01]  /*50d0*/  @!P6 FMUL R28, R28, 0.5 ;  /* 0x3f0000001c1ce820 */ /* 0x000fe20000400000 */
[----:B------:R3:W4:Y:S01]  /*50e0*/  MUFU.EX2 R119, R25 ;  /* 0x0000001900777308 */ /* 0x0007220000000800 */
[----:B--2---:R-:W-:Y:S01]  /*50f0*/  @!P4 FMUL R24, R24, R24 ;  /* 0x000000181818c220 */ /* 0x004fe20000400000 */
[----:B------:R-:W-:-:S05]  /*5100*/  FSETP.GEU.AND P4, PT, R36, -126, PT ;  /* 0xc2fc00002400780b */ /* 0x000fca0003f8e000 */
[----:B------:R-:W-:Y:S01]  /*5110*/  @!P3 FMUL R32, R32, 0.5 ;  /* 0x3f0000002020b820 */ /* 0x000fe20000400000 */
[----:B------:R2:W5:Y:S01]  /*5120*/  MUFU.EX2 R123, R29 ;  /* 0x0000001d007b7308 */ /* 0x0005620000000800 */
[----:B-1----:R-:W-:Y:S01]  /*5130*/  @!P2 FMUL R8, R8, R8 ;  /* 0x000000080808a220 */ /* 0x002fe20000400000 */
[----:B------:R-:W-:Y:S01]  /*5140*/  FSETP.GEU.AND P2, PT, R33, -126, PT ;  /* 0xc2fc00002100780b */ /* 0x000fe20003f4e000 */
[--C-:B---3--:R-:W-:Y:S01]  /*5150*/  FFMA R25, R92, UR5, -R122.reuse ;  /* 0x000000055c197c23 */ /* 0x108fe2000800087a */
[----:B------:R-:W-:Y:S02]  /*5160*/  ULDC UR5, c[0x0][0x604] ;  /* 0x0001810000057ab9 */ /* 0x000fe40000000800 */
[----:B------:R-:W-:Y:S01]  /*5170*/  FFMA R92, R93, UR5, -R122 ;  /* 0x000000055d5c7c23 */ /* 0x000fe2000800087a */
[----:B------:R-:W-:Y:S01]  /*5180*/  @!P4 FMUL R36, R36, 0.5 ;  /* 0x3f0000002424c820 */ /* 0x000fe20000400000 */
[----:B------:R-:W1:Y:S01]  /*5190*/  MUFU.EX2 R28, R28 ;  /* 0x0000001c001c7308 */ /* 0x000e620000000800 */
[----:B----4-:R-:W-:Y:S01]  /*51a0*/  @!P1 FMUL R119, R119, R119 ;  /* 0x0000007777779220 */ /* 0x010fe20000400000 */
[----:B------:R-:W-:Y:S01]  /*51b0*/  FSETP.GEU.AND P1, PT, R37, -126, PT ;  /* 0xc2fc00002500780b */ /* 0x000fe20003f2e000 */
[----:B------:R-:W-:-:S02]  /*51c0*/  ULDC UR5, c[0x0][0x604] ;  /* 0x0001810000057ab9 */ /* 0x000fc40000000800 */
[--C-:B--2---:R-:W-:Y:S01]  /*51d0*/  FFMA R29, R96, UR5, -R122.reuse ;  /* 0x00000005601d7c23 */ /* 0x104fe2000800087a */
[----:B------:R-:W-:Y:S01]  /*51e0*/  ULDC UR5, c[0x0][0x604] ;  /* 0x0001810000057ab9 */ /* 0x000fe20000000800 */
[----:B------:R-:W-:Y:S01]  /*51f0*/  @!P2 FMUL R33, R33, 0.5 ;  /* 0x3f0000002121a820 */ /* 0x000fe20000400000 */
[----:B------:R-:W2:Y:S01]  /*5200*/  MUFU.EX2 R32, R32 ;  /* 0x0000002000207308 */ /* 0x000ea20000000800 */
[----:B-----5:R-:W-:Y:S01]  /*5210*/  @!P5 FMUL R123, R123, R123 ;  /* 0x0000007b7b7bd220 */ /* 0x020fe20000400000 */
[----:B------:R-:W-:Y:S01]  /*5220*/  FSETP.GEU.AND P5, PT, R41, -126, PT ;  /* 0xc2fc00002900780b */ /* 0x000fe20003fae000 */
[----:B------:R-:W-:Y:S01]  /*5230*/  FFMA R96, R97, UR5, -R122 ;  /* 0x0000000561607c23 */ /* 0x000fe2000800087a */
[----:B------:R-:W-:-:S03]  /*5240*/  ULDC UR5, c[0x0][0x604] ;  /* 0x0001810000057ab9 */ /* 0x000fc60000000800 */
[----:B------:R-:W-:Y:S01]  /*5250*/  @!P1 FMUL R37, R37, 0.5 ;  /* 0x3f00000025259820 */ /* 0x000fe20000400000 */
[----:B------:R3:W4:Y:S01]  /*5260*/  MUFU.EX2 R127, R33 ;  /* 0x00000021007f7308 */ /* 0x0007220000000800 */
[----:B-1----:R-:W-:Y:S01]  /*5270*/  @!P6 FMUL R28, R28, R28 ;  /* 0x0000001c1c1ce220 */ /* 0x002fe20000400000 */
[----:B------:R-:W-:-:S05]  /*5280*/  FSETP.GEU.AND P6, PT, R40, -126, PT ;  /* 0xc2fc00002800780b */ /* 0x000fca0003fce000 */
[----:B------:R-:W-:Y:S01]  /*5290*/  @!P5 FMUL R41, R41, 0.5 ;  /* 0x3f0000002929d820 */ /* 0x000fe20000400000 */
[----:B------:R-:W1:Y:S01]  /*52a0*/  MUFU.EX2 R36, R36 ;  /* 0x0000002400247308 */ /* 0x000e620000000800 */
[----:B--2---:R-:W-:Y:S01]  /*52b0*/  @!P3 FMUL R32, R32, R32 ;  /* 0x000000202020b220 */ /* 0x004fe20000400000 */
[----:B------:R-:W-:Y:S01]  /*52c0*/  FSETP.GEU.AND P3, PT, R44, -126, PT ;  /* 0xc2fc00002c00780b */ /* 0x000fe20003f6e000 */
[--C-:B---3--:R-:W-:Y:S01]  /*52d0*/  FFMA R33, R100, UR5, -R122.reuse ;  /* 0x0000000564217c23 */ /* 0x108fe2000800087a */
[----:B------:R-:W-:Y:S02]  /*52e0*/  ULDC UR5, c[0x0][0x604] ;  /* 0x0001810000057ab9 */ /* 0x000fe40000000800 */
[----:B------:R-:W-:Y:S01]  /*52f0*/  FFMA R100, R101, UR5, -R122 ;  /* 0x0000000565647c23 */ /* 0x000fe2000800087a */
[----:B------:R-:W-:Y:S01]  /*5300*/  @!P6 FMUL R40, R40, 0.5 ;  /* 0x3f0000002828e820 */ /* 0x000fe20000400000 */
[----:B------:R2:W3:Y:S01]  /*5310*/  MUFU.EX2 R131, R37 ;  /* 0x0000002500837308 */ /* 0x0004e20000000800 */
[----:B----4-:R-:W-:Y:S01]  /*5320*/  @!P2 FMUL R127, R127, R127 ;  /* 0x0000007f7f7fa220 */ /* 0x010fe20000400000 */
[----:B------:R-:W-:Y:S01]  /*5330*/  FSETP.GEU.AND P2, PT, R45, -126, PT ;  /* 0xc2fc00002d00780b */ /* 0x000fe20003f4e000 */
[----:B------:R-:W-:-:S04]  /*5340*/  ULDC UR5, c[0x0][0x604] ;  /* 0x0001810000057ab9 */ /* 0x000fc80000000800 */
[----:B------:R-:W-:Y:S01]  /*5350*/  @!P3 FMUL R44, R44, 0.5 ;  /* 0x3f0000002c2cb820 */ /* 0x000fe20000400000 */
[----:B------:R4:W5:Y:S01]  /*5360*/  MUFU.EX2 R135, R41 ;  /* 0x0000002900877308 */ /* 0x0009620000000800 */
[----:B-1----:R-:W-:Y:S01]  /*5370*/  @!P4 FMUL R36, R36, R36 ;  /* 0x000000242424c220 */ /* 0x002fe20000400000 */
[----:B------:R-:W-:Y:S01]  /*5380*/  FSETP.GEU.AND P4, PT, R48, -126, PT ;  /* 0xc2fc00003000780b */ /* 0x000fe20003f8e000 */
[----:B--2---:R-:W-:-:S04]  /*5390*/  FADD R37, R19, R110 ;  /* 0x0000006e13257221 */ /* 0x004fc80000000000 */
[----:B------:R-:W-:Y:S01]  /*53a0*/  @!P2 FMUL R45, R45, 0.5 ;  /* 0x3f0000002d2da820 */ /* 0x000fe20000400000 */
[----:B------:R-:W1:Y:S01]  /*53b0*/  MUFU.EX2 R40, R40 ;  /* 0x0000002800287308 */ /* 0x000e620000000800 */
[----:B---3--:R-:W-:Y:S01]  /*53c0*/  @!P1 FMUL R131, R131, R131 ;  /* 0x0000008383839220 */ /* 0x008fe20000400000 */
[----:B------:R-:W-:Y:S01]  /*53d0*/  FSETP.GEU.AND P1, PT, R49, -126, PT ;  /* 0xc2fc00003100780b */ /* 0x000fe20003f2e000 */
[----:B----4-:R-:W-:Y:S01]  /*53e0*/  FADD R41, R35, R82 ;  /* 0x0000005223297221 */ /* 0x010fe20000000000 */
[----:B------:R-:W-:-:S03]  /*53f0*/  F2FP.BF16.F32.PACK_AB R35, R20, R35 ;  /* 0x000000231423723e */ /* 0x000fc600000010ff */
[----:B------:R-:W-:Y:S01]  /*5400*/  @!P4 FMUL R48, R48, 0.5 ;  /* 0x3f0000003030c820 */ /* 0x000fe20000400000 */
[----:B------:R-:W2:Y:S01]  /*5410*/  MUFU.EX2 R44, R44 ;  /* 0x0000002c002c7308 */ /* 0x000ea20000000800 */
[----:B-----5:R-:W-:Y:S01]  /*5420*/  @!P5 FMUL R135, R135, R135 ;  /* 0x000000878787d220 */ /* 0x020fe20000400000 */
[----:B------:R-:W-:Y:S01]  /*5430*/  FSETP.GEU.AND P5, PT, R53, -126, PT ;  /* 0xc2fc00003500780b */ /* 0x000fe20003fae000 */
[----:B------:R-:W-:Y:S01]  /*5440*/  FADD R162, R41, R142 ;  /* 0x0000008e29a27221 */ /* 0x000fe20000000000 */
[----:B------:R-:W-:Y:S01]  /*5450*/  FADD R41, R20, R75 ;  /* 0x0000004b14297221 */ /* 0x000fe20000000000 */
[----:B------:R-:W-:Y:S02]  /*5460*/  FADD R142, R50, R111 ;  /* 0x0000006f328e7221 */ /* 0x000fe40000000000 */
[----:B------:R-:W-:Y:S01]  /*5470*/  @!P1 FMUL R49, R49, 0.5 ;  /* 0x3f00000031319820 */ /* 0x000fe20000400000 */
[----:B------:R3:W4:Y:S01]  /*5480*/  MUFU.EX2 R139, R45 ;  /* 0x0000002d008b7308 */ /* 0x0007220000000800 */
[----:B-1----:R-:W-:Y:S01]  /*5490*/  @!P6 FMUL R40, R40, R40 ;  /* 0x000000282828e220 */ /* 0x002fe20000400000 */
[----:B------:R-:W-:Y:S01]  /*54a0*/  FSETP.GEU.AND P6, PT, R52, -126, PT ;  /* 0xc2fc00003400780b */ /* 0x000fe20003fce000 */
[----:B------:R-:W-:Y:S01]  /*54b0*/  FADD R164, R41, R142 ;  /* 0x0000008e29a47221 */ /* 0x000fe20000000000 */
[----:B------:R-:W-:Y:S01]  /*54c0*/  FADD R41, R14, R63 ;  /* 0x0000003f0e297221 */ /* 0x000fe20000000000 */
[----:B------:R-:W-:-:S02]  /*54d0*/  FADD R142, R38, R99 ;  /* 0x00000063268e7221 */ /* 0x000fc40000000000 */
[----:B------:R-:W-:Y:S01]  /*54e0*/  @!P5 FMUL R53, R53, 0.5 ;  /* 0x3f0000003535d820 */ /* 0x000fe20000400000 */
[----:B------:R-:W1:Y:S01]  /*54f0*/  MUFU.EX2 R48, R48 ;  /* 0x0000003000307308 */ /* 0x000e620000000800 */
[----:B--2---:R-:W-:Y:S01]  /*5500*/  @!P3 FMUL R44, R44, R44 ;  /* 0x0000002c2c2cb220 */ /* 0x004fe20000400000 */
[----:B------:R-:W-:Y:S01]  /*5510*/  FSETP.GEU.AND P3, PT, R56, -126, PT ;  /* 0xc2fc00003800780b */ /* 0x000fe20003f6e000 */
[----:B---3--:R-:W-:-:S04]  /*5520*/  FADD R45, R46, R107 ;  /* 0x0000006b2e2d7221 */ /* 0x008fc80000000000 */
[----:B------:R-:W-:Y:S01]  /*5530*/  @!P6 FMUL R52, R52, 0.5 ;  /* 0x3f0000003434e820 */ /* 0x000fe20000400000 */
[----:B------:R-:W2:Y:S01]  /*5540*/  MUFU.EX2 R143, R49 ;  /* 0x00000031008f7308 */ /* 0x000ea20000000800 */
[----:B----4-:R-:W-:Y:S01]  /*5550*/  @!P2 FMUL R139, R139, R139 ;  /* 0x0000008b8b8ba220 */ /* 0x010fe20000400000 */
[----:B------:R-:W-:Y:S01]  /*5560*/  FSETP.GEU.AND P2, PT, R57, -126, PT ;  /* 0xc2fc00003900780b */ /* 0x000fe20003f4e000 */
[----:B------:R-:W-:Y:S01]  /*5570*/  FADD R138, R138, R45 ;  /* 0x0000002d8a8a7221 */ /* 0x000fe20000000000 */
[----:B------:R-:W-:-:S03]  /*5580*/  FADD R45, R13, R86 ;  /* 0x000000560d2d7221 */ /* 0x000fc60000000000 */
[----:B------:R-:W-:Y:S01]  /*5590*/  @!P3 FMUL R56, R56, 0.5 ;  /* 0x3f0000003838b820 */ /* 0x000fe20000400000 */
[----:B------:R-:W3:Y:S01]  /*55a0*/  MUFU.EX2 R147, R53 ;  /* 0x0000003500937308 */ /* 0x000ee20000000800 */
[----:B-1----:R-:W-:Y:S01]  /*55b0*/  @!P4 FMUL R48, R48, R48 ;  /* 0x000000303030c220 */ /* 0x002fe20000400000 */
[----:B------:R-:W-:Y:S01]  /*55c0*/  FSETP.GEU.AND P4, PT, R60, -126, PT ;  /* 0xc2fc00003c00780b */ /* 0x000fe20003f8e000 */
[----:B------:R-:W-:Y:S01]  /*55d0*/  FADD R166, R45, R146 ;  /* 0x000000922da67221 */ /* 0x000fe20000000000 */
[----:B------:R-:W-:-:S03]  /*55e0*/  FADD R45, R26, R83 ;  /* 0x000000531a2d7221 */ /* 0x000fc60000000000 */
[----:B------:R-:W-:Y:S01]  /*55f0*/  @!P2 FMUL R57, R57, 0.5 ;  /* 0x3f0000003939a820 */ /* 0x000fe20000400000 */
[----:B------:R-:W1:Y:S01]  /*5600*/  MUFU.EX2 R52, R52 ;  /* 0x0000003400347308 */ /* 0x000e620000000800 */
[----:B--2---:R-:W-:Y:S01]  /*5610*/  @!P1 FMUL R143, R143, R143 ;  /* 0x0000008f8f8f9220 */ /* 0x004fe20000400000 */
[----:B------:R-:W-:-:S05]  /*5620*/  FSETP.GEU.AND P1, PT, R61, -126, PT ;  /* 0xc2fc00003d00780b */ /* 0x000fca0003f2e000 */
[----:B------:R-:W-:Y:S01]  /*5630*/  @!P4 FMUL R60, R60, 0.5 ;  /* 0x3f0000003c3cc820 */ /* 0x000fe20000400000 */
[----:B------:R-:W2:Y:S01]  /*5640*/  MUFU.EX2 R56, R56 ;  /* 0x0000003800387308 */ /* 0x000ea20000000800 */
[----:B---3--:R-:W-:Y:S01]  /*5650*/  @!P5 FMUL R147, R147, R147 ;  /* 0x000000939393d220 */ /* 0x008fe20000400000 */
[----:B------:R-:W-:-:S05]  /*5660*/  FSETP.GEU.AND P5, PT, R65, -126, PT ;  /* 0xc2fc00004100780b */ /* 0x000fca0003fae000 */
[----:B------:R-:W-:Y:S01]  /*5670*/  @!P1 FMUL R61, R61, 0.5 ;  /* 0x3f0000003d3d9820 */ /* 0x000fe20000400000 */
[----:B------:R-:W3:Y:S01]  /*5680*/  MUFU.EX2 R151, R57 ;  /* 0x0000003900977308 */ /* 0x000ee20000000800 */
[----:B-1----:R-:W-:Y:S01]  /*5690*/  @!P6 FMUL R52, R52, R52 ;  /* 0x000000343434e220 */ /* 0x002fe20000400000 */
[----:B------:R-:W-:-:S05]  /*56a0*/  FSETP.GEU.AND P6, PT, R64, -126, PT ;  /* 0xc2fc00004000780b */ /* 0x000fca0003fce000 */
        /* <DEDUP_REMOVED lines=45> */
[----:B------:R3:W4:Y:S01]  /*5980*/  MUFU.EX2 R89, R85 ;  /* 0x0000005500597308 */ /* 0x0007220000000800 */
[----:B-1----:R-:W-:Y:S01]  /*5990*/  @!P6 FMUL R76, R76, R76 ;  /* 0x0000004c4c4ce220 */ /* 0x002fe20000400000 */
[----:B------:R-:W-:-:S04]  /*59a0*/  FSETP.GEU.AND P6, PT, R165, -126, PT ;  /* 0xc2fc0000a500780b */ /* 0x000fc80003fce000 */
[----:B------:R-:W-:Y:S01]  /*59b0*/  F2FP.BF16.F32.PACK_AB R50, R161, R76 ;  /* 0x0000004ca132723e */ /* 0x000fe200000010ff */
[----:B------:R-:W-:Y:S01]  /*59c0*/  @!P4 FMUL R84, R84, 0.5 ;  /* 0x3f0000005454c820 */ /* 0x000fe20000400000 */
[----:B------:R-:W1:Y:S01]  /*59d0*/  MUFU.EX2 R80, R80 ;  /* 0x0000005000507308 */ /* 0x000e620000000800 */
[----:B--2---:R-:W-:Y:S01]  /*59e0*/  @!P2 FMUL R163, R163, R163 ;  /* 0x000000a3a3a3a220 */ /* 0x004fe20000400000 */
[----:B------:R-:W-:Y:S01]  /*59f0*/  FSETP.GEU.AND P2, PT, R92, -126, PT ;  /* 0xc2fc00005c00780b */ /* 0x000fe20003f4e000 */
[----:B---3--:R-:W-:Y:S01]  /*5a00*/  FADD R85, R41, R142 ;  /* 0x0000008e29557221 */ /* 0x008fe20000000000 */
[----:B------:R-:W-:Y:S01]  /*5a10*/  FADD R41, R22, R79 ;  /* 0x0000004f16297221 */ /* 0x000fe20000000000 */
[----:B------:R-:W-:Y:S02]  /*5a20*/  FADD R142, R54, R115 ;  /* 0x00000073368e7221 */ /* 0x000fe40000000000 */
[----:B------:R-:W-:Y:S01]  /*5a30*/  @!P6 FMUL R165, R165, 0.5 ;  /* 0x3f000000a5a5e820 */ /* 0x000fe20000400000 */
[----:B------:R-:W2:Y:S01]  /*5a40*/  MUFU.EX2 R88, R88 ;  /* 0x0000005800587308 */ /* 0x000ea20000000800 */
[----:B----4-:R-:W-:Y:S01]  /*5a50*/  @!P1 FMUL R89, R89, R89 ;  /* 0x0000005959599220 */ /* 0x010fe20000400000 */
[----:B------:R-:W-:Y:S01]  /*5a60*/  FSETP.GEU.AND P1, PT, R96, -126, PT ;  /* 0xc2fc00006000780b */ /* 0x000fe20003f2e000 */
[----:B------:R-:W-:Y:S01]  /*5a70*/  FADD R168, R41, R142 ;  /* 0x0000008e29a87221 */ /* 0x000fe20000000000 */
[----:B------:R-:W-:Y:S01]  /*5a80*/  FADD R41, R39, R90 ;  /* 0x0000005a27297221 */ /* 0x000fe20000000000 */
[----:B------:R-:W-:Y:S01]  /*5a90*/  FADD R142, R58, R87 ;  /* 0x000000573a8e7221 */ /* 0x000fe20000000000 */
[----:B------:R-:W-:Y:S01]  /*5aa0*/  F2FP.BF16.F32.PACK_AB R39, R26, R39 ;  /* 0x000000271a27723e */ /* 0x000fe200000010ff */
[----:B------:R-:W-:Y:S01]  /*5ab0*/  @!P2 FMUL R92, R92, 0.5 ;  /* 0x3f0000005c5ca820 */ /* 0x000fe20000400000 */
[----:B------:R-:W3:Y:S01]  /*5ac0*/  MUFU.EX2 R84, R84 ;  /* 0x0000005400547308 */ /* 0x000ee20000000800 */
[----:B-1----:R-:W-:Y:S01]  /*5ad0*/  @!P3 FMUL R80, R80, R80 ;  /* 0x000000505050b220 */ /* 0x002fe20000400000 */
[----:B------:R-:W-:Y:S01]  /*5ae0*/  FSETP.GEU.AND P3, PT, R25, -126, PT ;  /* 0xc2fc00001900780b */ /* 0x000fe20003f6e000 */
[----:B------:R-:W-:Y:S01]  /*5af0*/  FADD R170, R41, R142 ;  /* 0x0000008e29aa7221 */ /* 0x000fe20000000000 */
[----:B------:R-:W-:Y:S01]  /*5b00*/  FADD R168, R85, R168 ;  /* 0x000000a855a87221 */ /* 0x000fe20000000000 */
[----:B------:R-:W-:-:S02]  /*5b10*/  F2FP.BF16.F32.PACK_AB R26, R123, R28 ;  /* 0x0000001c7b1a723e */ /* 0x000fc400000010ff */
[----:B------:R-:W-:Y:S01]  /*5b20*/  @!P1 FMUL R96, R96, 0.5 ;  /* 0x3f00000060609820 */ /* 0x000fe20000400000 */
[----:B------:R-:W1:Y:S01]  /*5b30*/  MUFU.EX2 R165, R165 ;  /* 0x000000a500a57308 */ /* 0x000e620000000800 */
[----:B--2---:R-:W-:Y:S01]  /*5b40*/  @!P5 FMUL R88, R88, R88 ;  /* 0x000000585858d220 */ /* 0x004fe20000400000 */
[----:B------:R-:W-:Y:S02]  /*5b50*/  FSETP.GEU.AND P5, PT, R100, -126, PT ;  /* 0xc2fc00006400780b */ /* 0x000fe40003fae000 */
[----:B------:R-:W-:-:S03]  /*5b60*/  F2FP.BF16.F32.PACK_AB R85, R115, R118 ;  /* 0x000000767355723e */ /* 0x000fc600000010ff */
[----:B------:R-:W-:Y:S01]  /*5b70*/  @!P3 FMUL R25, R25, 0.5 ;  /* 0x3f0000001919b820 */ /* 0x000fe20000400000 */
[----:B------:R-:W2:Y:S01]  /*5b80*/  MUFU.EX2 R92, R92 ;  /* 0x0000005c005c7308 */ /* 0x000ea20000000800 */
[----:B---3--:R-:W-:Y:S01]  /*5b90*/  @!P4 FMUL R84, R84, R84 ;  /* 0x000000545454c220 */ /* 0x008fe20000400000 */
[----:B------:R-:W-:-:S05]  /*5ba0*/  FSETP.GEU.AND P4, PT, R29, -126, PT ;  /* 0xc2fc00001d00780b */ /* 0x000fca0003f8e000 */
[----:B------:R-:W-:Y:S01]  /*5bb0*/  @!P5 FMUL R100, R100, 0.5 ;  /* 0x3f0000006464d820 */ /* 0x000fe20000400000 */
[----:B------:R3:W4:Y:S01]  /*5bc0*/  MUFU.EX2 R93, R25 ;  /* 0x00000019005d7308 */ /* 0x0007220000000800 */
[----:B-1----:R-:W-:Y:S01]  /*5bd0*/  @!P6 FMUL R165, R165, R165 ;  /* 0x000000a5a5a5e220 */ /* 0x002fe20000400000 */
[----:B------:R-:W-:-:S05]  /*5be0*/  FSETP.GEU.AND P6, PT, R33, -126, PT ;  /* 0xc2fc00002100780b */ /* 0x000fca0003fce000 */
[----:B------:R-:W-:Y:S01]  /*5bf0*/  @!P4 FMUL R29, R29, 0.5 ;  /* 0x3f0000001d1dc820 */ /* 0x000fe20000400000 */
[----:B------:R-:W1:Y:S01]  /*5c00*/  MUFU.EX2 R96, R96 ;  /* 0x0000006000607308 */ /* 0x000e620000000800 */
[--C-:B---3--:R-:W-:Y:S01]  /*5c10*/  FFMA R25, R104, UR5, -R122.reuse ;  /* 0x0000000568197c23 */ /* 0x108fe2000800087a */
[----:B------:R-:W-:Y:S01]  /*5c20*/  ULDC UR5, c[0x0][0x604] ;  /* 0x0001810000057ab9 */ /* 0x000fe20000000800 */
[----:B--2---:R-:W-:Y:S01]  /*5c30*/  @!P2 FMUL R92, R92, R92 ;  /* 0x0000005c5c5ca220 */ /* 0x004fe20000400000 */
[----:B------:R-:W-:Y:S01]  /*5c40*/  FFMA R104, R105, UR5, -R122 ;  /* 0x0000000569687c23 */ /* 0x000fe2000800087a */
[----:B------:R-:W-:Y:S02]  /*5c50*/  ULDC UR5, c[0x0][0x604] ;  /* 0x0001810000057ab9 */ /* 0x000fe40000000800 */
[----:B------:R-:W-:Y:S01]  /*5c60*/  @!P6 FMUL R33, R33, 0.5 ;  /* 0x3f0000002121e820 */ /* 0x000fe20000400000 */
[----:B------:R-:W2:Y:S01]  /*5c70*/  MUFU.EX2 R100, R100 ;  /* 0x0000006400647308 */ /* 0x000ea20000000800 */
[----:B------:R-:W-:Y:S01]  /*5c80*/  FSETP.GEU.AND P2, PT, R104, -126, PT ;  /* 0xc2fc00006800780b */ /* 0x000fe20003f4e000 */
[----:B----4-:R-:W-:Y:S01]  /*5c90*/  @!P3 FMUL R93, R93, R93 ;  /* 0x0000005d5d5db220 */ /* 0x010fe20000400000 */
[----:B------:R-:W-:-:S05]  /*5ca0*/  FSETP.GEU.AND P3, PT, R25, -126, PT ;  /* 0xc2fc00001900780b */ /* 0x000fca0003f6e000 */
[----:B------:R3:W4:Y:S01]  /*5cb0*/  MUFU.EX2 R97, R29 ;  /* 0x0000001d00617308 */ /* 0x0007220000000800 */
[----:B-1----:R-:W-:-:S05]  /*5cc0*/  @!P1 FMUL R96, R96, R96 ;  /* 0x0000006060609220 */ /* 0x002fca0000400000 */
[----:B------:R-:W-:Y:S02]  /*5cd0*/  @!P2 FMUL R104, R104, 0.5 ;  /* 0x3f0000006868a820 */ /* 0x000fe40000400000 */
[----:B------:R1:W5:Y:S01]  /*5ce0*/  MUFU.EX2 R101, R33 ;  /* 0x0000002100657308 */ /* 0x0003620000000800 */
[--C-:B---3--:R-:W-:Y:S01]  /*5cf0*/  FFMA R29, R108, UR5, -R122.reuse ;  /* 0x000000056c1d7c23 */ /* 0x108fe2000800087a */
[----:B------:R-:W-:Y:S01]  /*5d00*/  ULDC UR5, c[0x0][0x604] ;  /* 0x0001810000057ab9 */ /* 0x000fe20000000800 */
[----:B--2---:R-:W-:Y:S01]  /*5d10*/  @!P5 FMUL R100, R100, R100 ;  /* 0x000000646464d220 */ /* 0x004fe20000400000 */
[--C-:B------:R-:W-:Y:S01]  /*5d20*/  FFMA R108, R109, UR5, -R122.reuse ;  /* 0x000000056d6c7c23 */ /* 0x100fe2000800087a */
[----:B------:R-:W-:Y:S01]  /*5d30*/  ULDC UR5, c[0x0][0x604] ;  /* 0x0001810000057ab9 */ /* 0x000fe20000000800 */
[----:B------:R-:W-:Y:S02]  /*5d40*/  @!P3 FMUL R25, R25, 0.5 ;  /* 0x3f0000001919b820 */ /* 0x000fe40000400000 */
[----:B------:R-:W2:Y:S01]  /*5d50*/  MUFU.EX2 R104, R104 ;  /* 0x0000006800687308 */ /* 0x000ea20000000800 */
[--C-:B-1----:R-:W-:Y:S01]  /*5d60*/  FFMA R33, R112, UR5, -R122.reuse ;  /* 0x0000000570217c23 */ /* 0x102fe2000800087a */
[----:B------:R-:W-:Y:S01]  /*5d70*/  ULDC UR5, c[0x0][0x604] ;  /* 0x0001810000057ab9 */ /* 0x000fe20000000800 */
[----:B------:R-:W-:Y:S01]  /*5d80*/  FSETP.GEU.AND P1, PT, R108, -126, PT ;  /* 0xc2fc00006c00780b */ /* 0x000fe20003f2e000 */
[--C-:B------:R-:W-:Y:S01]  /*5d90*/  FFMA R112, R113, UR5, -R122.reuse ;  /* 0x0000000571707c23 */ /* 0x100fe2000800087a */
[----:B----4-:R-:W-:Y:S01]  /*5da0*/  @!P4 FMUL R97, R97, R97 ;  /* 0x000000616161c220 */ /* 0x010fe20000400000 */
[----:B------:R-:W-:Y:S01]  /*5db0*/  FSETP.GEU.AND P4, PT, R29, -126, PT ;  /* 0xc2fc00001d00780b */ /* 0x000fe20003f8e000 */
[----:B------:R-:W-:Y:S01]  /*5dc0*/  ULDC UR5, c[0x0][0x604] ;  /* 0x0001810000057ab9 */ /* 0x000fe20000000800 */
[----:B------:R1:W3:Y:S01]  /*5dd0*/  MUFU.EX2 R105, R25 ;  /* 0x0000001900697308 */ /* 0x0002e20000000800 */
[----:B------:R-:W-:Y:S01]  /*5de0*/  FSETP.GEU.AND P5, PT, R112, -126, PT ;  /* 0xc2fc00007000780b */ /* 0x000fe20003fae000 */
[--C-:B------:R-:W-:Y:S01]  /*5df0*/  FFMA R116, R116, UR5, -R122.reuse ;  /* 0x0000000574747c23 */ /* 0x100fe2000800087a */
[----:B------:R-:W-:Y:S01]  /*5e00*/  ULDC UR5, c[0x0][0x604] ;  /* 0x0001810000057ab9 */ /* 0x000fe20000000800 */
[----:B-----5:R-:W-:Y:S01]  /*5e10*/  @!P6 FMUL R101, R101, R101 ;  /* 0x000000656565e220 */ /* 0x020fe20000400000 */
[--C-:B------:R-:W-:Y:S01]  /*5e20*/  FFMA R167, R120, UR5, -R122.reuse ;  /* 0x0000000578a77c23 */ /* 0x100fe2000800087a */
[----:B------:R-:W-:Y:S01]  /*5e30*/  ULDC UR5, c[0x0][0x604] ;  /* 0x0001810000057ab9 */ /* 0x000fe20000000800 */
[----:B------:R-:W-:Y:S01]  /*5e40*/  FSETP.GEU.AND P6, PT, R33, -126, PT ;  /* 0xc2fc00002100780b */ /* 0x000fe20003fce000 */
[----:B------:R-:W-:Y:S01]  /*5e50*/  @!P1 FMUL R108, R108, 0.5 ;  /* 0x3f0000006c6c9820 */ /* 0x000fe20000400000 */
[--C-:B-1----:R-:W-:Y:S01]  /*5e60*/  FFMA R25, R121, UR5, -R122.reuse ;  /* 0x0000000579197c23 */ /* 0x102fe2000800087a */
[----:B------:R-:W-:Y:S01]  /*5e70*/  ULDC UR5, c[0x0][0x604] ;  /* 0x0001810000057ab9 */ /* 0x000fe20000000800 */
[----:B------:R-:W-:Y:S01]  /*5e80*/  @!P4 FMUL R29, R29, 0.5 ;  /* 0x3f0000001d1dc820 */ /* 0x000fe20000400000 */
[--C-:B------:R-:W-:Y:S01]  /*5e90*/  FFMA R124, R124, UR5, -R122.reuse ;  /* 0x000000057c7c7c23 */ /* 0x100fe2000800087a */
[----:B------:R-:W-:Y:S01]  /*5ea0*/  ULDC UR5, c[0x0][0x604] ;  /* 0x0001810000057ab9 */ /* 0x000fe20000000800 */
[----:B------:R-:W-:Y:S01]  /*5eb0*/  @!P5 FMUL R112, R112, 0.5 ;  /* 0x3f0000007070d820 */ /* 0x000fe20000400000 */
[----:B------:R-:W1:Y:S01]  /*5ec0*/  MUFU.EX2 R108, R108 ;  /* 0x0000006c006c7308 */ /* 0x000e620000000800 */
[----:B------:R-:W-:Y:S01]  /*5ed0*/  FFMA R120, R117, UR5, -R122 ;  /* 0x0000000575787c23 */ /* 0x000fe2000800087a */
[----:B------:R-:W-:Y:S01]  /*5ee0*/  ULDC UR5, c[0x0][0x604] ;  /* 0x0001810000057ab9 */ /* 0x000fe20000000800 */
[----:B--2---:R-:W-:Y:S01]  /*5ef0*/  @!P2 FMUL R104, R104, R104 ;  /* 0x000000686868a220 */ /* 0x004fe20000400000 */
[----:B------:R-:W-:Y:S01]  /*5f00*/  FSETP.GEU.AND P2, PT, R167, -126, PT ;  /* 0xc2fc0000a700780b */ /* 0x000fe20003f4e000 */
[----:B---3--:R-:W-:Y:S01]  /*5f10*/  @!P3 FMUL R105, R105, R105 ;  /* 0x000000696969b220 */ /* 0x008fe20000400000 */
[----:B------:R-:W-:Y:S01]  /*5f20*/  FSETP.GEU.AND P3, PT, R116, -126, PT ;  /* 0xc2fc00007400780b */ /* 0x000fe20003f6e000 */
[----:B------:R-:W-:Y:S01]  /*5f30*/  @!P6 FMUL R33, R33, 0.5 ;  /* 0x3f0000002121e820 */ /* 0x000fe20000400000 */
[----:B------:R2:W3:Y:S01]  /*5f40*/  MUFU.EX2 R109, R29 ;  /* 0x0000001d006d7308 */ /* 0x0004e20000000800 */
[----:B------:R-:W-:-:S07]  /*5f50*/  FADD R41, R40, R105 ;  /* 0x0000006928297221 */ /* 0x000fce0000000000 */
[----:B------:R-:W4:Y:S01]  /*5f60*/  MUFU.EX2 R112, R112 ;  /* 0x0000007000707308 */ /* 0x000f220000000800 */
[--C-:B--2---:R-:W-:Y:S01]  /*5f70*/  FFMA R29, R125, UR5, -R122.reuse ;  /* 0x000000057d1d7c23 */ /* 0x104fe2000800087a */
[----:B-1----:R-:W-:Y:S01]  /*5f80*/  @!P1 FMUL R108, R108, R108 ;  /* 0x0000006c6c6c9220 */ /* 0x002fe20000400000 */
[----:B------:R-:W-:Y:S01]  /*5f90*/  FSETP.GEU.AND P1, PT, R124, -126, PT ;  /* 0xc2fc00007c00780b */ /* 0x000fe20003f2e000 */
[----:B------:R-:W-:Y:S01]  /*5fa0*/  @!P2 FMUL R167, R167, 0.5 ;  /* 0x3f000000a7a7a820 */ /* 0x000fe20000400000 */
[----:B------:R-:W-:Y:S01]  /*5fb0*/  @!P3 FMUL R116, R116, 0.5 ;  /* 0x3f0000007474b820 */ /* 0x000fe20000400000 */
[--C-:B------:R-:W-:Y:S01]  /*5fc0*/  FFMA R125, R128, UR10, -R122.reuse ;  /* 0x0000000a807d7c23 */ /* 0x100fe2000800087a */
[----:B------:R-:W-:Y:S01]  /*5fd0*/  ULDC UR10, c[0x0][0x604] ;  /* 0x00018100000a7ab9 */ /* 0x000fe20000000800 */
[----:B------:R1:W2:Y:S01]  /*5fe0*/  MUFU.EX2 R113, R33 ;  /* 0x0000002100717308 */ /* 0x0002a20000000800 */
[----:B---3--:R-:W-:Y:S01]  /*5ff0*/  @!P4 FMUL R109, R109, R109 ;  /* 0x0000006d6d6dc220 */ /* 0x008fe20000400000 */
[----:B------:R-:W-:Y:S01]  /*6000*/  FSETP.GEU.AND P4, PT, R25, -126, PT ;  /* 0xc2fc00001900780b */ /* 0x000fe20003f8e000 */
[--C-:B------:R-:W-:Y:S01]  /*6010*/  FFMA R137, R137, UR10, -R122.reuse ;  /* 0x0000000a89897c23 */ /* 0x100fe2000800087a */
[----:B------:R-:W-:Y:S01]  /*6020*/  ULDC UR5, c[0x0][0x604] ;  /* 0x0001810000057ab9 */ /* 0x000fe20000000800 */
[--C-:B------:R-:W-:Y:S01]  /*6030*/  FFMA R128, R141, UR22, -R122.reuse ;  /* 0x000000168d807c23 */ /* 0x100fe2000800087a */
[----:B------:R-:W-:-:S02]  /*6040*/  FFMA R132, R132, UR5, -R122 ;  /* 0x0000000584847c23 */ /* 0x000fc4000800087a */
[----:B------:R-:W-:Y:S01]  /*6050*/  @!P1 FMUL R124, R124, 0.5 ;  /* 0x3f0000007c7c9820 */ /* 0x000fe20000400000 */
[----:B----4-:R-:W-:Y:S01]  /*6060*/  @!P5 FMUL R112, R112, R112 ;  /* 0x000000707070d220 */ /* 0x010fe20000400000 */
[----:B------:R-:W-:Y:S01]  /*6070*/  FSETP.GEU.AND P5, PT, R29, -126, PT ;  /* 0xc2fc00001d00780b */ /* 0x000fe20003fae000 */
[----:B------:R-:W3:Y:S01]  /*6080*/  MUFU.EX2 R167, R167 ;  /* 0x000000a700a77308 */ /* 0x000ee20000000800 */
[--C-:B-1----:R-:W-:Y:S01]  /*6090*/  FFMA R33, R133, UR15, -R122.reuse ;  /* 0x0000000f85217c23 */ /* 0x102fe2000800087a */
[----:B------:R-:W-:Y:S01]  /*60a0*/  FFMA R133, R140, UR19, -R122 ;  /* 0x000000138c857c23 */ /* 0x000fe2000800087a */
[----:B------:R-:W-:Y:S01]  /*60b0*/  FADD R122, R30, R91 ;  /* 0x0000005b1e7a7221 */ /* 0x000fe20000000000 */
[----:B------:R-:W-:Y:S01]  /*60c0*/  @!P4 FMUL R25, R25, 0.5 ;  /* 0x3f0000001919c820 */ /* 0x000fe20000400000 */
[----:B------:R-:W-:Y:S01]  /*60d0*/  FADD R140, R43, R98 ;  /* 0x000000622b8c7221 */ /* 0x000fe20000000000 */
[----:B--2---:R-:W-:Y:S01]  /*60e0*/  @!P6 FMUL R113, R113, R113 ;  /* 0x000000717171e220 */ /* 0x004fe20000400000 */
[----:B------:R-:W-:Y:S01]  /*60f0*/  FSETP.GEU.AND P6, PT, R120, -126, PT ;  /* 0xc2fc00007800780b */ /* 0x000fe20003fce000 */
[----:B------:R-:W1:Y:S01]  /*6100*/  MUFU.EX2 R121, R116 ;  /* 0x0000007400797308 */ /* 0x000e620000000800 */
[----:B------:R-:W-:-:S03]  /*6110*/  F2FP.BF16.F32.PACK_AB R43, R34, R43 ;  /* 0x0000002b222b723e */ /* 0x000fc600000010ff */
[----:B------:R-:W-:-:S04]  /*6120*/  @!P5 FMUL R29, R29, 0.5 ;  /* 0x3f0000001d1dd820 */ /* 0x000fc80000400000 */
[----:B------:R-:W2:Y:S01]  /*6130*/  MUFU.EX2 R117, R124 ;  /* 0x0000007c00757308 */ /* 0x000ea20000000800 */
[----:B---3--:R-:W-:Y:S01]  /*6140*/  @!P2 FMUL R167, R167, R167 ;  /* 0x000000a7a7a7a220 */ /* 0x008fe20000400000 */
[----:B------:R-:W-:Y:S02]  /*6150*/  FSETP.GEU.AND P2, PT, R125, -126, PT ;  /* 0xc2fc00007d00780b */ /* 0x000fe40003f4e000 */
[----:B------:R-:W-:-:S04]  /*6160*/  @!P6 FMUL R120, R120, 0.5 ;  /* 0x3f0000007878e820 */ /* 0x000fc80000400000 */
[----:B------:R3:W4:Y:S01]  /*6170*/  MUFU.EX2 R116, R25 ;  /* 0x0000001900747308 */ /* 0x0007220000000800 */
[----:B-1----:R-:W-:-:S06]  /*6180*/  @!P3 FMUL R121, R121, R121 ;  /* 0x000000797979b220 */ /* 0x002fcc0000400000 */
[----:B------:R-:W-:Y:S01]  /*6190*/  @!P2 FMUL R125, R125, 0.5 ;  /* 0x3f0000007d7da820 */ /* 0x000fe20000400000 */
[----:B------:R1:W5:Y:S01]  /*61a0*/  MUFU.EX2 R124, R29 ;  /* 0x0000001d007c7308 */ /* 0x0003620000000800 */
[----:B--2---:R-:W-:Y:S01]  /*61b0*/  @!P1 FMUL R117, R117, R117 ;  /* 0x0000007575759220 */ /* 0x004fe20000400000 */
[----:B------:R-:W-:Y:S01]  /*61c0*/  FSETP.GEU.AND P1, PT, R129, -126, PT ;  /* 0xc2fc00008100780b */ /* 0x000fe20003f2e000 */
[----:B---3--:R-:W-:-:S04]  /*61d0*/  FADD R25, R7, R62 ;  /* 0x0000003e07197221 */ /* 0x008fc80000000000 */
[----:B------:R-:W-:Y:S01]  /*61e0*/  FADD R25, R25, R136 ;  /* 0x0000008819197221 */ /* 0x000fe20000000000 */
[----:B------:R-:W2:Y:S01]  /*61f0*/  MUFU.EX2 R125, R125 ;  /* 0x0000007d007d7308 */ /* 0x000ea20000000800 */
[----:B----4-:R-:W-:Y:S01]  /*6200*/  @!P4 FMUL R116, R116, R116 ;  /* 0x000000747474c220 */ /* 0x010fe20000400000 */
[----:B------:R-:W-:Y:S01]  /*6210*/  FSETP.GEU.AND P4, PT, R126, -126, PT ;  /* 0xc2fc00007e00780b */ /* 0x000fe20003f8e000 */
[----:B-1----:R-:W-:Y:S01]  /*6220*/  FADD R29, R10, R23 ;  /* 0x000000170a1d7221 */ /* 0x002fe20000000000 */
[----:B------:R-:W-:-:S03]  /*6230*/  FADD R136, R11, R78 ;  /* 0x0000004e0b887221 */ /* 0x000fc60000000000 */
[----:B------:R-:W-:Y:S01]  /*6240*/  @!P1 FMUL R129, R129, 0.5 ;  /* 0x3f00000081819820 */ /* 0x000fe20000400000 */
[----:B------:R-:W-:Y:S01]  /*6250*/  FADD R29, R29, R122 ;  /* 0x0000007a1d1d7221 */ /* 0x000fe20000000000 */
[----:B-----5:R-:W-:Y:S01]  /*6260*/  @!P5 FMUL R124, R124, R124 ;  /* 0x0000007c7c7cd220 */ /* 0x020fe20000400000 */
[----:B------:R-:W-:Y:S01]  /*6270*/  FSETP.GEU.AND P5, PT, R137, -126, PT ;  /* 0xc2fc00008900780b */ /* 0x000fe20003fae000 */
[----:B------:R-:W-:Y:S01]  /*6280*/  FADD R136, R136, R37 ;  /* 0x0000002588887221 */ /* 0x000fe20000000000 */
[----:B------:R-:W-:Y:S01]  /*6290*/  FADD R37, R27, R66 ;  /* 0x000000421b257221 */ /* 0x000fe20000000000 */
[----:B------:R-:W1:Y:S01]  /*62a0*/  MUFU.EX2 R129, R129 ;  /* 0x0000008100817308 */ /* 0x000e620000000800 */
[----:B------:R-:W-:Y:S01]  /*62b0*/  FADD R29, R29, R138 ;  /* 0x0000008a1d1d7221 */ /* 0x000fe20000000000 */
[----:B------:R-:W-:Y:S01]  /*62c0*/  @!P4 FMUL R126, R126, 0.5 ;  /* 0x3f0000007e7ec820 */ /* 0x000fe20000400000 */
[----:B------:R-:W-:Y:S01]  /*62d0*/  FADD R73, R37, R140 ;  /* 0x0000008c25497221 */ /* 0x000fe20000000000 */
[----:B--2---:R-:W-:Y:S01]  /*62e0*/  @!P2 FMUL R125, R125, R125 ;  /* 0x0000007d7d7da220 */ /* 0x004fe20000400000 */
[----:B------:R-:W-:Y:S01]  /*62f0*/  FSETP.GEU.AND P2, PT, R133, -126, PT ;  /* 0xc2fc00008500780b */ /* 0x000fe20003f4e000 */
[----:B------:R-:W-:Y:S01]  /*6300*/  FADD R37, R12, R59 ;  /* 0x0000003b0c257221 */ /* 0x000fe20000000000 */
[----:B------:R-:W-:Y:S01]  /*6310*/  FADD R140, R34, R95 ;  /* 0x0000005f228c7221 */ /* 0x000fe20000000000 */
[----:B------:R-:W2:Y:S01]  /*6320*/  MUFU.EX2 R126, R126 ;  /* 0x0000007e007e7308 */ /* 0x000ea20000000800 */
[----:B------:R-:W-:Y:S01]  /*6330*/  FADD R25, R25, R136 ;  /* 0x0000008819197221 */ /* 0x000fe20000000000 */
[----:B------:R-:W-:Y:S01]  /*6340*/  @!P5 FMUL R137, R137, 0.5 ;  /* 0x3f0000008989d820 */ /* 0x000fe20000400000 */
[----:B------:R-:W-:Y:S01]  /*6350*/  FADD R77, R37, R140 ;  /* 0x0000008c254d7221 */ /* 0x000fe20000000000 */
[----:B------:R-:W-:Y:S01]  /*6360*/  FADD R37, R9, R70 ;  /* 0x0000004609257221 */ /* 0x000fe20000000000 */
[----:B------:R-:W-:Y:S01]  /*6370*/  FADD R140, R17, R102 ;  /* 0x00000066118c7221 */ /* 0x000fe20000000000 */
[----:B------:R-:W-:Y:S01]  /*6380*/  FADD R73, R73, R162 ;  /* 0x000000a249497221 */ /* 0x000fe20000000000 */
[----:B------:R-:W-:Y:S01]  /*6390*/  FADD R77, R77, R164 ;  /* 0x000000a44d4d7221 */ /* 0x000fe20000000000 */
[----:B------:R-:W3:Y:S01]  /*63a0*/  MUFU.EX2 R122, R137 ;  /* 0x00000089007a7308 */ /* 0x000ee20000000800 */
[----:B-1----:R-:W-:Y:S01]  /*63b0*/  @!P1 FMUL R129, R129, R129 ;  /* 0x0000008181819220 */ /* 0x002fe20000400000 */
[----:B------:R-:W-:Y:S01]  /*63c0*/  FSETP.GEU.AND P1, PT, R144, -126, PT ;  /* 0xc2fc00009000780b */ /* 0x000fe20003f2e000 */
[----:B------:R-:W-:Y:S01]  /*63d0*/  @!P2 FMUL R133, R133, 0.5 ;  /* 0x3f0000008585a820 */ /* 0x000fe20000400000 */
[----:B------:R-:W-:Y:S01]  /*63e0*/  FADD R81, R37, R140 ;  /* 0x0000008c25517221 */ /* 0x000fe20000000000 */
[----:B------:R-:W-:Y:S01]  /*63f0*/  FADD R37, R31, R74 ;  /* 0x0000004a1f257221 */ /* 0x000fe20000000000 */
[----:B------:R-:W-:Y:S01]  /*6400*/  FADD R140, R47, R106 ;  /* 0x0000006a2f8c7221 */ /* 0x000fe20000000000 */
[----:B------:R-:W-:Y:S01]  /*6410*/  FADD R142, R72, R129 ;  /* 0x00000081488e7221 */ /* 0x000fe20000000000 */
[----:B------:R-:W1:Y:S01]  /*6420*/  MUFU.EX2 R120, R120 ;  /* 0x0000007800787308 */ /* 0x000e620000000800 */
[----:B--2---:R-:W-:Y:S01]  /*6430*/  @!P4 FMUL R126, R126, R126 ;  /* 0x0000007e7e7ec220 */ /* 0x004fe20000400000 */
[----:B------:R-:W-:Y:S01]  /*6440*/  FSETP.GEU.AND P4, PT, R128, -126, PT ;  /* 0xc2fc00008000780b */ /* 0x000fe20003f8e000 */
[----:B------:R-:W-:Y:S01]  /*6450*/  FADD R149, R37, R140 ;  /* 0x0000008c25957221 */ /* 0x000fe20000000000 */
[----:B------:R-:W-:Y:S01]  /*6460*/  FADD R37, R16, R67 ;  /* 0x0000004310257221 */ /* 0x000fe20000000000 */
[----:B------:R-:W-:Y:S01]  /*6470*/  FADD R140, R42, R103 ;  /* 0x000000672a8c7221 */ /* 0x000fe20000000000 */
[----:B------:R-:W-:Y:S01]  /*6480*/  FADD R148, R41, R142 ;  /* 0x0000008e29947221 */ /* 0x000fe20000000000 */
[----:B------:R-:W-:Y:S01]  /*6490*/  @!P1 FMUL R144, R144, 0.5 ;  /* 0x3f00000090909820 */ /* 0x000fe20000400000 */
[----:B------:R-:W2:Y:S01]  /*64a0*/  MUFU.EX2 R133, R133 ;  /* 0x0000008500857308 */ /* 0x000ea20000000800 */
[----:B---3--:R-:W-:Y:S01]  /*64b0*/  @!P5 FMUL R122, R122, R122 ;  /* 0x0000007a7a7ad220 */ /* 0x008fe20000400000 */
[----:B------:R-:W-:Y:S01]  /*64c0*/  FSETP.GEU.AND P5, PT, R130, -126, PT ;  /* 0xc2fc00008200780b */ /* 0x000fe20003fae000 */
[----:B------:R-:W-:Y:S01]  /*64d0*/  FADD R160, R37, R140 ;  /* 0x0000008c25a07221 */ /* 0x000fe20000000000 */
[----:B------:R-:W-:Y:S01]  /*64e0*/  FADD R37, R24, R165 ;  /* 0x000000a518257221 */ /* 0x000fe20000000000 */
[----:B------:R-:W-:Y:S01]  /*64f0*/  FADD R140, R56, R167 ;  /* 0x000000a7388c7221 */ /* 0x000fe20000000000 */
[----:B------:R-:W-:Y:S01]  /*6500*/  FADD R41, R28, R93 ;  /* 0x0000005d1c297221 */ /* 0x000fe20000000000 */
[----:B------:R-:W-:Y:S01]  /*6510*/  @!P4 FMUL R128, R128, 0.5 ;  /* 0x3f0000008080c820 */ /* 0x000fe20000400000 */
[----:B------:R3:W4:Y:S01]  /*6520*/  MUFU.EX2 R137, R144 ;  /* 0x0000009000897308 */ /* 0x0007220000000800 */
[----:B------:R-:W-:Y:S01]  /*6530*/  FADD R49, R37, R140 ;  /* 0x0000008c25317221 */ /* 0x000fe20000000000 */
[----:B------:R-:W-:Y:S01]  /*6540*/  FADD R37, R119, R88 ;  /* 0x0000005877257221 */ /* 0x000fe20000000000 */
[----:B------:R-:W-:Y:S01]  /*6550*/  FADD R140, R151, R116 ;  /* 0x00000074978c7221 */ /* 0x000fe20000000000 */
[----:B------:R-:W-:Y:S01]  /*6560*/  FADD R142, R60, R117 ;  /* 0x000000753c8e7221 */ /* 0x000fe20000000000 */
[----:B-1----:R-:W-:Y:S01]  /*6570*/  @!P6 FMUL R120, R120, R120 ;  /* 0x000000787878e220 */ /* 0x002fe20000400000 */
[----:B------:R-:W-:Y:S01]  /*6580*/  FADD R166, R81, R166 ;  /* 0x000000a651a67221 */ /* 0x000fe20000000000 */
[----:B------:R-:W-:Y:S01]  /*6590*/  @!P5 FMUL R130, R130, 0.5 ;  /* 0x3f0000008282d820 */ /* 0x000fe20000400000 */
[----:B------:R-:W1:Y:S01]  /*65a0*/  MUFU.EX2 R128, R128 ;  /* 0x0000008000807308 */ /* 0x000e620000000800 */
[----:B--2---:R-:W-:Y:S01]  /*65b0*/  @!P2 FMUL R133, R133, R133 ;  /* 0x000000858585a220 */ /* 0x004fe20000400000 */
[----:B------:R-:W-:Y:S01]  /*65c0*/  FSETP.GEU.AND P2, PT, R132, -126, PT ;  /* 0xc2fc00008400780b */ /* 0x000fe20003f4e000 */
[----:B---3--:R-:W-:Y:S01]  /*65d0*/  FADD R144, R55, R8 ;  /* 0x0000000837907221 */ /* 0x008fe20000000000 */
[----:B------:R-:W-:Y:S01]  /*65e0*/  FADD R53, R37, R140 ;  /* 0x0000008c25357221 */ /* 0x000fe20000000000 */
[----:B------:R-:W-:Y:S01]  /*65f0*/  FADD R57, R41, R142 ;  /* 0x0000008e29397221 */ /* 0x000fe20000000000 */
[----:B------:R-:W-:Y:S01]  /*6600*/  FADD R37, R44, R109 ;  /* 0x0000006d2c257221 */ /* 0x000fe20000000000 */
[----:B------:R-:W-:Y:S01]  /*6610*/  FADD R169, R45, R144 ;  /* 0x000000902da97221 */ /* 0x000fe20000000000 */
[----:B------:R-:W2:Y:S01]  /*6620*/  MUFU.EX2 R130, R130 ;  /* 0x0000008200827308 */ /* 0x000ea20000000800 */
[----:B----4-:R-:W-:Y:S01]  /*6630*/  @!P1 FMUL R137, R137, R137 ;  /* 0x0000008989899220 */ /* 0x010fe20000400000 */
[----:B------:R-:W-:Y:S01]  /*6640*/  FSETP.GEU.AND P1, PT, R145, -126, PT ;  /* 0xc2fc00009100780b */ /* 0x000fe20003f2e000 */
[----:B------:R-:W-:Y:S01]  /*6650*/  FADD R45, R135, R104 ;  /* 0x00000068872d7221 */ /* 0x000fe20000000000 */
[----:B------:R-:W-:Y:S01]  /*6660*/  FADD R144, R159, R122 ;  /* 0x0000007a9f907221 */ /* 0x000fe20000000000 */
[----:B------:R-:W-:Y:S01]  /*6670*/  FADD R142, R76, R133 ;  /* 0x000000854c8e7221 */ /* 0x000fe20000000000 */
[----:B------:R-:W-:Y:S01]  /*6680*/  FADD R140, R153, R124 ;  /* 0x0000007c998c7221 */ /* 0x000fe20000000000 */
[----:B------:R-:W-:Y:S01]  /*6690*/  @!P2 FMUL R132, R132, 0.5 ;  /* 0x3f0000008484a820 */ /* 0x000fe20000400000 */
[----:B------:R-:W-:Y:S01]  /*66a0*/  FADD R150, R45, R144 ;  /* 0x000000902d967221 */ /* 0x000fe20000000000 */
[----:B-1----:R-:W-:Y:S01]  /*66b0*/  @!P4 FMUL R128, R128, R128 ;  /* 0x000000808080c220 */ /* 0x002fe20000400000 */
[----:B------:R-:W-:Y:S01]  /*66c0*/  FSETP.GEU.AND P4, PT, R33, -126, PT ;  /* 0xc2fc00002100780b */ /* 0x000fe20003f8e000 */
[----:B------:R-:W1:Y:S01]  /*66d0*/  MUFU.EX2 R141, R132 ;  /* 0x00000084008d7308 */ /* 0x000e620000000800 */
[----:B------:R-:W-:Y:S01]  /*66e0*/  FADD R41, R139, R108 ;  /* 0x0000006c8b297221 */ /* 0x000fe20000000000 */
[----:B------:R-:W-:Y:S01]  /*66f0*/  FADD R144, R161, R128 ;  /* 0x00000080a1907221 */ /* 0x000fe20000000000 */
        /* <DEDUP_REMOVED lines=14> */
[----:B-1----:R-:W-:Y:S01]  /*67e0*/  @!P2 FMUL R141, R141, R141 ;  /* 0x0000008d8d8da220 */ /* 0x002fe20000400000 */
[----:B------:R1:W3:Y:S01]  /*67f0*/  MUFU.EX2 R132, R33 ;  /* 0x0000002100847308 */ /* 0x0002e20000000800 */
[----:B------:R-:W-:Y:S01]  /*6800*/  FADD R69, R37, R142 ;  /* 0x0000008e25457221 */ /* 0x000fe20000000000 */
[----:B------:R-:W-:Y:S01]  /*6810*/  @!P5 FMUL R134, R134, 0.5 ;  /* 0x3f0000008686d820 */ /* 0x000fe20000400000 */
[----:B------:R-:W-:Y:S01]  /*6820*/  FADD R158, R45, R146 ;  /* 0x000000922d9e7221 */ /* 0x000fe20000000000 */
[----:B------:R-:W-:Y:S01]  /*6830*/  FADD R41, R52, R121 ;  /* 0x0000007934297221 */ /* 0x000fe20000000000 */
[----:B------:R-:W-:Y:S01]  /*6840*/  FADD R37, R131, R100 ;  /* 0x0000006483257221 */ /* 0x000fe20000000000 */
[----:B------:R-:W-:Y:S01]  /*6850*/  FADD R45, R147, R120 ;  /* 0x00000078932d7221 */ /* 0x000fe20000000000 */
[----:B------:R-:W-:Y:S01]  /*6860*/  FADD R160, R160, R169 ;  /* 0x000000a9a0a07221 */ /* 0x000fe20000000000 */
[----:B------:R-:W4:Y:S01]  /*6870*/  MUFU.EX2 R134, R134 ;  /* 0x0000008600867308 */ /* 0x000f220000000800 */
[----:B-1----:R-:W-:Y:S01]  /*6880*/  FADD R33, R123, R92 ;  /* 0x0000005c7b217221 */ /* 0x002fe20000000000 */
[----:B--2---:R-:W-:Y:S01]  /*6890*/  @!P1 FMUL R145, R145, R145 ;  /* 0x0000009191919220 */ /* 0x004fe20000400000 */
[----:B------:R-:W-:Y:S01]  /*68a0*/  FADD R170, R149, R170 ;  /* 0x000000aa95aa7221 */ /* 0x000fe20000000000 */
[----:B------:R-:W-:Y:S01]  /*68b0*/  FADD R49, R49, R148 ;  /* 0x0000009431317221 */ /* 0x000fe20000000000 */
[----:B------:R-:W-:Y:S01]  /*68c0*/  FADD R61, R33, R140 ;  /* 0x0000008c213d7221 */ /* 0x000fe20000000000 */
[----:B------:R-:W-:Y:S01]  /*68d0*/  FADD R33, R32, R97 ;  /* 0x0000006120217221 */ /* 0x000fe20000000000 */
[----:B------:R-:W-:Y:S01]  /*68e0*/  FADD R140, R64, R125 ;  /* 0x0000007d408c7221 */ /* 0x000fe20000000000 */
[----:B------:R-:W-:Y:S01]  /*68f0*/  FADD R144, R84, R145 ;  /* 0x0000009154907221 */ /* 0x000fe20000000000 */
[----:B---3--:R-:W-:Y:S01]  /*6900*/  @!P4 FMUL R132, R132, R132 ;  /* 0x000000848484c220 */ /* 0x008fe20000400000 */
[----:B------:R-:W-:Y:S01]  /*6910*/  FADD R53, R53, R150 ;  /* 0x0000009635357221 */ /* 0x000fe20000000000 */
[----:B------:R-:W-:Y:S01]  /*6920*/  FADD R65, R33, R140 ;  /* 0x0000008c21417221 */ /* 0x000fe20000000000 */
[----:B------:R-:W-:Y:S01]  /*6930*/  FADD R33, R36, R101 ;  /* 0x0000006524217221 */ /* 0x000fe20000000000 */
[----:B------:R-:W-:Y:S01]  /*6940*/  FADD R140, R68, R141 ;  /* 0x0000008d448c7221 */ /* 0x000fe20000000000 */
[----:B------:R-:W-:Y:S01]  /*6950*/  FADD R142, R157, R132 ;  /* 0x000000849d8e7221 */ /* 0x000fe20000000000 */
[----:B------:R-:W-:Y:S01]  /*6960*/  FADD R144, R41, R144 ;  /* 0x0000009029907221 */ /* 0x000fe20000000000 */
[----:B------:R-:W-:Y:S01]  /*6970*/  FADD R57, R57, R152 ;  /* 0x0000009839397221 */ /* 0x000fe20000000000 */
[----:B----4-:R-:W-:Y:S01]  /*6980*/  @!P5 FMUL R134, R134, R134 ;  /* 0x000000868686d220 */ /* 0x010fe20000400000 */
[----:B------:R-:W-:Y:S01]  /*6990*/  FADD R33, R33, R140 ;  /* 0x0000008c21217221 */ /* 0x000fe20000000000 */
        /* <DEDUP_REMOVED lines=18> */
[----:B------:R-:W-:Y:S01]  /*6ac0*/  MOV R29, UR4 ;  /* 0x00000004001d7c02 */ /* 0x000fe20008000f00 */
[----:B------:R-:W-:Y:S01]  /*6ad0*/  FADD R146, R53, R146 ;  /* 0x0000009235927221 */ /* 0x000fe20000000000 */
[----:B------:R-:W-:Y:S01]  /*6ae0*/  FADD R49, R49, R144 ;  /* 0x0000009031317221 */ /* 0x000fe20000000000 */
[----:B------:R-:W-:Y:S01]  /*6af0*/  FADD R33, R25, R160 ;  /* 0x000000a019217221 */ /* 0x000fe20000000000 */
[----:B------:R1:W-:Y:S01]  /*6b00*/  SYNCS.ARRIVE.TRANS64.A1T0 RZ, [R29+UR6], RZ ;  /* 0x000000ff1dff79a7 */ /* 0x0003e20008100006 */
[----:B------:R-:W-:-:S02]  /*6b10*/  F2FP.BF16.F32.PACK_AB R41, R30, R15 ;  /* 0x0000000f1e29723e */ /* 0x000fc400000010ff */
[----:B------:R-:W-:Y:S01]  /*6b20*/  F2FP.BF16.F32.PACK_AB R45, R38, R17 ;  /* 0x00000011262d723e */ /* 0x000fe200000010ff */
[----:B------:R-:W-:Y:S01]  /*6b30*/  STL [R1+0xa0], R33 ;  /* 0x0000a02101007387 */ /* 0x000fe20000100800 */
[----:B------:R-:W-:Y:S02]  /*6b40*/  F2FP.BF16.F32.PACK_AB R61, R63, R70 ;  /* 0x000000463f3d723e */ /* 0x000fe400000010ff */
[----:B------:R-:W-:Y:S01]  /*6b50*/  F2FP.BF16.F32.PACK_AB R28, R127, R32 ;  /* 0x000000207f1c723e */ /* 0x000fe200000010ff */
[----:B-1----:R-:W-:Y:S01]  /*6b60*/  FADD R29, R49, R146 ;  /* 0x00000092311d7221 */ /* 0x002fe20000000000 */
[----:B------:R-:W-:Y:S02]  /*6b70*/  F2FP.BF16.F32.PACK_AB R30, R131, R36 ;  /* 0x00000024831e723e */ /* 0x000fe400000010ff */
[----:B------:R-:W-:Y:S02]  /*6b80*/  F2FP.BF16.F32.PACK_AB R47, R42, R47 ;  /* 0x0000002f2a2f723e */ /* 0x000fe400000010ff */
[----:B------:R-:W-:Y:S01]  /*6b90*/  F2FP.BF16.F32.PACK_AB R49, R46, R19 ;  /* 0x000000132e31723e */ /* 0x000fe200000010ff */
[----:B------:R1:W-:Y:S01]  /*6ba0*/  STL [R1+0xa4], R29 ;  /* 0x0000a41d01007387 */ /* 0x0003e20000100800 */
[----:B------:R-:W-:-:S02]  /*6bb0*/  F2FP.BF16.F32.PACK_AB R53, R54, R21 ;  /* 0x000000153635723e */ /* 0x000fc400000010ff */
[----:B------:R-:W-:Y:S02]  /*6bc0*/  F2FP.BF16.F32.PACK_AB R63, R67, R74 ;  /* 0x0000004a433f723e */ /* 0x000fe400000010ff */
[----:B------:R-:W-:Y:S02]  /*6bd0*/  F2FP.BF16.F32.PACK_AB R65, R71, R78 ;  /* 0x0000004e4741723e */ /* 0x000fe400000010ff */
[----:B------:R-:W-:Y:S02]  /*6be0*/  F2FP.BF16.F32.PACK_AB R32, R135, R40 ;  /* 0x000000288720723e */ /* 0x000fe400000010ff */
[----:B------:R-:W-:Y:S02]  /*6bf0*/  F2FP.BF16.F32.PACK_AB R34, R139, R44 ;  /* 0x0000002c8b22723e */ /* 0x000fe400000010ff */
[----:B------:R-:W-:Y:S02]  /*6c00*/  F2FP.BF16.F32.PACK_AB R36, R143, R48 ;  /* 0x000000308f24723e */ /* 0x000fe400000010ff */
        /* <DEDUP_REMOVED lines=16> */
[----:B-1----:R-:W-:Y:S02]  /*6d10*/  F2FP.BF16.F32.PACK_AB R29, R14, R9 ;  /* 0x000000090e1d723e */ /* 0x002fe400000010ff */
        /* <DEDUP_REMOVED lines=25> */
[----:B------:R-:W-:Y:S01]  /*6eb0*/  F2FP.BF16.F32.PACK_AB R86, R134, R145 ;  /* 0x000000918656723e */ /* 0x000fe200000010ff */
[----:B------:R-:W-:Y:S06]  /*6ec0*/  @!P0 BRA `(.L_x_19) ;  /* 0x0000000000048947 */ /* 0x000fec0003800000 */
[----:B------:R-:W-:Y:S01]  /*6ed0*/  BPT.TRAP 0x1 ;  /* 0x000000040000795c */ /* 0x000fe20000300000 */
.L_x_19:
[----:B------:R-:W1:Y:S02]  /*6ee0*/  SYNCS.PHASECHK.TRANS64.TRYWAIT P1, [UR61+0x9a008], R5 ;  /* 0x09a00805ff0075a7 */ /* 0x000e64000802017d */
[----:B-1----:R-:W-:Y:S05]  /*6ef0*/  @!P1 BRA `(.L_x_20) ;  /* 0x0000019000789947 */ /* 0x002fea0003800000 */
.L_x_114:
[----:B------:R-:W-:Y:S01]  /*6f00*/  UIADD3 UR4, UR7, 0x1c00, URZ ;  /* 0x00001c0007047890 */ /* 0x000fe2000fffe03f */
[----:B------:R-:W-:Y:S01]  /*6f10*/  WARPGROUP.ARRIVE ;  /* 0x00000000000079c5 */ /* 0x000fe20000000000 */
[----:B------:R-:W-:Y:S01]  /*6f20*/  UMOV UR23, 0x80000020 ;  /* 0x8000002000177882 */ /* 0x000fe20000000000 */
[----:B------:R-:W-:Y:S01]  /*6f30*/  UIADD3 UR6, UR7, 0x2000, URZ ;  /* 0x0000200007067890 */ /* 0x000fe2000fffe03f */
[----:B------:R-:W-:Y:S01]  /*6f40*/  F2FP.BF16.F32.PACK_AB R87, R8, R87 ;  /* 0x000000570857723e */ /* 0x000fe200000010ff */
[----:B------:R-:W-:Y:S02]  /*6f50*/  UIADD3 UR10, UR7, 0x2400, URZ ;  /* 0x00002400070a7890 */ /* 0x000fe4000fffe03f */
[----:B------:R-:W-:Y:S01]  /*6f60*/  UMOV UR22, UR4 ;  /* 0x0000000400167c82 */ /* 0x000fe20008000000 */
[----:B------:R-:W-:Y:S01]  /*6f70*/  UMOV UR11, 0x80000020 ;  /* 0x80000020000b7882 */ /* 0x000fe20000000000 */
[----:B------:R-:W-:Y:S01]  /*6f80*/  HGMMA.64x32x16.F32.BF16 R104, R24, gdesc[UR20].tnspB, RZ, !UPT, gsb0 ;  /* 0x4060001418687df0 */ /* 0x000fe2000c0018ff */
[----:B------:R-:W-:Y:S01]  /*6f90*/  UMOV UR22, UR6 ;  /* 0x0000000600167c82 */ /* 0x000fe20008000000 */
[----:B------:R-:W-:Y:S01]  /*6fa0*/  UMOV UR23, 0x80000020 ;  /* 0x8000002000177882 */ /* 0x000fe20000000000 */
[----:B------:R-:W-:Y:S01]  /*6fb0*/  UIADD3 UR18, UR7, 0x2800, URZ ;  /* 0x0000280007127890 */ /* 0x000fe2000fffe03f */
[----:B------:R-:W-:Y:S01]  /*6fc0*/  UMOV UR19, 0x80000020 ;  /* 0x8000002000137882 */ /* 0x000fe20000000000 */
[----:B------:R-:W-:-:S02]  /*6fd0*/  UIADD3 UR4, UR7, 0x2c00, URZ ;  /* 0x00002c0007047890 */ /* 0x000fc4000fffe03f */
[----:B------:R-:W-:Y:S01]  /*6fe0*/  UIADD3 UR6, UR7, 0x3000, URZ ;  /* 0x0000300007067890 */ /* 0x000fe2000fffe03f */
[----:B------:R-:W-:Y:S02]  /*6ff0*/  WARPGROUP.DEPBAR.LE gsb0, 0x0 ;  /* 0x00008000000079c5 */ /* 0x000fe40000010000 */
[----:B------:R-:W-:-:S06]  /*7000*/  WARPGROUP.ARRIVE ;  /* 0x00000000000079c5 */ /* 0x000fcc0000000000 */
[----:B------:R-:W-:Y:S01]  /*7010*/  HGMMA.64x32x16.F32.BF16 R88, R24, gdesc[UR20].tnspB, RZ, !UPT, gsb0 ;  /* 0x4060001418587df0 */ /* 0x000fe2000c0018ff */
[----:B------:R-:W-:Y:S02]  /*7020*/  UMOV UR23, 0x80000020 ;  /* 0x8000002000177882 */ /* 0x000fe40000000000 */
[----:B------:R-:W-:Y:S02]  /*7030*/  WARPGROUP.DEPBAR.LE gsb0, 0x0 ;  /* 0x00008000000079c5 */ /* 0x000fe40000010000 */
[----:B------:R-:W-:-:S06]  /*7040*/  WARPGROUP.ARRIVE ;  /* 0x00000000000079c5 */ /* 0x000fcc0000000000 */
[----:B------:R-:W-:Y:S01]  /*7050*/  HGMMA.64x32x16.F32.BF16 R216, R24, gdesc[UR8].tnspB, RZ, !UPT, gsb0 ;  /* 0x4060000818d87df0 */ /* 0x000fe2000c0018ff */
[----:B------:R-:W-:Y:S01]  /*7060*/  UIADD3 UR10, UR7, 0x3400, URZ ;  /* 0x00003400070a7890 */ /* 0x000fe2000fffe03f */
[----:B------:R-:W-:Y:S01]  /*7070*/  UMOV UR11, 0x80000020 ;  /* 0x80000020000b7882 */ /* 0x000fe20000000000 */
[----:B------:R-:W-:Y:S02]  /*7080*/  WARPGROUP.DEPBAR.LE gsb0, 0x0 ;  /* 0x00008000000079c5 */ /* 0x000fe40000010000 */
[----:B------:R-:W-:-:S06]  /*7090*/  WARPGROUP.ARRIVE ;  /* 0x00000000000079c5 */ /* 0x000fcc0000000000 */
[----:B------:R-:W-:Y:S01]  /*70a0*/  HGMMA.64x32x16.F32.BF16 R200, R24, gdesc[UR16].tnspB, RZ, !UPT, gsb0 ;  /* 0x4060001018c87df0 */ /* 0x000fe2000c0018ff */
[----:B------:R-:W-:Y:S01]  /*70b0*/  UMOV UR18, UR4 ;  /* 0x0000000400127c82 */ /* 0x000fe20008000000 */
[----:B------:R-:W-:Y:S01]  /*70c0*/  UMOV UR19, 0x80000020 ;  /* 0x8000002000137882 */ /* 0x000fe20000000000 */
[----:B------:R-:W-:-:S07]  /*70d0*/  UIADD3 UR4, UR7, 0x1c40, URZ ;  /* 0x00001c4007047890 */ /* 0x000fce000fffe03f */
[----:B------:R-:W-:Y:S01]  /*70e0*/  UMOV UR22, UR4 ;  /* 0x0000000400167c82 */ /* 0x000fe20008000000 */
[----:B------:R-:W-:Y:S01]  /*70f0*/  UIADD3 UR4, UR7, 0x2c40, URZ ;  /* 0x00002c4007047890 */ /* 0x000fe2000fffe03f */
[----:B------:R-:W-:Y:S02]  /*7100*/  WARPGROUP.DEPBAR.LE gsb0, 0x0 ;  /* 0x00008000000079c5 */ /* 0x000fe40000010000 */
[----:B------:R-:W-:-:S06]  /*7110*/  WARPGROUP.ARRIVE ;  /* 0x00000000000079c5 */ /* 0x000fcc0000000000 */
[----:B------:R-:W-:Y:S01]  /*7120*/  HGMMA.64x32x16.F32.BF16 R184, R24, gdesc[UR16].tnspB, RZ, !UPT, gsb0 ;  /* 0x4060001018b87df0 */ /* 0x000fe2000c0018ff */
[----:B------:R-:W-:Y:S01]  /*7130*/  UMOV UR18, UR6 ;  /* 0x0000000600127c82 */ /* 0x000fe20008000000 */
[----:B------:R-:W-:Y:S01]  /*7140*/  UMOV UR19, 0x80000020 ;  /* 0x8000002000137882 */ /* 0x000fe20000000000 */
[----:B------:R-:W-:Y:S01]  /*7150*/  UIADD3 UR6, UR7, 0x2040, URZ ;  /* 0x0000204007067890 */ /* 0x000fe2000fffe03f */
        /* <DEDUP_REMOVED lines=8> */
[----:B------:R-:W-:Y:S01]  /*71e0*/  UIADD3 UR10, UR7, 0x2440, URZ ;  /* 0x00002440070a7890 */ /* 0x000fe2000fffe03f */
[----:B------:R-:W-:Y:S01]  /*71f0*/  UMOV UR11, 0x80000020 ;  /* 0x80000020000b7882 */ /* 0x000fe20000000000 */
[----:B------:R-:W-:Y:S02]  /*7200*/  WARPGROUP.DEPBAR.LE gsb0, 0x0 ;  /* 0x00008000000079c5 */ /* 0x000fe40000010000 */
[----:B------:R-:W-:-:S06]  /*7210*/  WARPGROUP.ARRIVE ;  /* 0x00000000000079c5 */ /* 0x000fcc0000000000 */
[----:B------:R-:W-:Y:S01]  /*7220*/  HGMMA.64x32x16.F32.BF16 R104, R28, gdesc[UR20].tnspB, R104, gsb0 ;  /* 0x406000141c687df0 */ /* 0x000fe20008001868 */
[----:B------:R-:W-:Y:S01]  /*7230*/  UMOV UR22, UR6 ;  /* 0x0000000600167c82 */ /* 0x000fe20008000000 */
[----:B------:R-:W-:Y:S01]  /*7240*/  UMOV UR23, 0x80000020 ;  /* 0x8000002000177882 */ /* 0x000fe20000000000 */
[----:B------:R-:W-:Y:S01]  /*7250*/  UIADD3 UR6, UR7, 0x3040, URZ ;  /* 0x0000304007067890 */ /* 0x000fe2000fffe03f */
[----:B------:R-:W-:Y:S02]  /*7260*/  WARPGROUP.DEPBAR.LE gsb0, 0x0 ;  /* 0x00008000000079c5 */ /* 0x000fe40000010000 */
[----:B------:R-:W-:-:S06]  /*7270*/  WARPGROUP.ARRIVE ;  /* 0x00000000000079c5 */ /* 0x000fcc0000000000 */
[----:B------:R-:W-:Y:S01]  /*7280*/  HGMMA.64x32x16.F32.BF16 R88, R28, gdesc[UR20].tnspB, R88, gsb0 ;  /* 0x406000141c587df0 */ /* 0x000fe20008001858 */
[----:B------:R-:W-:Y:S02]  /*7290*/  UMOV UR23, 0x80000020 ;  /* 0x8000002000177882 */ /* 0x000fe40000000000 */
[----:B------:R-:W-:Y:S02]  /*72a0*/  WARPGROUP.DEPBAR.LE gsb0, 0x0 ;  /* 0x00008000000079c5 */ /* 0x000fe40000010000 */
[----:B------:R-:W-:-:S06]  /*72b0*/  WARPGROUP.ARRIVE ;  /* 0x00000000000079c5 */ /* 0x000fcc0000000000 */
[----:B------:R-:W-:Y:S01]  /*72c0*/  HGMMA.64x32x16.F32.BF16 R216, R28, gdesc[UR8].tnspB, R216, gsb0 ;  /* 0x406000081cd87df0 */ /* 0x000fe200080018d8 */
[----:B------:R-:W-:Y:S01]  /*72d0*/  UIADD3 UR10, UR7, 0x3440, URZ ;  /* 0x00003440070a7890 */ /* 0x000fe2000fffe03f */
[----:B------:R-:W-:Y:S01]  /*72e0*/  UMOV UR11, 0x80000020 ;  /* 0x80000020000b7882 */ /* 0x000fe20000000000 */
[----:B------:R-:W-:Y:S02]  /*72f0*/  WARPGROUP.DEPBAR.LE gsb0, 0x0 ;  /* 0x00008000000079c5 */ /* 0x000fe40000010000 */
[----:B------:R-:W-:-:S06]  /*7300*/  WARPGROUP.ARRIVE ;  /* 0x00000000000079c5 */ /* 0x000fcc0000000000 */
[----:B------:R-:W-:Y:S01]  /*7310*/  HGMMA.64x32x16.F32.BF16 R200, R28, gdesc[UR16].tnspB, R200, gsb0 ;  /* 0x406000101cc87df0 */ /* 0x000fe200080018c8 */
[----:B------:R-:W-:Y:S01]  /*7320*/  UMOV UR18, UR4 ;  /* 0x0000000400127c82 */ /* 0x000fe20008000000 */
[----:B------:R-:W-:Y:S01]  /*7330*/  UMOV UR19, 0x80000020 ;  /* 0x8000002000137882 */ /* 0x000fe20000000000 */
[----:B------:R-:W-:-:S07]  /*7340*/  UIADD3 UR4, UR7, 0x1c80, URZ ;  /* 0x00001c8007047890 */ /* 0x000fce000fffe03f */
[----:B------:R-:W-:Y:S01]  /*7350*/  UMOV UR22, UR4 ;  /* 0x0000000400167c82 */ /* 0x000fe20008000000 */
[----:B------:R-:W-:Y:S01]  /*7360*/  UIADD3 UR4, UR7, 0x2c80, URZ ;  /* 0x00002c8007047890 */ /* 0x000fe2000fffe03f */
        /* <DEDUP_REMOVED lines=530> */
[----:B------:R-:W-:Y:S01]  /*9490*/  WARPGROUP.ARRIVE ;  /* 0x00000000000079c5 */ /* 0x000fe20000000000 */
[----:B------:R2:W-:Y:S04]  /*94a0*/  STL.64 [R1+0x40], R104 ;  /* 0x0000406801007387 */ /* 0x0005e80000100a00 */
[----:B------:R2:W-:Y:S01]  /*94b0*/  STL.64 [R1+0x48], R106 ;  /* 0x0000486a01007387 */ /* 0x0005e20000100a00 */
[----:B------:R-:W-:Y:S03]  /*94c0*/  HGMMA.64x32x16.F32.BF16 R88, R84, gdesc[UR20].tnspB, R88, gsb0 ;  /* 0x4060001454587df0 */ /* 0x000fe60008001858 */
[----:B------:R2:W-:Y:S04]  /*94d0*/  STL.64 [R1+0x50], R108 ;  /* 0x0000506c01007387 */ /* 0x0005e80000100a00 */
[----:B------:R2:W-:Y:S04]  /*94e0*/  STL.64 [R1+0x58], R110 ;  /* 0x0000586e01007387 */ /* 0x0005e80000100a00 */
[----:B------:R2:W-:Y:S04]  /*94f0*/  STL.64 [R1+0x60], R112 ;  /* 0x0000607001007387 */ /* 0x0005e80000100a00 */
[----:B------:R2:W-:Y:S04]  /*9500*/  STL.64 [R1+0x68], R114 ;  /* 0x0000687201007387 */ /* 0x0005e80000100a00 */
[----:B------:R2:W-:Y:S04]  /*9510*/  STL.64 [R1+0x70], R116 ;  /* 0x0000707401007387 */ /* 0x0005e80000100a00 */
[----:B------:R2:W-:Y:S01]  /*9520*/  STL.64 [R1+0x78], R118 ;  /* 0x0000787601007387 */ /* 0x0005e20000100a00 */
[----:B------:R-:W-:-:S02]  /*9530*/  WARPGROUP.DEPBAR.LE gsb0, 0x0 ;  /* 0x00008000000079c5 */ /* 0x000fc40000010000 */
[----:B------:R-:W-:Y:S01]  /*9540*/  WARPGROUP.ARRIVE ;  /* 0x00000000000079c5 */ /* 0x000fe20000000000 */
[----:B------:R2:W-:Y:S04]  /*9550*/  STL.64 [R1], R88 ;  /* 0x0000005801007387 */ /* 0x0005e80000100a00 */
[----:B------:R2:W-:Y:S01]  /*9560*/  STL.64 [R1+0x8], R90 ;  /* 0x0000085a01007387 */ /* 0x0005e20000100a00 */
[----:B------:R-:W-:Y:S01]  /*9570*/  HGMMA.64x32x16.F32.BF16 R216, R84, gdesc[UR8].tnspB, R216, gsb0 ;  /* 0x4060000854d87df0 */ /* 0x000fe200080018d8 */
[----:B------:R-:W-:Y:S01]  /*9580*/  UIADD3 UR10, UR7, 0x37c0, URZ ;  /* 0x000037c0070a7890 */ /* 0x000fe2000fffe03f */
[----:B------:R-:W-:Y:S01]  /*9590*/  UMOV UR11, 0x80000020 ;  /* 0x80000020000b7882 */ /* 0x000fe20000000000 */
[----:B------:R2:W-:Y:S04]  /*95a0*/  STL.64 [R1+0x10], R92 ;  /* 0x0000105c01007387 */ /* 0x0005e80000100a00 */
[----:B------:R2:W-:Y:S04]  /*95b0*/  STL.64 [R1+0x18], R94 ;  /* 0x0000185e01007387 */ /* 0x0005e80000100a00 */
[----:B------:R2:W-:Y:S04]  /*95c0*/  STL.64 [R1+0x20], R96 ;  /* 0x0000206001007387 */ /* 0x0005e80000100a00 */
[----:B------:R2:W-:Y:S04]  /*95d0*/  STL.64 [R1+0x28], R98 ;  /* 0x0000286201007387 */ /* 0x0005e80000100a00 */
[----:B------:R2:W-:Y:S04]  /*95e0*/  STL.64 [R1+0x30], R100 ;  /* 0x0000306401007387 */ /* 0x0005e80000100a00 */
[----:B------:R2:W-:Y:S01]  /*95f0*/  STL.64 [R1+0x38], R102 ;  /* 0x0000386601007387 */ /* 0x0005e20000100a00 */
[----:B------:R-:W-:-:S02]  /*9600*/  WARPGROUP.DEPBAR.LE gsb0, 0x0 ;  /* 0x00008000000079c5 */ /* 0x000fc40000010000 */
[----:B------:R-:W-:-:S06]  /*9610*/  WARPGROUP.ARRIVE ;  /* 0x00000000000079c5 */ /* 0x000fcc0000000000 */
[----:B------:R-:W-:Y:S01]  /*9620*/  HGMMA.64x32x16.F32.BF16 R200, R84, gdesc[UR16].tnspB, R200, gsb0 ;  /* 0x4060001054c87df0 */ /* 0x000fe200080018c8 */
[----:B------:R-:W-:Y:S01]  /*9630*/  UMOV UR18, UR4 ;  /* 0x0000000400127c82 */ /* 0x000fe20008000000 */
[----:B------:R-:W-:Y:S01]  /*9640*/  UMOV UR19, 0x80000020 ;  /* 0x8000002000137882 */ /* 0x000fe20000000000 */
[----:B------:R-:W-:Y:S02]  /*9650*/  WARPGROUP.DEPBAR.LE gsb0, 0x0 ;  /* 0x00008000000079c5 */ /* 0x000fe40000010000 */
[----:B------:R-:W-:-:S06]  /*9660*/  WARPGROUP.ARRIVE ;  /* 0x00000000000079c5 */ /* 0x000fcc0000000000 */
[----:B------:R-:W-:Y:S01]  /*9670*/  HGMMA.64x32x16.F32.BF16 R184, R84, gdesc[UR16].tnspB, R184, gsb0 ;  /* 0x4060001054b87df0 */ /* 0x000fe200080018b8 */
[----:B------:R-:W-:Y:S01]  /*9680*/  UMOV UR18, UR6 ;  /* 0x0000000600127c82 */ /* 0x000fe20008000000 */
[----:B------:R-:W-:Y:S01]  /*9690*/  UMOV UR19, 0x80000020 ;  /* 0x8000002000137882 */ /* 0x000fe20000000000 */
[----:B------:R-:W-:Y:S02]  /*96a0*/  WARPGROUP.DEPBAR.LE gsb0, 0x0 ;  /* 0x00008000000079c5 */ /* 0x000fe40000010000 */
[----:B------:R-:W-:-:S06]  /*96b0*/  WARPGROUP.ARRIVE ;  /* 0x00000000000079c5 */ /* 0x000fcc0000000000 */
[----:B------:R-:W-:Y:S03]  /*96c0*/  HGMMA.64x32x16.F32.BF16 R168, R84, gdesc[UR16].tnspB, R168, gsb0 ;  /* 0x4060001054a87df0 */ /* 0x000fe600080018a8 */
[----:B------:R-:W-:Y:S02]  /*96d0*/  WARPGROUP.DEPBAR.LE gsb0, 0x0 ;  /* 0x00008000000079c5 */ /* 0x000fe40000010000 */
[----:B------:R-:W-:-:S06]  /*96e0*/  WARPGROUP.ARRIVE ;  /* 0x00000000000079c5 */ /* 0x000fcc0000000000 */
[----:B------:R-:W-:Y:S03]  /*96f0*/  HGMMA.64x32x16.F32.BF16 R152, R84, gdesc[UR8].tnspB, R152, gsb0 ;  /* 0x4060000854987df0 */ /* 0x000fe60008001898 */
[----:B------:R-:W-:Y:S02]  /*9700*/  WARPGROUP.DEPBAR.LE gsb0, 0x0 ;  /* 0x00008000000079c5 */ /* 0x000fe40000010000 */
[----:B--2---:R-:W-:Y:S05]  /*9710*/  @!P0 BRA `(.L_x_21) ;  /* 0x0000000000048947 */ /* 0x004fea0003800000 */
[----:B------:R-:W-:Y:S01]  /*9720*/  BPT.TRAP 0x1 ;  /* 0x000000040000795c */ /* 0x000fe20000300000 */
.L_x_21:
[----:B------:R-:W-:Y:S01]  /*9730*/  UISETP.GT.U32.AND UP0, UPT, UR14, 0x1, UPT ;  /* 0x000000010e00788c */ /* 0x000fe2000bf04070 */
[----:B-1----:R-:W-:Y:S01]  /*9740*/  IMAD.MOV.U32 R5, RZ, RZ, RZ ;  /* 0x000000ffff057224 */ /* 0x002fe200078e00ff */
[----:B------:R-:W-:-:S04]  /*9750*/  UIADD3 UR4, UR61, 0x9a028, URZ ;  /* 0x0009a0283d047890 */ /* 0x000fc8000fffe03f */
[----:B------:R-:W-:Y:S01]  /*9760*/  PLOP3.LUT P1, PT, PT, PT, UP0, 0x80, 0x0 ;  /* 0x000000000000781c */ /* 0x000fe20003f2f008 */
[----:B------:R-:W-:-:S09]  /*9770*/  UPRMT UR4, URZ, 0x654, UR4 ;  /* 0x000006543f047896 */ /* 0x000fd20008000004 */
[----:B------:R-:W-:Y:S03]  /*9780*/  SYNCS.ARRIVE.TRANS64.RED.A1T0 RZ, [UR4], RZ ;  /* 0x000000ffffff79a7 */ /* 0x000fe60008100404 */
[----:B------:R-:W-:Y:S05]  /*9790*/  @P1 BRA `(.L_x_22) ;  /* 0x0000000000041947 */ /* 0x000fea0003800000 */
[----:B------:R-:W-:Y:S01]  /*97a0*/  BPT.TRAP 0x1 ;  /* 0x000000040000795c */ /* 0x000fe20000300000 */
.L_x_22:
[C---:B------:R-:W-:Y:S01]  /*97b0*/  VIADD R7, R6.reuse, 0xffffffff ;  /* 0xffffffff06077836 */ /* 0x040fe20000000000 */
[----:B------:R-:W-:Y:S01]  /*97c0*/  ISETP.GE.AND P2, PT, R6, 0x3, PT ;  /* 0x000000030600780c */ /* 0x000fe20003f46270 */
[----:B------:R-:W-:Y:S01]  /*97d0*/  UMOV UR60, 0x1 ;  /* 0x00000001003c7882 */ /* 0x000fe20000000000 */
[----:B------:R-:W-:Y:S01]  /*97e0*/  UMOV UR6, 0x2 ;  /* 0x0000000200067882 */ /* 0x000fe20000000000 */
[----:B------:R-:W-:Y:S01]  /*97f0*/  IADD3 R2, R2, 0x100, RZ ;  /* 0x0000010002027810 */ /* 0x000fe20007ffe0ff */
[----:B------:R1:W-:Y:S09]  /*9800*/  STL [R1+0x88], R7 ;  /* 0x0000880701007387 */ /* 0x0003f20000100800 */
[----:B------:R-:W-:Y:S05]  /*9810*/  @!P2 BRA `(.L_x_23) ;  /* 0x0000007800c8a947 */ /* 0x000fea0003800000 */
[----:B------:R2:W5:Y:S01]  /*9820*/  LDL.LU R6, [R1+0x90] ;  /* 0x0000900001067983 */ /* 0x0005620000300800 */
[----:B------:R-:W-:Y:S01]  /*9830*/  IMAD.MOV.U32 R5, RZ, RZ, RZ ;  /* 0x000000ffff057224 */ /* 0x000fe200078e00ff */
[----:B------:R-:W-:Y:S01]  /*9840*/  UMOV UR6, 0x2 ;  /* 0x0000000200067882 */ /* 0x000fe20000000000 */
[----:B------:R-:W-:Y:S01]  /*9850*/  UMOV UR60, 0x1 ;  /* 0x00000001003c7882 */ /* 0x000fe20000000000 */
[----:B------:R3:W-:Y:S01]  /*9860*/  STL [R1+0x94], R0 ;  /* 0x0000940001007387 */ /* 0x0007e20000100800 */
[----:B------:R-:W-:Y:S01]  /*9870*/  ULDC UR4, c[0x0][0x604] ;  /* 0x0001810000047ab9 */ /* 0x000fe20000000800 */
[----:B---3--:R-:W-:-:S05]  /*9880*/  MOV R0, R7 ;  /* 0x0000000700007202 */ /* 0x008fca0000000f00 */
[----:B------:R2:W-:Y:S02]  /*9890*/  STL [R1+0x98], R0 ;  /* 0x0000980001007387 */ /* 0x0005e40000100800 */
.L_x_34:
[----:B------:R-:W-:-:S13]  /*98a0*/  PLOP3.LUT P3, PT, PT, PT, UP1, 0x80, 0x0 ;  /* 0x000000000000781c */ /* 0x000fda0003f6f018 */
[----:B----4-:R-:W-:Y:S05]  /*98b0*/  @!P3 BRA `(.L_x_24) ;  /* 0x000000000004b947 */ /* 0x010fea0003800000 */
[----:B------:R-:W-:Y:S01]  /*98c0*/  BPT.TRAP 0x1 ;  /* 0x000000040000795c */ /* 0x000fe20000300000 */
.L_x_24:
[----:B------:R-:W-:Y:S01]  /*98d0*/  ULEA UR5, UR6, UR61, 0x3 ;  /* 0x0000003d06057291 */ /* 0x000fe2000f8e183f */
[----:B--2---:R-:W-:-:S08]  /*98e0*/  SHF.L.U32 R0, R5, 0x1f, RZ ;  /* 0x0000001f05007819 */ /* 0x004fd000000006ff */
[----:B------:R-:W2:Y:S02]  /*98f0*/  SYNCS.PHASECHK.TRANS64.TRYWAIT P2, [UR5+0x9a000], R0 ;  /* 0x09a00000ff0075a7 */ /* 0x000ea40008040145 */
[----:B--2---:R-:W-:Y:S05]  /*9900*/  @!P2 BRA `(.L_x_25) ;  /* 0x00000168000ca947 */ /* 0x004fea0003800000 */
.L_x_115:
[----:B------:R-:W2:Y:S01]  /*9910*/  LDL.64 R10, [R1+0xb8] ;  /* 0x0000b800010a7983 */ /* 0x000ea20000100a00 */
[----:B------:R-:W-:Y:S01]  /*9920*/  ULOP3.LUT UR5, UR7, 0x10000, URZ, 0xfc, !UPT ;  /* 0x0001000007057892 */ /* 0x000fe2000f8efc3f */
[----:B------:R-:W-:Y:S02]  /*9930*/  WARPGROUP.ARRIVE ;  /* 0x00000000000079c5 */ /* 0x000fe40000000000 */
[----:B------:R-:W3:Y:S01]  /*9940*/  LDL.64 R8, [R1+0xb0] ;  /* 0x0000b00001087983 */ /* 0x000ee20000100a00 */
[----:B------:R-:W-:Y:S01]  /*9950*/  UIMAD UR5, UR6, 0x1c00, UR5 ;  /* 0x00001c00060578a4 */ /* 0x000fe2000f8e0205 */
[----:B------:R-:W-:Y:S01]  /*9960*/  UMOV UR59, 0x80000020 ;  /* 0x80000020003b7882 */ /* 0x000fe20000000000 */
[----:B------:R-:W-:Y:S02]  /*9970*/  UMOV UR11, 0x80000020 ;  /* 0x80000020000b7882 */ /* 0x000fe40000000000 */
[----:B------:R-:W-:Y:S02]  /*9980*/  UIADD3 UR10, UR5, 0x2, URZ ;  /* 0x00000002050a7890 */ /* 0x000fe4000fffe03f */
[----:B------:R-:W-:-:S02]  /*9990*/  UIADD3 UR14, UR5, 0x400, URZ ;  /* 0x00000400050e7890 */ /* 0x000fc4000fffe03f */
[----:B------:R-:W-:Y:S01]  /*99a0*/  UMOV UR58, UR5 ;  /* 0x00000005003a7c82 */ /* 0x000fe20008000000 */
[----:B------:R-:W-:Y:S01]  /*99b0*/  UMOV UR15, 0x80000020 ;  /* 0x80000020000f7882 */ /* 0x000fe20000000000 */
[----:B------:R-:W-:Y:S01]  /*99c0*/  UIADD3 UR18, UR5, 0x402, URZ ;  /* 0x0000040205127890 */ /* 0x000fe2000fffe03f */
        /* <DEDUP_REMOVED lines=20> */
[----:B--2---:R-:W-:-:S02]  /*9b10*/  R2UR UR56, R10 ;  /* 0x000000000a3872ca */ /* 0x004fc400000e0000 */
[----:B------:R-:W-:-:S13]  /*9b20*/  R2UR UR57, R11 ;  /* 0x000000000b3972ca */ /* 0x000fda00000e0000 */
[----:B------:R-:W-:Y:S01]  /*9b30*/  HGMMA.64x256x16.F32.BF16 R24, gdesc[UR56], RZ, !UPT, gsb0 ;  /* 0x03e00000381879f0 */ /* 0x000fe2000c0018ff */
[----:B---3--:R-:W-:Y:S01]  /*9b40*/  R2UR UR56, R8 ;  /* 0x00000000083872ca */ /* 0x008fe200000e0000 */
[----:B------:R-:W-:Y:S01]  /*9b50*/  UMOV UR58, UR5 ;  /* 0x00000005003a7c82 */ /* 0x000fe20008000000 */
[----:B------:R-:W-:Y:S01]  /*9b60*/  R2UR UR57, R9 ;  /* 0x00000000093972ca */ /* 0x000fe200000e0000 */
[----:B------:R-:W-:Y:S01]  /*9b70*/  UMOV UR59, 0x80000020 ;  /* 0x80000020003b7882 */ /* 0x000fe20000000000 */
[----:B------:R-:W-:-:S04]  /*9b80*/  UIADD3 UR5, UR6, 0x1, URZ ;  /* 0x0000000106057890 */ /* 0x000fc8000fffe03f */
[----:B------:R-:W-:-:S04]  /*9b90*/  UISETP.NE.AND UP0, UPT, UR5, 0x5, UPT ;  /* 0x000000050500788c */ /* 0x000fc8000bf05270 */
[----:B------:R-:W-:Y:S02]  /*9ba0*/  USEL UR6, URZ, 0x1, UP0 ;  /* 0x000000013f067887 */ /* 0x000fe40008000000 */
[----:B------:R-:W-:-:S04]  /*9bb0*/  USEL UR5, UR5, URZ, UP0 ;  /* 0x0000003f05057287 */ /* 0x000fc80008000000 */
[----:B------:R-:W-:-:S05]  /*9bc0*/  LOP3.LUT R22, R5, UR6, RZ, 0x3c, !PT ;  /* 0x0000000605167c12 */ /* 0x000fca000f8e3cff */
[----:B------:R2:W-:Y:S01]  /*9bd0*/  STL [R1+0x9c], R22 ;  /* 0x00009c1601007387 */ /* 0x0005e20000100800 */
[----:B------:R-:W-:Y:S02]  /*9be0*/  WARPGROUP.DEPBAR.LE gsb0, 0x0 ;  /* 0x00008000000079c5 */ /* 0x000fe40000010000 */
[----:B------:R-:W-:-:S06]  /*9bf0*/  WARPGROUP.ARRIVE ;  /* 0x00000000000079c5 */ /* 0x000fcc0000000000 */
        /* <DEDUP_REMOVED lines=50> */
[----:B--2---:R-:W-:Y:S05]  /*9f20*/  @!P3 BRA `(.L_x_26) ;  /* 0x000000000004b947 */ /* 0x004fea0003800000 */
[----:B------:R-:W-:Y:S01]  /*9f30*/  BPT.TRAP 0x1 ;  /* 0x000000040000795c */ /* 0x000fe20000300000 */
.L_x_26:
[----:B-1---5:R-:W-:Y:S01]  /*9f40*/  FMNMX R0, R24, R6, !PT ;  /* 0x0000000618007209 */ /* 0x022fe20007800000 */
[----:B------:R-:W-:Y:S03]  /*9f50*/  STL [R1+0xc4], R2 ;  /* 0x0000c40201007387 */ /* 0x000fe60000100800 */
[----:B------:R-:W-:-:S04]  /*9f60*/  FMNMX R0, R25, R0, !PT ;  /* 0x0000000019007209 */ /* 0x000fc80007800000 */
        /* <DEDUP_REMOVED lines=61> */
[----:B------:R-:W-:-:S05]  /*a340*/  FMNMX R0, R149, R0, !PT ;  /* 0x0000000095007209 */ /* 0x000fca0007800000 */
[----:B------:R-:W1:Y:S02]  /*a350*/  SHFL.BFLY PT, R5, R0, 0x1, 0x1f ;  /* 0x0c201f0000057f89 */ /* 0x000e6400000e0000 */
[----:B-1----:R-:W-:-:S05]  /*a360*/  FMNMX R0, R0, R5, !PT ;  /* 0x0000000500007209 */ /* 0x002fca0007800000 */
[----:B------:R-:W1:Y:S02]  /*a370*/  SHFL.BFLY PT, R5, R0, 0x2, 0x1f ;  /* 0x0c401f0000057f89 */ /* 0x000e6400000e0000 */
[----:B-1----:R-:W-:-:S04]  /*a380*/  FMNMX R7, R0, R5, !PT ;  /* 0x0000000500077209 */ /* 0x002fc80007800000 */
[C---:B------:R-:W-:Y:S01]  /*a390*/  FSETP.NEU.AND P2, PT, R7.reuse, -INF , PT ;  /* 0xff8000000700780b */ /* 0x040fe20003f4d000 */
[----:B------:R1:W-:Y:S03]  /*a3a0*/  STL [R1+0x90], R7 ;  /* 0x0000900701007387 */ /* 0x0003e60000100800 */
[----:B------:R-:W-:-:S05]  /*a3b0*/  FSEL R5, R7, RZ, P2 ;  /* 0x000000ff07057208 */ /* 0x000fca0001000000 */
[C---:B------:R-:W-:Y:S01]  /*a3c0*/  FMUL R0, R5.reuse, UR4 ;  /* 0x0000000405007c20 */ /* 0x040fe20008400000 */
[----:B------:R-:W-:-:S03]  /*a3d0*/  FADD R2, -R5, R6 ;  /* 0x0000000605027221 */ /* 0x000fc60000000100 */
[--C-:B------:R-:W-:Y:S01]  /*a3e0*/  FFMA R24, R24, UR4, -R0.reuse ;  /* 0x0000000418187c23 */ /* 0x100fe20008000800 */
[--C-:B------:R-:W-:Y:S01]  /*a3f0*/  FFMA R25, R25, UR4, -R0.reuse ;  /* 0x0000000419197c23 */ /* 0x100fe20008000800 */
[--C-:B------:R-:W-:Y:S01]  /*a400*/  FFMA R28, R28, UR4, -R0.reuse ;  /* 0x000000041c1c7c23 */ /* 0x100fe20008000800 */
[--C-:B------:R-:W-:Y:S01]  /*a410*/  FFMA R29, R29, UR4, -R0.reuse ;  /* 0x000000041d1d7c23 */ /* 0x100fe20008000800 */
[--C-:B------:R-:W-:Y:S01]  /*a420*/  FFMA R33, R33, UR4, -R0.reuse ;  /* 0x0000000421217c23 */ /* 0x100fe20008000800 */
[----:B------:R-:W-:Y:S01]  /*a430*/  FSETP.GEU.AND P5, PT, R24, -126, PT ;  /* 0xc2fc00001800780b */ /* 0x000fe20003fae000 */
[--C-:B------:R-:W-:Y:S01]  /*a440*/  FFMA R36, R36, UR4, -R0.reuse ;  /* 0x0000000424247c23 */ /* 0x100fe20008000800 */
[----:B------:R-:W-:Y:S01]  /*a450*/  FSETP.GEU.AND P4, PT, R25, -126, PT ;  /* 0xc2fc00001900780b */ /* 0x000fe20003f8e000 */
[--C-:B------:R-:W-:Y:S01]  /*a460*/  FFMA R37, R37, UR4, -R0.reuse ;  /* 0x0000000425257c23 */ /* 0x100fe20008000800 */
[----:B------:R-:W-:Y:S01]  /*a470*/  FSETP.GEU.AND P3, PT, R28, -126, PT ;  /* 0xc2fc00001c00780b */ /* 0x000fe20003f6e000 */
[--C-:B------:R-:W-:Y:S01]  /*a480*/  FFMA R32, R32, UR4, -R0.reuse ;  /* 0x0000000420207c23 */ /* 0x100fe20008000800 */
[----:B------:R-:W-:Y:S01]  /*a490*/  FSETP.GEU.AND P2, PT, R29, -126, PT ;  /* 0xc2fc00001d00780b */ /* 0x000fe20003f4e000 */
[--C-:B------:R-:W-:Y:S01]  /*a4a0*/  FFMA R40, R40, UR4, -R0.reuse ;  /* 0x0000000428287c23 */ /* 0x100fe20008000800 */
[--C-:B------:R-:W-:Y:S01]  /*a4b0*/  FFMA R44, R44, UR4, -R0.reuse ;  /* 0x000000042c2c7c23 */ /* 0x100fe20008000800 */
[--C-:B------:R-:W-:Y:S01]  /*a4c0*/  FFMA R45, R45, UR4, -R0.reuse ;  /* 0x000000042d2d7c23 */ /* 0x100fe20008000800 */
[----:B------:R-:W-:Y:S01]  /*a4d0*/  FSETP.GEU.AND P6, PT, R32, -126, PT ;  /* 0xc2fc00002000780b */ /* 0x000fe20003fce000 */
[--C-:B------:R-:W-:Y:S01]  /*a4e0*/  FFMA R48, R48, UR4, -R0.reuse ;  /* 0x0000000430307c23 */ /* 0x100fe20008000800 */
[--C-:B------:R-:W-:Y:S01]  /*a4f0*/  FFMA R41, R41, UR4, -R0.reuse ;  /* 0x0000000429297c23 */ /* 0x100fe20008000800 */
[----:B------:R-:W-:Y:S01]  /*a500*/  @!P5 FMUL R24, R24, 0.5 ;  /* 0x3f0000001818d820 */ /* 0x000fe20000400000 */
[--C-:B------:R-:W-:Y:S01]  /*a510*/  FFMA R49, R49, UR4, -R0.reuse ;  /* 0x0000000431317c23 */ /* 0x100fe20008000800 */
[----:B------:R-:W-:Y:S01]  /*a520*/  @!P4 FMUL R25, R25, 0.5 ;  /* 0x3f0000001919c820 */ /* 0x000fe20000400000 */
[--C-:B------:R-:W-:Y:S01]  /*a530*/  FFMA R53, R53, UR4, -R0.reuse ;  /* 0x0000000435357c23 */ /* 0x100fe20008000800 */
[----:B------:R-:W2:Y:S01]  /*a540*/  MUFU.EX2 R13, R24 ;  /* 0x00000018000d7308 */ /* 0x000ea20000000800 */
[----:B------:R-:W-:Y:S01]  /*a550*/  @!P3 FMUL R28, R28, 0.5 ;  /* 0x3f0000001c1cb820 */ /* 0x000fe20000400000 */
[----:B------:R-:W-:Y:S01]  /*a560*/  @!P2 FMUL R29, R29, 0.5 ;  /* 0x3f0000001d1da820 */ /* 0x000fe20000400000 */
[--C-:B------:R-:W-:Y:S01]  /*a570*/  FFMA R57, R57, UR4, -R0.reuse ;  /* 0x0000000439397c23 */ /* 0x100fe20008000800 */
[--C-:B------:R-:W-:Y:S01]  /*a580*/  FFMA R52, R52, UR4, -R0.reuse ;  /* 0x0000000434347c23 */ /* 0x100fe20008000800 */
[--C-:B------:R-:W-:Y:S01]  /*a590*/  FFMA R56, R56, UR4, -R0.reuse ;  /* 0x0000000438387c23 */ /* 0x100fe20008000800 */
[----:B------:R-:W-:Y:S01]  /*a5a0*/  @!P6 FMUL R32, R32, 0.5 ;  /* 0x3f0000002020e820 */ /* 0x000fe20000400000 */
[--C-:B------:R-:W-:Y:S01]  /*a5b0*/  FFMA R60, R60, UR4, -R0.reuse ;  /* 0x000000043c3c7c23 */ /* 0x100fe20008000800 */
[----:B------:R-:W3:Y:S01]  /*a5c0*/  MUFU.EX2 R10, R25 ;  /* 0x00000019000a7308 */ /* 0x000ee20000000800 */
[--C-:B------:R-:W-:Y:S01]  /*a5d0*/  FFMA R68, R68, UR4, -R0.reuse ;  /* 0x0000000444447c23 */ /* 0x100fe20008000800 */
[--C-:B------:R-:W-:Y:S01]  /*a5e0*/  FFMA R61, R61, UR4, -R0.reuse ;  /* 0x000000043d3d7c23 */ /* 0x100fe20008000800 */
[--C-:B------:R-:W-:Y:S01]  /*a5f0*/  FFMA R64, R64, UR4, -R0.reuse ;  /* 0x0000000440407c23 */ /* 0x100fe20008000800 */
[--C-:B------:R-:W-:Y:S01]  /*a600*/  FFMA R65, R65, UR4, -R0.reuse ;  /* 0x0000000441417c23 */ /* 0x100fe20008000800 */
[--C-:B------:R-:W-:Y:S01]  /*a610*/  FFMA R69, R69, UR4, -R0.reuse ;  /* 0x0000000445457c23 */ /* 0x100fe20008000800 */
[--C-:B------:R-:W-:Y:S01]  /*a620*/  FFMA R77, R77, UR4, -R0.reuse ;  /* 0x000000044d4d7c23 */ /* 0x100fe20008000800 */
[--C-:B------:R-:W-:Y:S01]  /*a630*/  FFMA R72, R72, UR4, -R0.reuse ;  /* 0x0000000448487c23 */ /* 0x100fe20008000800 */
[----:B------:R-:W4:Y:S01]  /*a640*/  MUFU.EX2 R12, R28 ;  /* 0x0000001c000c7308 */ /* 0x000f220000000800 */
[----:B--2---:R-:W-:Y:S01]  /*a650*/  @!P5 FMUL R13, R13, R13 ;  /* 0x0000000d0d0dd220 */ /* 0x004fe20000400000 */
[----:B------:R-:W-:Y:S01]  /*a660*/  FSETP.GEU.AND P5, PT, R33, -126, PT ;  /* 0xc2fc00002100780b */ /* 0x000fe20003fae000 */
[--C-:B------:R-:W-:Y:S01]  /*a670*/  FFMA R73, R73, UR4, -R0.reuse ;  /* 0x0000000449497c23 */ /* 0x100fe20008000800 */
[--C-:B------:R-:W-:Y:S01]  /*a680*/  FFMA R76, R76, UR4, -R0.reuse ;  /* 0x000000044c4c7c23 */ /* 0x100fe20008000800 */
[--C-:B------:R-:W-:Y:S01]  /*a690*/  FFMA R80, R80, UR4, -R0.reuse ;  /* 0x0000000450507c23 */ /* 0x100fe20008000800 */
[--C-:B------:R-:W-:Y:S01]  /*a6a0*/  FFMA R89, R89, UR4, -R0.reuse ;  /* 0x0000000459597c23 */ /* 0x100fe20008000800 */
[--C-:B------:R-:W-:Y:S01]  /*a6b0*/  FFMA R81, R81, UR4, -R0.reuse ;  /* 0x0000000451517c23 */ /* 0x100fe20008000800 */
[----:B------:R-:W2:Y:S01]  /*a6c0*/  MUFU.EX2 R8, R29 ;  /* 0x0000001d00087308 */ /* 0x000ea20000000800 */
[----:B---3--:R-:W-:Y:S01]  /*a6d0*/  @!P4 FMUL R10, R10, R10 ;  /* 0x0000000a0a0ac220 */ /* 0x008fe20000400000 */
[----:B------:R-:W-:Y:S01]  /*a6e0*/  FSETP.GEU.AND P4, PT, R36, -126, PT ;  /* 0xc2fc00002400780b */ /* 0x000fe20003f8e000 */
[--C-:B------:R-:W-:Y:S01]  /*a6f0*/  FFMA R84, R84, UR4, -R0.reuse ;  /* 0x0000000454547c23 */ /* 0x100fe20008000800 */
[--C-:B------:R-:W-:Y:S01]  /*a700*/  FFMA R88, R88, UR4, -R0.reuse ;  /* 0x0000000458587c23 */ /* 0x100fe20008000800 */
[--C-:B------:R-:W-:Y:S01]  /*a710*/  FFMA R92, R92, UR4, -R0.reuse ;  /* 0x000000045c5c7c23 */ /* 0x100fe20008000800 */
[--C-:B------:R-:W-:Y:S01]  /*a720*/  FFMA R120, R120, UR4, -R0.reuse ;  /* 0x0000000478787c23 */ /* 0x100fe20008000800 */
[----:B------:R-:W-:Y:S01]  /*a730*/  @!P5 FMUL R33, R33, 0.5 ;  /* 0x3f0000002121d820 */ /* 0x000fe20000400000 */
[----:B------:R-:W3:Y:S01]  /*a740*/  MUFU.EX2 R32, R32 ;  /* 0x0000002000207308 */ /* 0x000ee20000000800 */
[----:B----4-:R-:W-:Y:S01]  /*a750*/  @!P3 FMUL R12, R12, R12 ;  /* 0x0000000c0c0cb220 */ /* 0x010fe20000400000 */
[----:B------:R-:W-:Y:S01]  /*a760*/  FSETP.GEU.AND P3, PT, R37, -126, PT ;  /* 0xc2fc00002500780b */ /* 0x000fe20003f6e000 */
[--C-:B------:R-:W-:Y:S01]  /*a770*/  FFMA R6, R93, UR4, -R0.reuse ;  /* 0x000000045d067c23 */ /* 0x100fe20008000800 */
[--C-:B------:R-:W-:Y:S01]  /*a780*/  FFMA R18, R109, UR4, -R0.reuse ;  /* 0x000000046d127c23 */ /* 0x100fe20008000800 */
[--C-:B------:R-:W-:Y:S01]  /*a790*/  FFMA R17, R108, UR4, -R0.reuse ;  /* 0x000000046c117c23 */ /* 0x100fe20008000800 */
[--C-:B------:R-:W-:Y:S01]  /*a7a0*/  FFMA R108, R136, UR4, -R0.reuse ;  /* 0x00000004886c7c23 */ /* 0x100fe20008000800 */
[----:B------:R-:W-:Y:S01]  /*a7b0*/  @!P4 FMUL R36, R36, 0.5 ;  /* 0x3f0000002424c820 */ /* 0x000fe20000400000 */
[----:B------:R-:W4:Y:S01]  /*a7c0*/  MUFU.EX2 R33, R33 ;  /* 0x0000002100217308 */ /* 0x000f220000000800 */
[----:B--2---:R-:W-:Y:S01]  /*a7d0*/  @!P2 FMUL R8, R8, R8 ;  /* 0x000000080808a220 */ /* 0x004fe20000400000 */
[----:B------:R-:W-:Y:S01]  /*a7e0*/  FSETP.GEU.AND P2, PT, R40, -126, PT ;  /* 0xc2fc00002800780b */ /* 0x000fe20003f4e000 */
[--C-:B------:R-:W-:Y:S01]  /*a7f0*/  FFMA R14, R116, UR4, -R0.reuse ;  /* 0x00000004740e7c23 */ /* 0x100fe20008000800 */
[--C-:B------:R-:W-:Y:S01]  /*a800*/  FFMA R20, R101, UR4, -R0.reuse ;  /* 0x0000000465147c23 */ /* 0x100fe20008000800 */
[--C-:B------:R-:W-:Y:S01]  /*a810*/  FFMA R19, R100, UR4, -R0.reuse ;  /* 0x0000000464137c23 */ /* 0x100fe20008000800 */
[--C-:B------:R-:W-:Y:S01]  /*a820*/  FFMA R100, R140, UR4, -R0.reuse ;  /* 0x000000048c647c23 */ /* 0x100fe20008000800 */
[----:B------:R-:W-:Y:S01]  /*a830*/  @!P3 FMUL R37, R37, 0.5 ;  /* 0x3f0000002525b820 */ /* 0x000fe20000400000 */
[----:B------:R2:W1:Y:S01]  /*a840*/  MUFU.EX2 R28, R36 ;  /* 0x00000024001c7308 */ /* 0x0004620000000800 */
[----:B---3--:R-:W-:Y:S01]  /*a850*/  @!P6 FMUL R32, R32, R32 ;  /* 0x000000202020e220 */ /* 0x008fe20000400000 */
[----:B------:R-:W-:Y:S01]  /*a860*/  FSETP.GEU.AND P6, PT, R41, -126, PT ;  /* 0xc2fc00002900780b */ /* 0x000fe20003fce000 */
[--C-:B------:R-:W-:Y:S01]  /*a870*/  FFMA R24, R97, UR4, -R0.reuse ;  /* 0x0000000461187c23 */ /* 0x100fe20008000800 */
[--C-:B------:R-:W-:Y:S01]  /*a880*/  FFMA R5, R104, UR4, -R0.reuse ;  /* 0x0000000468057c23 */ /* 0x100fe20008000800 */
[--C-:B------:R-:W-:Y:S01]  /*a890*/  FFMA R97, R141, UR4, -R0.reuse ;  /* 0x000000048d617c23 */ /* 0x100fe20008000800 */
[----:B------:R-:W-:Y:S01]  /*a8a0*/  FFMA R104, R145, UR4, -R0 ;  /* 0x0000000491687c23 */ /* 0x000fe20008000800 */
[----:B------:R-:W-:Y:S01]  /*a8b0*/  @!P2 FMUL R40, R40, 0.5 ;  /* 0x3f0000002828a820 */ /* 0x000fe20000400000 */
[----:B------:R-:W3:Y:S01]  /*a8c0*/  MUFU.EX2 R29, R37 ;  /* 0x00000025001d7308 */ /* 0x000ee20000000800 */
[----:B----4-:R-:W-:Y:S01]  /*a8d0*/  @!P5 FMUL R33, R33, R33 ;  /* 0x000000212121d220 */ /* 0x010fe20000400000 */
[----:B------:R-:W-:Y:S01]  /*a8e0*/  FSETP.GEU.AND P5, PT, R44, -126, PT ;  /* 0xc2fc00002c00780b */ /* 0x000fe20003fae000 */
[----:B--2---:R-:W-:-:S02]  /*a8f0*/  IMAD.MOV.U32 R36, RZ, RZ, R8 ;  /* 0x000000ffff247224 */ /* 0x004fc400078e0008 */
[--C-:B------:R-:W-:Y:S01]  /*a900*/  FFMA R93, R96, UR4, -R0.reuse ;  /* 0x00000004605d7c23 */ /* 0x100fe20008000800 */
[--C-:B------:R-:W-:Y:S01]  /*a910*/  FFMA R16, R113, UR4, -R0.reuse ;  /* 0x0000000471107c23 */ /* 0x100fe20008000800 */
[--C-:B------:R-:W-:Y:S01]  /*a920*/  FFMA R113, R148, UR4, -R0.reuse ;  /* 0x0000000494717c23 */ /* 0x100fe20008000800 */
[----:B------:R-:W-:Y:S01]  /*a930*/  @!P6 FMUL R41, R41, 0.5 ;  /* 0x3f0000002929e820 */ /* 0x000fe20000400000 */
[----:B-1----:R-:W1:Y:S01]  /*a940*/  MUFU.EX2 R7, R40 ;  /* 0x0000002800077308 */ /* 0x002e620000000800 */
[----:B------:R-:W-:Y:S01]  /*a950*/  @!P4 FMUL R28, R28, R28 ;  /* 0x0000001c1c1cc220 */ /* 0x000fe20000400000 */
[----:B------:R-:W-:Y:S01]  /*a960*/  FSETP.GEU.AND P4, PT, R45, -126, PT ;  /* 0xc2fc00002d00780b */ /* 0x000fe20003f8e000 */
[----:B------:R-:W-:-:S03]  /*a970*/  FFMA R21, R85, UR4, -R0 ;  /* 0x0000000455157c23 */ /* 0x000fc60008000800 */
[----:B------:R-:W-:Y:S02]  /*a980*/  @!P5 FMUL R44, R44, 0.5 ;  /* 0x3f0000002c2cd820 */ /* 0x000fe40000400000 */
        /* <DEDUP_REMOVED lines=18> */
[----:B------:R-:W-:-:S03]  /*aab0*/  FSETP.GEU.AND P4, PT, R56, -126, PT ;  /* 0xc2fc00003800780b */ /* 0x000fc60003f8e000 */
[----:B------:R-:W-:Y:S02]  /*aac0*/  IMAD.MOV.U32 R85, RZ, RZ, R23 ;  /* 0x000000ffff557224 */ /* 0x000fe400078e0017 */
[----:B------:R-:W-:Y:S01]  /*aad0*/  @!P5 FMUL R53, R53, 0.5 ;  /* 0x3f0000003535d820 */ /* 0x000fe20000400000 */
[----:B------:R-:W1:Y:S01]  /*aae0*/  MUFU.EX2 R52, R52 ;  /* 0x0000003400347308 */ /* 0x000e620000000800 */
[----:B--2---:R-:W-:Y:S01]  /*aaf0*/  @!P3 FMUL R45, R45, R45 ;  /* 0x0000002d2d2db220 */ /* 0x004fe20000400000 */
[----:B------:R-:W-:-:S04]  /*ab00*/  FSETP.GEU.AND P3, PT, R57, -126, PT ;  /* 0xc2fc00003900780b */ /* 0x000fc80003f6e000 */
[----:B------:R-:W-:Y:S01]  /*ab10*/  MOV R145, R45 ;  /* 0x0000002d00917202 */ /* 0x000fe20000000f00 */
[----:B------:R-:W-:Y:S01]  /*ab20*/  @!P4 FMUL R56, R56, 0.5 ;  /* 0x3f0000003838c820 */ /* 0x000fe20000400000 */
[----:B------:R-:W2:Y:S01]  /*ab30*/  MUFU.EX2 R49, R53 ;  /* 0x0000003500317308 */ /* 0x000ea20000000800 */
[----:B---3--:R-:W-:Y:S01]  /*ab40*/  @!P2 FMUL R41, R41, R41 ;  /* 0x000000292929a220 */ /* 0x008fe20000400000 */
[----:B------:R-:W-:-:S04]  /*ab50*/  FSETP.GEU.AND P2, PT, R60, -126, PT ;  /* 0xc2fc00003c00780b */ /* 0x000fc80003f4e000 */
[----:B------:R-:W-:Y:S01]  /*ab60*/  MOV R148, R41 ;  /* 0x0000002900947202 */ /* 0x000fe20000000f00 */
[----:B------:R-:W-:Y:S01]  /*ab70*/  @!P3 FMUL R57, R57, 0.5 ;  /* 0x3f0000003939b820 */ /* 0x000fe20000400000 */
[----:B------:R-:W3:Y:S01]  /*ab80*/  MUFU.EX2 R9, R56 ;  /* 0x0000003800097308 */ /* 0x000ee20000000800 */
[----:B-1----:R-:W-:Y:S01]  /*ab90*/  @!P6 FMUL R52, R52, R52 ;  /* 0x000000343434e220 */ /* 0x002fe20000400000 */
[----:B------:R-:W-:Y:S02]  /*aba0*/  FSETP.GEU.AND P6, PT, R61, -126, PT ;  /* 0xc2fc00003d00780b */ /* 0x000fe40003fce000 */
[----:B------:R-:W-:Y:S01]  /*abb0*/  MOV R41, R22 ;  /* 0x0000001600297202 */ /* 0x000fe20000000f00 */
[----:B------:R-:W-:Y:S02]  /*abc0*/  IMAD.MOV.U32 R141, RZ, RZ, R52 ;  /* 0x000000ffff8d7224 */ /* 0x000fe400078e0034 */
[----:B------:R-:W-:Y:S01]  /*abd0*/  @!P2 FMUL R60, R60, 0.5 ;  /* 0x3f0000003c3ca820 */ /* 0x000fe20000400000 */
[----:B------:R3:W1:Y:S01]  /*abe0*/  MUFU.EX2 R53, R57 ;  /* 0x0000003900357308 */ /* 0x0006620000000800 */
[----:B--2---:R-:W-:Y:S01]  /*abf0*/  @!P5 FMUL R49, R49, R49 ;  /* 0x000000313131d220 */ /* 0x004fe20000400000 */
[----:B------:R-:W-:-:S05]  /*ac00*/  FSETP.GEU.AND P5, PT, R64, -126, PT ;  /* 0xc2fc00004000780b */ /* 0x000fca0003fae000 */
[----:B------:R-:W-:Y:S01]  /*ac10*/  @!P6 FMUL R61, R61, 0.5 ;  /* 0x3f0000003d3de820 */ /* 0x000fe20000400000 */
[----:B------:R-:W2:Y:S01]  /*ac20*/  MUFU.EX2 R8, R60 ;  /* 0x0000003c00087308 */ /* 0x000ea20000000800 */
[----:B---3--:R-:W-:-:S05]  /*ac30*/  MOV R57, R9 ;  /* 0x0000000900397202 */ /* 0x008fca0000000f00 */
[----:B------:R-:W-:Y:S01]  /*ac40*/  @!P4 FMUL R57, R57, R57 ;  /* 0x000000393939c220 */ /* 0x000fe20000400000 */
[----:B------:R-:W-:Y:S01]  /*ac50*/  FSETP.GEU.AND P4, PT, R65, -126, PT ;  /* 0xc2fc00004100780b */ /* 0x000fe20003f8e000 */
[----:B------:R-:W3:Y:S01]  /*ac60*/  MUFU.EX2 R237, R61 ;  /* 0x0000003d00ed7308 */ /* 0x000ee20000000800 */
[----:B-1----:R-:W-:Y:S01]  /*ac70*/  @!P3 FMUL R53, R53, R53 ;  /* 0x000000353535b220 */ /* 0x002fe20000400000 */
[----:B------:R-:W-:Y:S01]  /*ac80*/  FSETP.GEU.AND P3, PT, R68, -126, PT ;  /* 0xc2fc00004400780b */ /* 0x000fe20003f6e000 */
[----:B------:R-:W-:-:S03]  /*ac90*/  @!P5 FMUL R64, R64, 0.5 ;  /* 0x3f0000004040d820 */ /* 0x000fc60000400000 */
[----:B------:R-:W-:Y:S02]  /*aca0*/  MOV R140, R53 ;  /* 0x00000035008c7202 */ /* 0x000fe40000000f00 */
[----:B------:R1:W4:Y:S01]  /*acb0*/  MUFU.EX2 R56, R64 ;  /* 0x0000004000387308 */ /* 0x0003220000000800 */
[----:B--2---:R-:W-:Y:S01]  /*acc0*/  @!P2 FMUL R8, R8, R8 ;  /* 0x000000080808a220 */ /* 0x004fe20000400000 */
[----:B------:R-:W-:Y:S02]  /*acd0*/  FSETP.GEU.AND P2, PT, R69, -126, PT ;  /* 0xc2fc00004500780b */ /* 0x000fe40003f4e000 */
[----:B------:R-:W-:-:S03]  /*ace0*/  @!P4 FMUL R65, R65, 0.5 ;  /* 0x3f0000004141c820 */ /* 0x000fc60000400000 */
[----:B------:R-:W-:Y:S01]  /*acf0*/  @!P3 FMUL R68, R68, 0.5 ;  /* 0x3f0000004444b820 */ /* 0x000fe20000400000 */
[----:B------:R-:W2:Y:S01]  /*ad00*/  MUFU.EX2 R236, R65 ;  /* 0x0000004100ec7308 */ /* 0x000ea20000000800 */
[----:B---3--:R-:W-:Y:S01]  /*ad10*/  @!P6 FMUL R237, R237, R237 ;  /* 0x000000ededede220 */ /* 0x008fe20000400000 */
[----:B------:R-:W-:Y:S01]  /*ad20*/  FSETP.GEU.AND P6, PT, R72, -126, PT ;  /* 0xc2fc00004800780b */ /* 0x000fe20003fce000 */
[----:B-1----:R-:W-:-:S04]  /*ad30*/  FFMA R64, R112, UR4, -R0 ;  /* 0x0000000470407c23 */ /* 0x002fc80008000800 */
[----:B------:R-:W-:Y:S01]  /*ad40*/  @!P2 FMUL R69, R69, 0.5 ;  /* 0x3f0000004545a820 */ /* 0x000fe20000400000 */
[----:B------:R1:W3:Y:S01]  /*ad50*/  MUFU.EX2 R37, R68 ;  /* 0x0000004400257308 */ /* 0x0002e20000000800 */
[----:B----4-:R-:W-:Y:S01]  /*ad60*/  @!P5 FMUL R56, R56, R56 ;  /* 0x000000383838d220 */ /* 0x010fe20000400000 */
[----:B------:R-:W-:-:S05]  /*ad70*/  FSETP.GEU.AND P5, PT, R73, -126, PT ;  /* 0xc2fc00004900780b */ /* 0x000fca0003fae000 */
[----:B------:R-:W-:Y:S01]  /*ad80*/  @!P6 FMUL R72, R72, 0.5 ;  /* 0x3f0000004848e820 */ /* 0x000fe20000400000 */
[----:B------:R-:W4:Y:S01]  /*ad90*/  MUFU.EX2 R235, R69 ;  /* 0x0000004500eb7308 */ /* 0x000f220000000800 */
[----:B--2---:R-:W-:Y:S01]  /*ada0*/  @!P4 FMUL R236, R236, R236 ;  /* 0x000000ecececc220 */ /* 0x004fe20000400000 */
[----:B------:R-:W-:Y:S01]  /*adb0*/  FSETP.GEU.AND P4, PT, R76, -126, PT ;  /* 0xc2fc00004c00780b */ /* 0x000fe20003f8e000 */
[--C-:B-1----:R-:W-:Y:S01]  /*adc0*/  FFMA R68, R105, UR4, -R0.reuse ;  /* 0x0000000469447c23 */ /* 0x102fe20008000800 */
[----:B------:R-:W-:Y:S01]  /*add0*/  FFMA R105, R144, UR4, -R0 ;  /* 0x0000000490697c23 */ /* 0x000fe20008000800 */
[----:B------:R-:W-:Y:S02]  /*ade0*/  MOV R144, R49 ;  /* 0x0000003100907202 */ /* 0x000fe40000000f00 */
[----:B------:R-:W-:Y:S01]  /*adf0*/  @!P5 FMUL R73, R73, 0.5 ;  /* 0x3f0000004949d820 */ /* 0x000fe20000400000 */
[----:B------:R1:W2:Y:S01]  /*ae00*/  MUFU.EX2 R11, R72 ;  /* 0x00000048000b7308 */ /* 0x0002a20000000800 */
[----:B---3--:R-:W-:Y:S01]  /*ae10*/  @!P3 FMUL R37, R37, R37 ;  /* 0x000000252525b220 */ /* 0x008fe20000400000 */
[----:B------:R-:W-:-:S05]  /*ae20*/  FSETP.GEU.AND P3, PT, R77, -126, PT ;  /* 0xc2fc00004d00780b */ /* 0x000fca0003f6e000 */
[----:B------:R-:W-:Y:S01]  /*ae30*/  @!P4 FMUL R76, R76, 0.5 ;  /* 0x3f0000004c4cc820 */ /* 0x000fe20000400000 */
[----:B------:R-:W3:Y:S01]  /*ae40*/  MUFU.EX2 R234, R73 ;  /* 0x0000004900ea7308 */ /* 0x000ee20000000800 */
[----:B----4-:R-:W-:Y:S01]  /*ae50*/  @!P2 FMUL R235, R235, R235 ;  /* 0x000000ebebeba220 */ /* 0x010fe20000400000 */
[----:B------:R-:W-:Y:S01]  /*ae60*/  FSETP.GEU.AND P2, PT, R80, -126, PT ;  /* 0xc2fc00005000780b */ /* 0x000fe20003f4e000 */
[----:B-1----:R-:W-:-:S04]  /*ae70*/  IMAD.MOV.U32 R72, RZ, RZ, R28 ;  /* 0x000000ffff487224 */ /* 0x002fc800078e001c */
        /* <DEDUP_REMOVED lines=13> */
[----:B------:R1:W1:Y:S01]  /*af50*/  MUFU.EX2 R232, R81 ;  /* 0x0000005100e87308 */ /* 0x0002620000000800 */
[----:B--2---:R-:W-:Y:S01]  /*af60*/  @!P3 FMUL R233, R233, R233 ;  /* 0x000000e9e9e9b220 */ /* 0x004fe20000400000 */
[----:B------:R-:W-:Y:S02]  /*af70*/  FSETP.GEU.AND P3, PT, R89, -126, PT ;  /* 0xc2fc00005900780b */ /* 0x000fe40003f6e000 */
[----:B---3--:R-:W-:-:S03]  /*af80*/  MOV R80, R33 ;  /* 0x0000002100507202 */ /* 0x008fc60000000f00 */
[----:B------:R-:W-:Y:S01]  /*af90*/  @!P4 FMUL R88, R88, 0.5 ;  /* 0x3f0000005858c820 */ /* 0x000fe20000400000 */
[----:B------:R2:W3:Y:S01]  /*afa0*/  MUFU.EX2 R9, R84 ;  /* 0x0000005400097308 */ /* 0x0004e20000000800 */
[----:B----4-:R-:W-:Y:S01]  /*afb0*/  @!P2 FMUL R48, R48, R48 ;  /* 0x000000303030a220 */ /* 0x010fe20000400000 */
[----:B------:R-:W-:Y:S01]  /*afc0*/  FSETP.GEU.AND P2, PT, R92, -126, PT ;  /* 0xc2fc00005c00780b */ /* 0x000fe20003f4e000 */
[----:B-1----:R-:W-:-:S04]  /*afd0*/  IMAD.MOV.U32 R81, RZ, RZ, R32 ;  /* 0x000000ffff517224 */ /* 0x002fc800078e0020 */
[----:B------:R-:W-:Y:S01]  /*afe0*/  @!P3 FMUL R89, R89, 0.5 ;  /* 0x3f0000005959b820 */ /* 0x000fe20000400000 */
[----:B------:R-:W1:Y:S01]  /*aff0*/  MUFU.EX2 R61, R88 ;  /* 0x00000058003d7308 */ /* 0x000e620000000800 */
[----:B------:R-:W-:Y:S01]  /*b000*/  @!P6 FMUL R232, R232, R232 ;  /* 0x000000e8e8e8e220 */ /* 0x000fe20000400000 */
[----:B------:R-:W-:Y:S02]  /*b010*/  FSETP.GEU.AND P6, PT, R6, -126, PT ;  /* 0xc2fc00000600780b */ /* 0x000fe40003fce000 */
[----:B--2---:R-:W-:-:S03]  /*b020*/  MOV R84, R29 ;  /* 0x0000001d00547202 */ /* 0x004fc60000000f00 */
[----:B------:R-:W-:Y:S01]  /*b030*/  @!P2 FMUL R92, R92, 0.5 ;  /* 0x3f0000005c5ca820 */ /* 0x000fe20000400000 */
[----:B------:R2:W4:Y:S01]  /*b040*/  MUFU.EX2 R60, R89 ;  /* 0x00000059003c7308 */ /* 0x0005220000000800 */
[----:B---3--:R-:W-:Y:S01]  /*b050*/  @!P5 FMUL R9, R9, R9 ;  /* 0x000000090909d220 */ /* 0x008fe20000400000 */
[----:B------:R-:W-:-:S03]  /*b060*/  FSETP.GEU.AND P5, PT, R93, -126, PT ;  /* 0xc2fc00005d00780b */ /* 0x000fc60003fae000 */
[----:B------:R-:W-:Y:S02]  /*b070*/  IMAD.MOV.U32 R136, RZ, RZ, R9 ;  /* 0x000000ffff887224 */ /* 0x000fe400078e0009 */
[--C-:B------:R-:W-:Y:S01]  /*b080*/  FFMA R9, R124, UR4, -R0.reuse ;  /* 0x000000047c097c23 */ /* 0x100fe20008000800 */
[----:B------:R-:W-:Y:S01]  /*b090*/  @!P6 FMUL R6, R6, 0.5 ;  /* 0x3f0000000606e820 */ /* 0x000fe20000400000 */
[----:B------:R3:W3:Y:S01]  /*b0a0*/  MUFU.EX2 R15, R92 ;  /* 0x0000005c000f7308 */ /* 0x0006e20000000800 */
[----:B-1----:R-:W-:Y:S01]  /*b0b0*/  @!P4 FMUL R61, R61, R61 ;  /* 0x0000003d3d3dc220 */ /* 0x002fe20000400000 */
[----:B------:R-:W-:Y:S01]  /*b0c0*/  MOV R124, R48 ;  /* 0x00000030007c7202 */ /* 0x000fe20000000f00 */
[----:B------:R-:W-:Y:S01]  /*b0d0*/  IMAD.MOV.U32 R48, RZ, RZ, R7 ;  /* 0x000000ffff307224 */ /* 0x000fe200078e0007 */
[----:B------:R-:W-:Y:S01]  /*b0e0*/  FSETP.GEU.AND P4, PT, R24, -126, PT ;  /* 0xc2fc00001800780b */ /* 0x000fe20003f8e000 */
[----:B------:R-:W-:Y:S01]  /*b0f0*/  FFMA R7, R125, UR4, -R0 ;  /* 0x000000047d077c23 */ /* 0x000fe20008000800 */
[----:B--2---:R-:W-:Y:S01]  /*b100*/  MOV R89, R25 ;  /* 0x0000001900597202 */ /* 0x004fe20000000f00 */
[----:B------:R-:W-:Y:S01]  /*b110*/  IMAD.MOV.U32 R88, RZ, RZ, R48 ;  /* 0x000000ffff587224 */ /* 0x000fe200078e0030 */
[----:B------:R1:W2:Y:S01]  /*b120*/  MUFU.EX2 R101, R6 ;  /* 0x0000000600657308 */ /* 0x0002a20000000800 */
[----:B----4-:R-:W-:Y:S01]  /*b130*/  @!P3 FMUL R60, R60, R60 ;  /* 0x0000003c3c3cb220 */ /* 0x010fe20000400000 */
[----:B------:R-:W-:Y:S01]  /*b140*/  FSETP.GEU.AND P3, PT, R120, -126, PT ;  /* 0xc2fc00007800780b */ /* 0x000fe20003f6e000 */
[----:B---3--:R-:W3:Y:S01]  /*b150*/  LDL.LU R92, [R1+0x64] ;  /* 0x00006400015c7983 */ /* 0x008ee20000300800 */
[----:B------:R-:W-:-:S03]  /*b160*/  @!P5 FMUL R93, R93, 0.5 ;  /* 0x3f0000005d5dd820 */ /* 0x000fc60000400000 */
[----:B------:R-:W4:Y:S01]  /*b170*/  LDL.LU R73, [R1+0x70] ;  /* 0x0000700001497983 */ /* 0x000f220000300800 */
[----:B------:R-:W-:Y:S01]  /*b180*/  MOV R116, R15 ;  /* 0x0000000f00747202 */ /* 0x000fe20000000f00 */
[--C-:B------:R-:W-:Y:S02]  /*b190*/  FFMA R15, R117, UR4, -R0.reuse ;  /* 0x00000004750f7c23 */ /* 0x100fe40008000800 */
[----:B------:R-:W4:Y:S01]  /*b1a0*/  LDL.LU R69, [R1+0x74] ;  /* 0x0000740001457983 */ /* 0x000f220000300800 */
[----:B------:R-:W-:Y:S02]  /*b1b0*/  IMAD.MOV.U32 R117, RZ, RZ, R61 ;  /* 0x000000ffff757224 */ /* 0x000fe400078e003d */
[----:B-1----:R-:W-:Y:S01]  /*b1c0*/  FFMA R6, R121, UR4, -R0 ;  /* 0x0000000479067c23 */ /* 0x002fe20008000800 */
[----:B------:R-:W-:Y:S01]  /*b1d0*/  MOV R121, R60 ;  /* 0x0000003c00797202 */ /* 0x000fe20000000f00 */
[----:B------:R-:W-:Y:S01]  /*b1e0*/  @!P3 FMUL R120, R120, 0.5 ;  /* 0x3f0000007878b820 */ /* 0x000fe20000400000 */
[----:B------:R-:W4:Y:S01]  /*b1f0*/  LDL.LU R65, [R1] ;  /* 0x0000000001417983 */ /* 0x000f220000300800 */
[----:B------:R-:W-:Y:S01]  /*b200*/  @!P2 FMUL R116, R116, R116 ;  /* 0x000000747474a220 */ /* 0x000fe20000400000 */
[----:B------:R-:W-:Y:S01]  /*b210*/  FSETP.GEU.AND P2, PT, R5, -126, PT ;  /* 0xc2fc00000500780b */ /* 0x000fe20003f4e000 */
[----:B------:R1:W-:Y:S01]  /*b220*/  MUFU.EX2 R109, R120 ;  /* 0x00000078006d7308 */ /* 0x0003e20000000800 */
[----:B------:R-:W4:Y:S01]  /*b230*/  LDL.LU R61, [R1+0x4] ;  /* 0x00000400013d7983 */ /* 0x000f220000300800 */
[----:B------:R-:W-:Y:S01]  /*b240*/  @!P4 FMUL R24, R24, 0.5 ;  /* 0x3f0000001818c820 */ /* 0x000fe20000400000 */
[----:B--2---:R-:W-:Y:S01]  /*b250*/  @!P6 FMUL R101, R101, R101 ;  /* 0x000000656565e220 */ /* 0x004fe20000400000 */
[----:B------:R-:W-:Y:S01]  /*b260*/  FSETP.GEU.AND P6, PT, R108, -126, PT ;  /* 0xc2fc00006c00780b */ /* 0x000fe20003fce000 */
[----:B------:R-:W2:Y:S03]  /*b270*/  LDL.LU R60, [R1+0x10] ;  /* 0x00001000013c7983 */ /* 0x000ea60000300800 */
[----:B------:R-:W1:Y:S02]  /*b280*/  MUFU.EX2 R93, R93 ;  /* 0x0000005d005d7308 */ /* 0x000e640000000800 */
[----:B-1----:R-:W-:Y:S01]  /*b290*/  MOV R120, R44 ;  /* 0x0000002c00787202 */ /* 0x002fe20000000f00 */
[----:B------:R-:W-:-:S02]  /*b2a0*/  IMAD.MOV.U32 R44, RZ, RZ, R10 ;  /* 0x000000ffff2c7224 */ /* 0x000fc400078e000a */
[--C-:B------:R-:W-:Y:S01]  /*b2b0*/  FFMA R10, R128, UR4, -R0.reuse ;  /* 0x00000004800a7c23 */ /* 0x100fe20008000800 */
[----:B------:R-:W-:Y:S01]  /*b2c0*/  MOV R128, R11 ;  /* 0x0000000b00807202 */ /* 0x000fe20000000f00 */
[----:B------:R-:W-:Y:S01]  /*b2d0*/  FFMA R11, R129, UR4, -R0 ;  /* 0x00000004810b7c23 */ /* 0x000fe20008000800 */
[----:B------:R-:W-:Y:S01]  /*b2e0*/  IMAD.MOV.U32 R129, RZ, RZ, R37 ;  /* 0x000000ffff817224 */ /* 0x000fe200078e0025 */
[----:B------:R-:W-:Y:S01]  /*b2f0*/  MOV R37, R36 ;  /* 0x0000002400257202 */ /* 0x000fe20000000f00 */
[----:B------:R-:W-:Y:S02]  /*b300*/  IMAD.MOV.U32 R36, RZ, RZ, R12 ;  /* 0x000000ffff247224 */ /* 0x000fe400078e000c */
[--C-:B------:R-:W-:Y:S01]  /*b310*/  FFMA R12, R132, UR4, -R0.reuse ;  /* 0x00000004840c7c23 */ /* 0x100fe20008000800 */
[----:B------:R-:W-:Y:S01]  /*b320*/  MOV R132, R56 ;  /* 0x0000003800847202 */ /* 0x000fe20000000f00 */
[----:B------:R-:W-:Y:S02]  /*b330*/  IMAD.MOV.U32 R56, RZ, RZ, R13 ;  /* 0x000000ffff387224 */ /* 0x000fe400078e000d */
[--C-:B------:R-:W-:Y:S01]  /*b340*/  FFMA R13, R133, UR4, -R0.reuse ;  /* 0x00000004850d7c23 */ /* 0x100fe20008000800 */
[----:B------:R-:W-:Y:S01]  /*b350*/  MOV R133, R8 ;  /* 0x0000000800857202 */ /* 0x000fe20000000f00 */
[----:B------:R-:W-:Y:S01]  /*b360*/  FFMA R8, R137, UR4, -R0 ;  /* 0x0000000489087c23 */ /* 0x000fe20008000800 */
[----:B------:R-:W-:Y:S01]  /*b370*/  IMAD.MOV.U32 R137, RZ, RZ, R57 ;  /* 0x000000ffff897224 */ /* 0x000fe200078e0039 */
[----:B------:R-:W1:Y:S01]  /*b380*/  MUFU.EX2 R24, R24 ;  /* 0x0000001800187308 */ /* 0x000e620000000800 */
[----:B------:R-:W2:Y:S01]  /*b390*/  LDL.LU R57, [R1+0x14] ;  /* 0x0000140001397983 */ /* 0x000ea20000300800 */
[----:B------:R-:W-:-:S02]  /*b3a0*/  IMAD.MOV.U32 R52, RZ, RZ, R44 ;  /* 0x000000ffff347224 */ /* 0x000fc400078e002c */
[----:B------:R-:W-:Y:S01]  /*b3b0*/  @!P2 FMUL R5, R5, 0.5 ;  /* 0x3f0000000505a820 */ /* 0x000fe20000400000 */
[----:B------:R-:W-:Y:S01]  /*b3c0*/  @!P5 FMUL R93, R93, R93 ;  /* 0x0000005d5d5dd220 */ /* 0x000fe20000400000 */
[----:B------:R-:W2:Y:S01]  /*b3d0*/  LDL.LU R53, [R1+0x20] ;  /* 0x0000200001357983 */ /* 0x000ea20000300800 */
[----:B------:R-:W-:Y:S01]  /*b3e0*/  FSETP.GEU.AND P5, PT, R19, -126, PT ;  /* 0xc2fc00001300780b */ /* 0x000fe20003fae000 */
[----:B------:R-:W-:Y:S01]  /*b3f0*/  @!P3 FMUL R109, R109, R109 ;  /* 0x0000006d6d6db220 */ /* 0x000fe20000400000 */
[----:B------:R-:W-:Y:S01]  /*b400*/  @!P6 FMUL R108, R108, 0.5 ;  /* 0x3f0000006c6ce820 */ /* 0x000fe20000400000 */
[----:B------:R-:W2:Y:S01]  /*b410*/  LDL.LU R49, [R1+0x24] ;  /* 0x0000240001317983 */ /* 0x000ea20000300800 */
[----:B------:R-:W1:Y:S01]  /*b420*/  MUFU.EX2 R5, R5 ;  /* 0x0000000500057308 */ /* 0x000e620000000800 */
[----:B------:R-:W-:Y:S01]  /*b430*/  FADD R23, R56, R117 ;  /* 0x0000007538177221 */ /* 0x000fe20000000000 */
[----:B------:R-:W-:Y:S01]  /*b440*/  IMAD.MOV.U32 R77, RZ, RZ, R36 ;  /* 0x000000ffff4d7224 */ /* 0x000fe200078e0024 */
[----:B------:R-:W2:Y:S01]  /*b450*/  LDL.LU R48, [R1+0x30] ;  /* 0x0000300001307983 */ /* 0x000ea20000300800 */
[----:B------:R-:W-:Y:S01]  /*b460*/  FFMA R0, R149, UR4, -R0 ;  /* 0x0000000495007c23 */ /* 0x000fe20008000800 */
[----:B------:R-:W-:Y:S01]  /*b470*/  MOV R76, R37 ;  /* 0x00000025004c7202 */ /* 0x000fe20000000f00 */
[----:B-1----:R-:W-:Y:S01]  /*b480*/  @!P4 FMUL R24, R24, R24 ;  /* 0x000000181818c220 */ /* 0x002fe20000400000 */
[----:B------:R-:W2:Y:S01]  /*b490*/  LDL.LU R45, [R1+0x34] ;  /* 0x00003400012d7983 */ /* 0x000ea20000300800 */
[----:B------:R-:W-:Y:S01]  /*b4a0*/  FSETP.GEU.AND P4, PT, R68, -126, PT ;  /* 0xc2fc00004400780b */ /* 0x000fe20003f8e000 */
[----:B------:R-:W-:Y:S01]  /*b4b0*/  @!P5 FMUL R19, R19, 0.5 ;  /* 0x3f0000001313d820 */ /* 0x000fe20000400000 */
[----:B------:R-:W-:Y:S01]  /*b4c0*/  FSETP.GEU.AND P3, PT, R6, -126, PT ;  /* 0xc2fc00000600780b */ /* 0x000fe20003f6e000 */
[----:B------:R-:W3:Y:S01]  /*b4d0*/  LDL.LU R44, [R1+0x94] ;  /* 0x00009400012c7983 */ /* 0x000ee20000300800 */
[----:B------:R-:W1:Y:S01]  /*b4e0*/  MUFU.EX2 R108, R108 ;  /* 0x0000006c006c7308 */ /* 0x000e620000000800 */
[----:B------:R-:W-:Y:S01]  /*b4f0*/  FADD R22, R137, R109 ;  /* 0x0000006d89167221 */ /* 0x000fe20000000000 */
[----:B------:R-:W-:-:S02]  /*b500*/  IMAD.MOV.U32 R149, RZ, RZ, R40 ;  /* 0x000000ffff957224 */ /* 0x000fc400078e0028 */
[----:B------:R-:W-:Y:S01]  /*b510*/  @!P2 FMUL R5, R5, R5 ;  /* 0x000000050505a220 */ /* 0x000fe20000400000 */
[----:B------:R-:W-:-:S04]  /*b520*/  FSETP.GEU.AND P2, PT, R8, -126, PT ;  /* 0xc2fc00000800780b */ /* 0x000fc80003f4e000 */
[----:B------:R-:W-:Y:S01]  /*b530*/  @!P4 FMUL R68, R68, 0.5 ;  /* 0x3f0000004444c820 */ /* 0x000fe20000400000 */
[----:B------:R-:W-:Y:S01]  /*b540*/  MUFU.EX2 R19, R19 ;  /* 0x0000001300137308 */ /* 0x000fe20000000800 */
[----:B------:R-:W-:-:S07]  /*b550*/  @!P3 FMUL R6, R6, 0.5 ;  /* 0x3f0000000606b820 */ /* 0x000fce0000400000 */
[----:B------:R-:W1:Y:S01]  /*b560*/  MUFU.EX2 R68, R68 ;  /* 0x0000004400447308 */ /* 0x000e620000000800 */
[----:B------:R-:W-:-:S07]  /*b570*/  @!P2 FMUL R8, R8, 0.5 ;  /* 0x3f0000000808a820 */ /* 0x000fce0000400000 */
[----:B------:R-:W1:Y:S08]  /*b580*/  MUFU.EX2 R6, R6 ;  /* 0x0000000600067308 */ /* 0x000e700000000800 */
[----:B------:R-:W1:Y:S02]  /*b590*/  MUFU.EX2 R8, R8 ;  /* 0x0000000800087308 */ /* 0x000e640000000800 */
[----:B-1----:R-:W-:Y:S01]  /*b5a0*/  @!P6 FMUL R108, R108, R108 ;  /* 0x0000006c6c6ce220 */ /* 0x002fe20000400000 */
[----:B------:R-:W-:Y:S01]  /*b5b0*/  @!P4 FMUL R68, R68, R68 ;  /* 0x000000444444c220 */ /* 0x000fe20000400000 */
[----:B------:R-:W-:Y:S01]  /*b5c0*/  @!P5 FMUL R19, R19, R19 ;  /* 0x000000131313d220 */ /* 0x000fe20000400000 */
[----:B------:R-:W-:-:S02]  /*b5d0*/  FSETP.GEU.AND P6, PT, R9, -126, PT ;  /* 0xc2fc00000900780b */ /* 0x000fc40003fce000 */
[----:B------:R-:W-:Y:S02]  /*b5e0*/  FSETP.GEU.AND P4, PT, R17, -126, PT ;  /* 0xc2fc00001100780b */ /* 0x000fe40003f8e000 */
[----:B------:R-:W-:Y:S01]  /*b5f0*/  FSETP.GEU.AND P5, PT, R7, -126, PT ;  /* 0xc2fc00000700780b */ /* 0x000fe20003fae000 */
[----:B------:R-:W-:Y:S01]  /*b600*/  @!P3 FMUL R6, R6, R6 ;  /* 0x000000060606b220 */ /* 0x000fe20000400000 */
[----:B------:R-:W-:Y:S01]  /*b610*/  FSETP.GEU.AND P3, PT, R100, -126, PT ;  /* 0xc2fc00006400780b */ /* 0x000fe20003f6e000 */
[----:B------:R-:W-:Y:S01]  /*b620*/  @!P2 FMUL R8, R8, R8 ;  /* 0x000000080808a220 */ /* 0x000fe20000400000 */
[----:B------:R-:W-:-:S05]  /*b630*/  FSETP.GEU.AND P2, PT, R18, -126, PT ;  /* 0xc2fc00001200780b */ /* 0x000fca0003f4e000 */
[----:B------:R-:W-:Y:S02]  /*b640*/  @!P6 FMUL R9, R9, 0.5 ;  /* 0x3f0000000909e820 */ /* 0x000fe40000400000 */
[----:B------:R-:W-:Y:S02]  /*b650*/  @!P4 FMUL R17, R17, 0.5 ;  /* 0x3f0000001111c820 */ /* 0x000fe40000400000 */
[----:B------:R-:W-:Y:S02]  /*b660*/  @!P5 FMUL R7, R7, 0.5 ;  /* 0x3f0000000707d820 */ /* 0x000fe40000400000 */
[----:B------:R-:W-:Y:S01]  /*b670*/  @!P3 FMUL R100, R100, 0.5 ;  /* 0x3f0000006464b820 */ /* 0x000fe20000400000 */
[----:B------:R-:W1:Y:S01]  /*b680*/  MUFU.EX2 R9, R9 ;  /* 0x0000000900097308 */ /* 0x000e620000000800 */
[----:B------:R-:W-:-:S07]  /*b690*/  @!P2 FMUL R18, R18, 0.5 ;  /* 0x3f0000001212a820 */ /* 0x000fce0000400000 */
[----:B------:R-:W1:Y:S08]  /*b6a0*/  MUFU.EX2 R17, R17 ;  /* 0x0000001100117308 */ /* 0x000e700000000800 */
[----:B------:R-:W1:Y:S08]  /*b6b0*/  MUFU.EX2 R7, R7 ;  /* 0x0000000700077308 */ /* 0x000e700000000800 */
        /* <DEDUP_REMOVED lines=17> */
[----:B------:R-:W-:Y:S01]  /*b7d0*/  FADD R25, R23, R22 ;  /* 0x0000001617197221 */ /* 0x000fe20000000000 */
[----:B------:R-:W-:-:S06]  /*b7e0*/  @!P2 FMUL R14, R14, 0.5 ;  /* 0x3f0000000e0ea820 */ /* 0x000fcc0000400000 */
[----:B------:R-:W1:Y:S01]  /*b7f0*/  MUFU.EX2 R97, R97 ;  /* 0x0000006100617308 */ /* 0x000e620000000800 */
[----:B------:R-:W-:Y:S01]  /*b800*/  FADD R23, R88, R5 ;  /* 0x0000000558177221 */ /* 0x000fe20000000000 */
[----:B------:R-:W-:-:S06]  /*b810*/  FADD R22, R128, R108 ;  /* 0x0000006c80167221 */ /* 0x000fcc0000000000 */
[----:B------:R-:W1:Y:S01]  /*b820*/  MUFU.EX2 R10, R10 ;  /* 0x0000000a000a7308 */ /* 0x000e620000000800 */
[----:B------:R-:W-:-:S07]  /*b830*/  FADD R22, R23, R22 ;  /* 0x0000001617167221 */ /* 0x000fce0000000000 */
[----:B------:R-:W1:Y:S01]  /*b840*/  MUFU.EX2 R16, R16 ;  /* 0x0000001000107308 */ /* 0x000e620000000800 */
[----:B------:R-:W-:-:S07]  /*b850*/  FADD R32, R25, R22 ;  /* 0x0000001619207221 */ /* 0x000fce0000000000 */
[----:B------:R-:W1:Y:S01]  /*b860*/  MUFU.EX2 R14, R14 ;  /* 0x0000000e000e7308 */ /* 0x000e620000000800 */
[----:B------:R-:W-:Y:S01]  /*b870*/  FADD R23, R52, R121 ;  /* 0x0000007934177221 */ /* 0x000fe20000000000 */
[----:B------:R-:W-:Y:S01]  /*b880*/  FADD R22, R140, R6 ;  /* 0x000000068c167221 */ /* 0x000fe20000000000 */
[----:B-1----:R-:W-:Y:S01]  /*b890*/  @!P6 FMUL R64, R64, R64 ;  /* 0x000000404040e220 */ /* 0x002fe20000400000 */
[----:B------:R-:W-:Y:S01]  /*b8a0*/  @!P4 FMUL R97, R97, R97 ;  /* 0x000000616161c220 */ /* 0x000fe20000400000 */
[----:B------:R-:W-:Y:S01]  /*b8b0*/  @!P5 FMUL R10, R10, R10 ;  /* 0x0000000a0a0ad220 */ /* 0x000fe20000400000 */
[----:B------:R-:W-:Y:S01]  /*b8c0*/  FSETP.GEU.AND P6, PT, R105, -126, PT ;  /* 0xc2fc00006900780b */ /* 0x000fe20003fce000 */
[----:B------:R-:W-:Y:S01]  /*b8d0*/  FADD R29, R23, R22 ;  /* 0x00000016171d7221 */ /* 0x000fe20000000000 */
[----:B------:R-:W-:Y:S02]  /*b8e0*/  FSETP.GEU.AND P4, PT, R11, -126, PT ;  /* 0xc2fc00000b00780b */ /* 0x000fe40003f8e000 */
[----:B------:R-:W-:Y:S01]  /*b8f0*/  FSETP.GEU.AND P5, PT, R104, -126, PT ;  /* 0xc2fc00006800780b */ /* 0x000fe20003fae000 */
[----:B------:R-:W-:Y:S01]  /*b900*/  FADD R23, R89, R68 ;  /* 0x0000004459177221 */ /* 0x000fe20000000000 */
[----:B------:R-:W-:Y:S01]  /*b910*/  FADD R22, R234, R8 ;  /* 0x00000008ea167221 */ /* 0x000fe20000000000 */
[----:B------:R-:W-:Y:S01]  /*b920*/  @!P3 FMUL R16, R16, R16 ;  /* 0x000000101010b220 */ /* 0x000fe20000400000 */
[----:B------:R-:W-:-:S02]  /*b930*/  FSETP.GEU.AND P3, PT, R12, -126, PT ;  /* 0xc2fc00000c00780b */ /* 0x000fc40003f6e000 */
[----:B------:R-:W-:Y:S01]  /*b940*/  FADD R28, R23, R22 ;  /* 0x00000016171c7221 */ /* 0x000fe20000000000 */
[----:B------:R-:W-:Y:S01]  /*b950*/  @!P2 FMUL R14, R14, R14 ;  /* 0x0000000e0e0ea220 */ /* 0x000fe20000400000 */
[----:B------:R-:W-:Y:S01]  /*b960*/  FADD R23, R77, R116 ;  /* 0x000000744d177221 */ /* 0x000fe20000000000 */
[----:B------:R-:W-:Y:S01]  /*b970*/  FADD R22, R133, R9 ;  /* 0x0000000985167221 */ /* 0x000fe20000000000 */
[----:B------:R-:W-:Y:S01]  /*b980*/  FSETP.GEU.AND P2, PT, R113, -126, PT ;  /* 0xc2fc00007100780b */ /* 0x000fe20003f4e000 */
[----:B------:R-:W-:Y:S02]  /*b990*/  @!P6 FMUL R105, R105, 0.5 ;  /* 0x3f0000006969e820 */ /* 0x000fe40000400000 */
[----:B------:R-:W-:Y:S01]  /*b9a0*/  FADD R25, R23, R22 ;  /* 0x0000001617197221 */ /* 0x000fe20000000000 */
[----:B------:R-:W-:Y:S01]  /*b9b0*/  FADD R23, R149, R17 ;  /* 0x0000001195177221 */ /* 0x000fe20000000000 */
[----:B------:R-:W-:Y:S01]  /*b9c0*/  FADD R22, R120, R100 ;  /* 0x0000006478167221 */ /* 0x000fe20000000000 */
[----:B------:R-:W-:Y:S01]  /*b9d0*/  @!P4 FMUL R11, R11, 0.5 ;  /* 0x3f0000000b0bc820 */ /* 0x000fe20000400000 */
[----:B------:R-:W-:-:S02]  /*b9e0*/  @!P5 FMUL R104, R104, 0.5 ;  /* 0x3f0000006868d820 */ /* 0x000fc40000400000 */
[----:B------:R-:W-:Y:S01]  /*b9f0*/  FADD R22, R23, R22 ;  /* 0x0000001617167221 */ /* 0x000fe20000000000 */
[----:B------:R-:W-:Y:S01]  /*ba00*/  @!P3 FMUL R12, R12, 0.5 ;  /* 0x3f0000000c0cb820 */ /* 0x000fe20000400000 */
[----:B------:R-:W1:Y:S01]  /*ba10*/  MUFU.EX2 R105, R105 ;  /* 0x0000006900697308 */ /* 0x000e620000000800 */
[----:B------:R-:W-:Y:S01]  /*ba20*/  FADD R23, R76, R101 ;  /* 0x000000654c177221 */ /* 0x000fe20000000000 */
[----:B------:R-:W-:Y:S01]  /*ba30*/  FADD R40, R25, R22 ;  /* 0x0000001619287221 */ /* 0x000fe20000000000 */
[----:B------:R-:W-:Y:S01]  /*ba40*/  @!P2 FMUL R113, R113, 0.5 ;  /* 0x3f0000007171a820 */ /* 0x000fe20000400000 */
[----:B------:R-:W-:-:S04]  /*ba50*/  FADD R22, R237, R7 ;  /* 0x00000007ed167221 */ /* 0x000fc80000000000 */
[----:B------:R-:W1:Y:S01]  /*ba60*/  MUFU.EX2 R11, R11 ;  /* 0x0000000b000b7308 */ /* 0x000e620000000800 */
[----:B------:R-:W-:-:S07]  /*ba70*/  FADD R25, R23, R22 ;  /* 0x0000001617197221 */ /* 0x000fce0000000000 */
[----:B------:R-:W1:Y:S01]  /*ba80*/  MUFU.EX2 R104, R104 ;  /* 0x0000006800687308 */ /* 0x000e620000000800 */
[----:B------:R-:W-:Y:S01]  /*ba90*/  FADD R23, R85, R18 ;  /* 0x0000001255177221 */ /* 0x000fe20000000000 */
[----:B------:R-:W-:-:S06]  /*baa0*/  FADD R22, R233, R97 ;  /* 0x00000061e9167221 */ /* 0x000fcc0000000000 */
[----:B------:R-:W1:Y:S01]  /*bab0*/  MUFU.EX2 R12, R12 ;  /* 0x0000000c000c7308 */ /* 0x000e620000000800 */
[----:B------:R-:W-:-:S07]  /*bac0*/  FADD R22, R23, R22 ;  /* 0x0000001617167221 */ /* 0x000fce0000000000 */
[----:B------:R-:W1:Y:S01]  /*bad0*/  MUFU.EX2 R113, R113 ;  /* 0x0000007100717308 */ /* 0x000e620000000800 */
[----:B------:R-:W-:Y:S01]  /*bae0*/  FADD R37, R25, R22 ;  /* 0x0000001619257221 */ /* 0x000fe20000000000 */
[----:B------:R-:W-:Y:S01]  /*baf0*/  FADD R23, R81, R93 ;  /* 0x0000005d51177221 */ /* 0x000fe20000000000 */
[----:B------:R-:W-:Y:S01]  /*bb00*/  FADD R22, R132, R10 ;  /* 0x0000000a84167221 */ /* 0x000fe20000000000 */
[----:B-1----:R-:W-:Y:S01]  /*bb10*/  @!P6 FMUL R105, R105, R105 ;  /* 0x000000696969e220 */ /* 0x002fe20000400000 */
[----:B------:R-:W-:Y:S01]  /*bb20*/  @!P4 FMUL R11, R11, R11 ;  /* 0x0000000b0b0bc220 */ /* 0x000fe20000400000 */
[----:B------:R-:W-:Y:S01]  /*bb30*/  @!P5 FMUL R104, R104, R104 ;  /* 0x000000686868d220 */ /* 0x000fe20000400000 */
[----:B------:R-:W-:Y:S02]  /*bb40*/  FSETP.GEU.AND P4, PT, R20, -126, PT ;  /* 0xc2fc00001400780b */ /* 0x000fe40003f8e000 */
[----:B------:R-:W-:Y:S01]  /*bb50*/  FSETP.GEU.AND P5, PT, R13, -126, PT ;  /* 0xc2fc00000d00780b */ /* 0x000fe20003fae000 */
[----:B------:R-:W-:Y:S01]  /*bb60*/  FADD R25, R23, R22 ;  /* 0x0000001617197221 */ /* 0x000fe20000000000 */
[----:B------:R-:W-:Y:S01]  /*bb70*/  FADD R23, R145, R64 ;  /* 0x0000004091177221 */ /* 0x000fe20000000000 */
[----:B------:R-:W-:Y:S01]  /*bb80*/  FADD R22, R124, R105 ;  /* 0x000000697c167221 */ /* 0x000fe20000000000 */
[----:B------:R-:W-:Y:S01]  /*bb90*/  @!P3 FMUL R12, R12, R12 ;  /* 0x0000000c0c0cb220 */ /* 0x000fe20000400000 */
[----:B------:R-:W-:-:S02]  /*bba0*/  FSETP.GEU.AND P6, PT, R21, -126, PT ;  /* 0xc2fc00001500780b */ /* 0x000fc40003fce000 */
[----:B------:R-:W-:Y:S01]  /*bbb0*/  FSETP.GEU.AND P3, PT, R15, -126, PT ;  /* 0xc2fc00000f00780b */ /* 0x000fe20003f6e000 */
[----:B------:R-:W-:Y:S01]  /*bbc0*/  @!P2 FMUL R113, R113, R113 ;  /* 0x000000717171a220 */ /* 0x000fe20000400000 */
[----:B------:R-:W-:Y:S01]  /*bbd0*/  FADD R22, R23, R22 ;  /* 0x0000001617167221 */ /* 0x000fe20000000000 */
[----:B------:R-:W-:Y:S01]  /*bbe0*/  FSETP.GEU.AND P2, PT, R0, -126, PT ;  /* 0xc2fc00000000780b */ /* 0x000fe20003f4e000 */
[----:B------:R-:W-:Y:S01]  /*bbf0*/  FADD R29, R29, R28 ;  /* 0x0000001c1d1d7221 */ /* 0x000fe20000000000 */
[----:B------:R-:W-:Y:S01]  /*bc00*/  FADD R23, R80, R24 ;  /* 0x0000001850177221 */ /* 0x000fe20000000000 */
[----:B------:R-:W-:Y:S01]  /*bc10*/  FADD R28, R25, R22 ;  /* 0x00000016191c7221 */ /* 0x000fe20000000000 */
[----:B------:R-:W-:Y:S01]  /*bc20*/  FADD R22, R236, R11 ;  /* 0x0000000bec167221 */ /* 0x000fe20000000000 */
[----:B------:R-:W-:Y:S01]  /*bc30*/  @!P4 FMUL R20, R20, 0.5 ;  /* 0x3f0000001414c820 */ /* 0x000fe20000400000 */
[----:B------:R-:W-:Y:S02]  /*bc40*/  @!P5 FMUL R13, R13, 0.5 ;  /* 0x3f0000000d0dd820 */ /* 0x000fe40000400000 */
[----:B------:R-:W-:Y:S01]  /*bc50*/  FADD R25, R23, R22 ;  /* 0x0000001617197221 */ /* 0x000fe20000000000 */
[----:B------:R-:W-:Y:S01]  /*bc60*/  FADD R23, R148, R16 ;  /* 0x0000001094177221 */ /* 0x000fe20000000000 */
[----:B------:R-:W-:Y:S01]  /*bc70*/  FADD R22, R232, R104 ;  /* 0x00000068e8167221 */ /* 0x000fe20000000000 */
[----:B------:R-:W-:Y:S01]  /*bc80*/  @!P6 FMUL R21, R21, 0.5 ;  /* 0x3f0000001515e820 */ /* 0x000fe20000400000 */
[----:B------:R-:W-:Y:S01]  /*bc90*/  @!P3 FMUL R15, R15, 0.5 ;  /* 0x3f0000000f0fb820 */ /* 0x000fe20000400000 */
[----:B------:R-:W1:Y:S01]  /*bca0*/  MUFU.EX2 R20, R20 ;  /* 0x0000001400147308 */ /* 0x000e620000000800 */
[----:B------:R-:W-:Y:S01]  /*bcb0*/  @!P2 FMUL R0, R0, 0.5 ;  /* 0x3f0000000000a820 */ /* 0x000fe20000400000 */
[----:B------:R-:W-:-:S06]  /*bcc0*/  FADD R22, R23, R22 ;  /* 0x0000001617167221 */ /* 0x000fcc0000000000 */
[----:B------:R-:W4:Y:S01]  /*bcd0*/  MUFU.EX2 R13, R13 ;  /* 0x0000000d000d7308 */ /* 0x000f220000000800 */
[----:B------:R-:W-:Y:S01]  /*bce0*/  FADD R25, R25, R22 ;  /* 0x0000001619197221 */ /* 0x000fe20000000000 */
[----:B------:R-:W-:Y:S01]  /*bcf0*/  FADD R23, R72, R19 ;  /* 0x0000001348177221 */ /* 0x000fe20000000000 */
[----:B------:R-:W-:-:S05]  /*bd00*/  FADD R22, R129, R12 ;  /* 0x0000000c81167221 */ /* 0x000fca0000000000 */
[----:B------:R-:W2:Y:S01]  /*bd10*/  MUFU.EX2 R21, R21 ;  /* 0x0000001500157308 */ /* 0x000ea20000000800 */
[----:B------:R-:W-:-:S07]  /*bd20*/  FADD R23, R23, R22 ;  /* 0x0000001617177221 */ /* 0x000fce0000000000 */
[----:B------:R-:W2:Y:S01]  /*bd30*/  MUFU.EX2 R15, R15 ;  /* 0x0000000f000f7308 */ /* 0x000ea20000000800 */
[----:B------:R-:W-:-:S07]  /*bd40*/  FADD R22, R141, R14 ;  /* 0x0000000e8d167221 */ /* 0x000fce0000000000 */
[----:B------:R2:W3:Y:S01]  /*bd50*/  MUFU.EX2 R112, R0 ;  /* 0x0000000000707308 */ /* 0x0004e20000000800 */
[----:B-1----:R-:W-:Y:S01]  /*bd60*/  @!P4 FMUL R20, R20, R20 ;  /* 0x000000141414c220 */ /* 0x002fe20000400000 */
[----:B----4-:R-:W-:Y:S01]  /*bd70*/  @!P5 FMUL R13, R13, R13 ;  /* 0x0000000d0d0dd220 */ /* 0x010fe20000400000 */
[----:B--2---:R-:W-:-:S04]  /*bd80*/  FADD R0, R136, R113 ;  /* 0x0000007188007221 */ /* 0x004fc80000000000 */
[----:B------:R-:W-:Y:S01]  /*bd90*/  FADD R0, R22, R0 ;  /* 0x0000000016007221 */ /* 0x000fe20000000000 */
[----:B------:R-:W-:Y:S01]  /*bda0*/  FADD R22, R84, R20 ;  /* 0x0000001454167221 */ /* 0x000fe20000000000 */
[----:B------:R-:W-:Y:S02]  /*bdb0*/  @!P6 FMUL R21, R21, R21 ;  /* 0x000000151515e220 */ /* 0x000fe40000400000 */
[----:B------:R-:W-:Y:S01]  /*bdc0*/  FADD R36, R23, R0 ;  /* 0x0000000017247221 */ /* 0x000fe20000000000 */
[----:B------:R-:W-:Y:S01]  /*bdd0*/  FADD R0, R235, R13 ;  /* 0x0000000deb007221 */ /* 0x000fe20000000000 */
[----:B------:R-:W-:Y:S01]  /*bde0*/  @!P3 FMUL R15, R15, R15 ;  /* 0x0000000f0f0fb220 */ /* 0x000fe20000400000 */
[----:B---3--:R-:W-:Y:S02]  /*bdf0*/  @!P2 FMUL R112, R112, R112 ;  /* 0x000000707070a220 */ /* 0x008fe40000400000 */
[----:B------:R-:W-:Y:S01]  /*be00*/  FADD R23, R22, R0 ;  /* 0x0000000016177221 */ /* 0x000fe20000000000 */
[----:B------:R-:W-:Y:S01]  /*be10*/  FADD R22, R144, R15 ;  /* 0x0000000f90167221 */ /* 0x000fe20000000000 */
[----:B------:R-:W-:-:S04]  /*be20*/  FADD R0, R21, R112 ;  /* 0x0000007015007221 */ /* 0x000fc80000000000 */
[----:B------:R-:W-:-:S04]  /*be30*/  FADD R0, R22, R0 ;  /* 0x0000000016007221 */ /* 0x000fc80000000000 */
[----:B------:R-:W-:Y:S01]  /*be40*/  FADD R33, R23, R0 ;  /* 0x0000000017217221 */ /* 0x000fe20000000000 */
        /* <DEDUP_REMOVED lines=64> */
[----:B------:R-:W1:Y:S01]  /*c250*/  SHFL.BFLY PT, R23, R0, 0x1, 0x1f ;  /* 0x0c201f0000177f89 */ /* 0x000e6200000e0000 */
[----:B------:R-:W-:-:S03]  /*c260*/  FMUL R22, R2, UR4 ;  /* 0x0000000402167c20 */ /* 0x000fc60008400000 */
[----:B------:R2:W5:Y:S01]  /*c270*/  LDL.LU R2, [R1+0xc4] ;  /* 0x0000c40001027983 */ /* 0x0005620000300800 */
[----:B------:R-:W-:-:S03]  /*c280*/  FADD R29, R29, R25 ;  /* 0x000000191d1d7221 */ /* 0x000fc60000000000 */
[----:B------:R-:W3:Y:S01]  /*c290*/  LDL.LU R125, [R1+0x54] ;  /* 0x00005400017d7983 */ /* 0x000ee20000300800 */
[----:B------:R-:W-:-:S03]  /*c2a0*/  FADD R25, R40, R36 ;  /* 0x0000002428197221 */ /* 0x000fc60000000000 */
[----:B------:R-:W4:Y:S01]  /*c2b0*/  LDL.LU R96, [R1+0x60] ;  /* 0x0000600001607983 */ /* 0x000f220000300800 */
[----:B-1----:R-:W-:Y:S01]  /*c2c0*/  FMNMX R0, R0, R23, !PT ;  /* 0x0000001700007209 */ /* 0x002fe20007800000 */
[----:B------:R-:W-:Y:S02]  /*c2d0*/  FADD R23, R37, R33 ;  /* 0x0000002125177221 */ /* 0x000fe40000000000 */
[----:B------:R-:W2:Y:S04]  /*c2e0*/  LDL.LU R37, [R1+0x44] ;  /* 0x0000440001257983 */ /* 0x000ea80000300800 */
[----:B------:R-:W2:Y:S04]  /*c2f0*/  LDL.LU R33, [R1+0x50] ;  /* 0x0000500001217983 */ /* 0x000ea80000300800 */
[----:B------:R-:W2:Y:S01]  /*c300*/  LDL.LU R36, [R1+0x40] ;  /* 0x0000400001247983 */ /* 0x000ea20000300800 */
[----:B------:R-:W-:-:S13]  /*c310*/  FSETP.GEU.AND P2, PT, R22, -126, PT ;  /* 0xc2fc00001600780b */ /* 0x000fda0003f4e000 */
[----:B------:R-:W-:-:S06]  /*c320*/  @!P2 FMUL R22, R22, 0.5 ;  /* 0x3f0000001616a820 */ /* 0x000fcc0000400000 */
[----:B------:R-:W1:Y:S01]  /*c330*/  MUFU.EX2 R22, R22 ;  /* 0x0000001600167308 */ /* 0x000e620000000800 */
[----:B------:R-:W-:Y:S01]  /*c340*/  FADD R32, R32, R28 ;  /* 0x0000001c20207221 */ /* 0x000fe20000000000 */
[----:B-1----:R-:W-:-:S04]  /*c350*/  @!P2 FMUL R22, R22, R22 ;  /* 0x000000161616a220 */ /* 0x002fc80000400000 */
[-C--:B------:R-:W-:Y:S01]  /*c360*/  FMUL R92, R92, R22.reuse ;  /* 0x000000165c5c7220 */ /* 0x080fe20000400000 */
[-C--:B------:R-:W-:Y:S01]  /*c370*/  FMUL R73, R73, R22.reuse ;  /* 0x0000001649497220 */ /* 0x080fe20000400000 */
[-C--:B------:R-:W-:Y:S01]  /*c380*/  FMUL R69, R69, R22.reuse ;  /* 0x0000001645457220 */ /* 0x080fe20000400000 */
[-C--:B------:R-:W-:Y:S01]  /*c390*/  FMUL R65, R65, R22.reuse ;  /* 0x0000001641417220 */ /* 0x080fe20000400000 */
[-C--:B------:R-:W-:Y:S01]  /*c3a0*/  FMUL R61, R61, R22.reuse ;  /* 0x000000163d3d7220 */ /* 0x080fe20000400000 */
[-C--:B------:R-:W-:Y:S01]  /*c3b0*/  FMUL R60, R60, R22.reuse ;  /* 0x000000163c3c7220 */ /* 0x080fe20000400000 */
[-C--:B------:R-:W-:Y:S01]  /*c3c0*/  FMUL R57, R57, R22.reuse ;  /* 0x0000001639397220 */ /* 0x080fe20000400000 */
[-C--:B------:R-:W-:Y:S01]  /*c3d0*/  FMUL R53, R53, R22.reuse ;  /* 0x0000001635357220 */ /* 0x080fe20000400000 */
[----:B------:R-:W-:Y:S01]  /*c3e0*/  FADD R25, R32, R25 ;  /* 0x0000001920197221 */ /* 0x000fe20000000000 */
[----:B------:R-:W-:Y:S01]  /*c3f0*/  FMUL R49, R49, R22 ;  /* 0x0000001631317220 */ /* 0x000fe20000400000 */
[----:B------:R-:W-:-:S04]  /*c400*/  FADD R23, R29, R23 ;  /* 0x000000171d177221 */ /* 0x000fc80000000000 */
[----:B------:R-:W-:Y:S01]  /*c410*/  FADD R23, R25, R23 ;  /* 0x0000001719177221 */ /* 0x000fe20000000000 */
[-C--:B---3--:R-:W-:Y:S01]  /*c420*/  FMUL R125, R125, R22.reuse ;  /* 0x000000167d7d7220 */ /* 0x088fe20000400000 */
[-C--:B----4-:R-:W-:Y:S01]  /*c430*/  FMUL R96, R96, R22.reuse ;  /* 0x0000001660607220 */ /* 0x090fe20000400000 */
[-C--:B--2---:R-:W-:Y:S01]  /*c440*/  FMUL R37, R37, R22.reuse ;  /* 0x0000001625257220 */ /* 0x084fe20000400000 */
[-C--:B------:R-:W-:Y:S01]  /*c450*/  FMUL R33, R33, R22.reuse ;  /* 0x0000001621217220 */ /* 0x080fe20000400000 */
[----:B------:R-:W-:-:S05]  /*c460*/  FMUL R36, R36, R22 ;  /* 0x0000001624247220 */ /* 0x000fca0000400000 */
[----:B------:R-:W-:Y:S04]  /*c470*/  STL [R1+0x40], R36 ;  /* 0x0000402401007387 */ /* 0x000fe80000100800 */
[----:B------:R-:W-:Y:S04]  /*c480*/  STL [R1+0x44], R37 ;  /* 0x0000442501007387 */ /* 0x000fe80000100800 */
[----:B------:R-:W-:Y:S04]  /*c490*/  STL [R1+0x50], R33 ;  /* 0x0000502101007387 */ /* 0x000fe80000100800 */
[----:B------:R-:W-:Y:S04]  /*c4a0*/  STL [R1+0x54], R125 ;  /* 0x0000547d01007387 */ /* 0x000fe80000100800 */
[----:B------:R-:W-:Y:S04]  /*c4b0*/  STL [R1+0x60], R96 ;  /* 0x0000606001007387 */ /* 0x000fe80000100800 */
[----:B------:R-:W-:Y:S04]  /*c4c0*/  STL [R1+0x64], R92 ;  /* 0x0000645c01007387 */ /* 0x000fe80000100800 */
[----:B------:R-:W-:Y:S04]  /*c4d0*/  STL [R1+0x70], R73 ;  /* 0x0000704901007387 */ /* 0x000fe80000100800 */
[----:B------:R-:W-:Y:S04]  /*c4e0*/  STL [R1+0x74], R69 ;  /* 0x0000744501007387 */ /* 0x000fe80000100800 */
[----:B------:R-:W-:Y:S04]  /*c4f0*/  STL [R1], R65 ;  /* 0x0000004101007387 */ /* 0x000fe80000100800 */
[----:B------:R-:W-:Y:S04]  /*c500*/  STL [R1+0x4], R61 ;  /* 0x0000043d01007387 */ /* 0x000fe80000100800 */
[----:B------:R-:W-:Y:S04]  /*c510*/  STL [R1+0x10], R60 ;  /* 0x0000103c01007387 */ /* 0x000fe80000100800 */
[----:B------:R-:W-:Y:S04]  /*c520*/  STL [R1+0x14], R57 ;  /* 0x0000143901007387 */ /* 0x000fe80000100800 */
[----:B------:R-:W-:Y:S04]  /*c530*/  STL [R1+0x20], R53 ;  /* 0x0000203501007387 */ /* 0x000fe80000100800 */
[----:B------:R-:W-:Y:S04]  /*c540*/  STL [R1+0x24], R49 ;  /* 0x0000243101007387 */ /* 0x000fe80000100800 */
[----:B------:R-:W2:Y:S04]  /*c550*/  LDL.LU R25, [R1+0xa4] ;  /* 0x0000a40001197983 */ /* 0x000ea80000300800 */
[----:B------:R-:W1:Y:S01]  /*c560*/  SHFL.BFLY PT, R28, R0, 0x2, 0x1f ;  /* 0x0c401f00001c7f89 */ /* 0x000e6200000e0000 */
[----:B------:R-:W-:-:S05]  /*c570*/  FMUL R48, R48, R22 ;  /* 0x0000001630307220 */ /* 0x000fca0000400000 */
[----:B------:R3:W-:Y:S01]  /*c580*/  STL [R1+0x30], R48 ;  /* 0x0000303001007387 */ /* 0x0007e20000100800 */
[----:B-1----:R-:W-:-:S04]  /*c590*/  FMNMX R0, R0, R28, !PT ;  /* 0x0000001c00007209 */ /* 0x002fc80007800000 */
[----:B------:R-:W-:Y:S01]  /*c5a0*/  FSETP.NEU.AND P2, PT, R0, -INF , PT ;  /* 0xff8000000000780b */ /* 0x000fe20003f4d000 */
        /* <DEDUP_REMOVED lines=40> */
[----:B------:R-:W-:Y:S01]  /*c830*/  FMUL R165, R165, R22 ;  /* 0x00000016a5a57220 */ /* 0x000fe20000400000 */
[----:B------:R1:W-:Y:S01]  /*c840*/  STL [R1+0x34], R45 ;  /* 0x0000342d01007387 */ /* 0x0003e20000100800 */
[----:B------:R-:W-:-:S02]  /*c850*/  IMAD.MOV.U32 R125, RZ, RZ, R41 ;  /* 0x000000ffff7d7224 */ /* 0x000fc400078e0029 */
[----:B--2---:R-:W-:Y:S01]  /*c860*/  FFMA R25, R22, R25, R23 ;  /* 0x0000001916197223 */ /* 0x004fe20000000017 */
[----:B------:R-:W-:-:S05]  /*c870*/  FSEL R23, R0, RZ, P2 ;  /* 0x000000ff00177208 */ /* 0x000fca0001000000 */
[----:B---3--:R-:W-:-:S04]  /*c880*/  FMUL R48, R23, UR4 ;  /* 0x0000000417307c20 */ /* 0x008fc80008400000 */
[--C-:B------:R-:W-:Y:S01]  /*c890*/  FFMA R30, R30, UR4, -R48.reuse ;  /* 0x000000041e1e7c23 */ /* 0x100fe20008000830 */
[--C-:B------:R-:W-:Y:S01]  /*c8a0*/  FFMA R22, R27, UR4, -R48.reuse ;  /* 0x000000041b167c23 */ /* 0x100fe20008000830 */
[----:B------:R-:W-:-:S03]  /*c8b0*/  FFMA R31, R31, UR4, -R48 ;  /* 0x000000041f1f7c23 */ /* 0x000fc60008000830 */
[----:B------:R-:W-:Y:S02]  /*c8c0*/  FSETP.GEU.AND P4, PT, R30, -126, PT ;  /* 0xc2fc00001e00780b */ /* 0x000fe40003f8e000 */
[----:B------:R-:W-:Y:S02]  /*c8d0*/  FSETP.GEU.AND P3, PT, R22, -126, PT ;  /* 0xc2fc00001600780b */ /* 0x000fe40003f6e000 */
[----:B------:R-:W-:Y:S01]  /*c8e0*/  FSETP.GEU.AND P5, PT, R31, -126, PT ;  /* 0xc2fc00001f00780b */ /* 0x000fe20003fae000 */
[----:B------:R-:W-:-:S05]  /*c8f0*/  FFMA R26, R26, UR4, -R48 ;  /* 0x000000041a1a7c23 */ /* 0x000fca0008000830 */
[----:B------:R-:W-:-:S03]  /*c900*/  FSETP.GEU.AND P2, PT, R26, -126, PT ;  /* 0xc2fc00001a00780b */ /* 0x000fc60003f4e000 */
[----:B------:R-:W-:Y:S02]  /*c910*/  @!P4 FMUL R30, R30, 0.5 ;  /* 0x3f0000001e1ec820 */ /* 0x000fe40000400000 */
[----:B------:R-:W-:Y:S02]  /*c920*/  @!P3 FMUL R22, R22, 0.5 ;  /* 0x3f0000001616b820 */ /* 0x000fe40000400000 */
[----:B------:R-:W2:Y:S01]  /*c930*/  MUFU.EX2 R36, R30 ;  /* 0x0000001e00247308 */ /* 0x000ea20000000800 */
[----:B------:R-:W-:-:S07]  /*c940*/  @!P5 FMUL R31, R31, 0.5 ;  /* 0x3f0000001f1fd820 */ /* 0x000fce0000400000 */
[----:B------:R-:W3:Y:S01]  /*c950*/  MUFU.EX2 R22, R22 ;  /* 0x0000001600167308 */ /* 0x000ee20000000800 */
[----:B------:R-:W-:Y:S01]  /*c960*/  @!P2 FMUL R26, R26, 0.5 ;  /* 0x3f0000001a1aa820 */ /* 0x000fe20000400000 */
[----:B------:R-:W-:-:S06]  /*c970*/  FFMA R57, R34, UR4, -R48 ;  /* 0x0000000422397c23 */ /* 0x000fcc0008000830 */
[----:B------:R-:W4:Y:S01]  /*c980*/  MUFU.EX2 R40, R31 ;  /* 0x0000001f00287308 */ /* 0x000f220000000800 */
[--C-:B------:R-:W-:Y:S01]  /*c990*/  FFMA R39, R39, UR4, -R48.reuse ;  /* 0x0000000427277c23 */ /* 0x100fe20008000830 */
[----:B------:R-:W-:Y:S01]  /*c9a0*/  FSETP.GEU.AND P6, PT, R57, -126, PT ;  /* 0xc2fc00003900780b */ /* 0x000fe20003fce000 */
[----:B------:R-:W-:Y:S01]  /*c9b0*/  FFMA R34, R38, UR4, -R48 ;  /* 0x0000000426227c23 */ /* 0x000fe20008000830 */
[----:B--2---:R-:W-:-:S04]  /*c9c0*/  @!P4 FMUL R36, R36, R36 ;  /* 0x000000242424c220 */ /* 0x004fc80000400000 */
[----:B------:R-:W2:Y:S01]  /*c9d0*/  MUFU.EX2 R61, R26 ;  /* 0x0000001a003d7308 */ /* 0x000ea20000000800 */
[----:B------:R-:W-:Y:S01]  /*c9e0*/  FSETP.GEU.AND P4, PT, R39, -126, PT ;  /* 0xc2fc00002700780b */ /* 0x000fe20003f8e000 */
[--C-:B------:R-:W-:Y:S01]  /*c9f0*/  FFMA R53, R42, UR4, -R48.reuse ;  /* 0x000000042a357c23 */ /* 0x100fe20008000830 */
[----:B---3--:R-:W-:Y:S01]  /*ca00*/  @!P3 FMUL R22, R22, R22 ;  /* 0x000000161616b220 */ /* 0x008fe20000400000 */
[----:B------:R-:W-:Y:S01]  /*ca10*/  FSETP.GEU.AND P3, PT, R34, -126, PT ;  /* 0xc2fc00002200780b */ /* 0x000fe20003f6e000 */
[----:B----4-:R-:W-:Y:S02]  /*ca20*/  @!P5 FMUL R40, R40, R40 ;  /* 0x000000282828d220 */ /* 0x010fe40000400000 */
[----:B------:R-:W-:Y:S01]  /*ca30*/  FSETP.GEU.AND P5, PT, R53, -126, PT ;  /* 0xc2fc00003500780b */ /* 0x000fe20003fae000 */
[----:B------:R-:W-:Y:S01]  /*ca40*/  FFMA R35, R35, UR4, -R48 ;  /* 0x0000000423237c23 */ /* 0x000fe20008000830 */
[----:B------:R-:W-:-:S05]  /*ca50*/  @!P6 FMUL R57, R57, 0.5 ;  /* 0x3f0000003939e820 */ /* 0x000fca0000400000 */
[----:B------:R-:W-:Y:S01]  /*ca60*/  @!P4 FMUL R39, R39, 0.5 ;  /* 0x3f0000002727c820 */ /* 0x000fe20000400000 */
[----:B--2---:R-:W-:Y:S01]  /*ca70*/  @!P2 FMUL R61, R61, R61 ;  /* 0x0000003d3d3da220 */ /* 0x004fe20000400000 */
[----:B------:R-:W-:Y:S01]  /*ca80*/  FSETP.GEU.AND P2, PT, R35, -126, PT ;  /* 0xc2fc00002300780b */ /* 0x000fe20003f4e000 */
[----:B------:R-:W2:Y:S01]  /*ca90*/  MUFU.EX2 R57, R57 ;  /* 0x0000003900397308 */ /* 0x000ea20000000800 */
[----:B------:R-:W-:Y:S02]  /*caa0*/  @!P3 FMUL R34, R34, 0.5 ;  /* 0x3f0000002222b820 */ /* 0x000fe40000400000 */
[----:B------:R-:W-:-:S05]  /*cab0*/  @!P5 FMUL R53, R53, 0.5 ;  /* 0x3f0000003535d820 */ /* 0x000fca0000400000 */
[----:B------:R-:W3:Y:S01]  /*cac0*/  MUFU.EX2 R42, R39 ;  /* 0x00000027002a7308 */ /* 0x000ee20000000800 */
[----:B------:R-:W-:-:S03]  /*cad0*/  FFMA R43, R43, UR4, -R48 ;  /* 0x000000042b2b7c23 */ /* 0x000fc60008000830 */
[----:B------:R-:W-:-:S04]  /*cae0*/  @!P2 FMUL R35, R35, 0.5 ;  /* 0x3f0000002323a820 */ /* 0x000fc80000400000 */
[----:B------:R-:W4:Y:S01]  /*caf0*/  MUFU.EX2 R34, R34 ;  /* 0x0000002200227308 */ /* 0x000f220000000800 */
[----:B------:R-:W-:-:S07]  /*cb00*/  FFMA R49, R50, UR4, -R48 ;  /* 0x0000000432317c23 */ /* 0x000fce0008000830 */
[----:B------:R-:W1:Y:S01]  /*cb10*/  MUFU.EX2 R53, R53 ;  /* 0x0000003500357308 */ /* 0x000e620000000800 */
[----:B--2---:R-:W-:Y:S01]  /*cb20*/  @!P6 FMUL R57, R57, R57 ;  /* 0x000000393939e220 */ /* 0x004fe20000400000 */
[----:B---3--:R-:W-:Y:S01]  /*cb30*/  @!P4 FMUL R42, R42, R42 ;  /* 0x0000002a2a2ac220 */ /* 0x008fe20000400000 */
[----:B------:R-:W-:Y:S01]  /*cb40*/  FSETP.GEU.AND P6, PT, R43, -126, PT ;  /* 0xc2fc00002b00780b */ /* 0x000fe20003fce000 */
[----:B------:R-:W-:-:S04]  /*cb50*/  FFMA R32, R46, UR4, -R48 ;  /* 0x000000042e207c23 */ /* 0x000fc80008000830 */
[----:B------:R-:W2:Y:S01]  /*cb60*/  MUFU.EX2 R38, R35 ;  /* 0x0000002300267308 */ /* 0x000ea20000000800 */
[----:B------:R-:W-:Y:S01]  /*cb70*/  FSETP.GEU.AND P4, PT, R49, -126, PT ;  /* 0xc2fc00003100780b */ /* 0x000fe20003f8e000 */
[--C-:B------:R-:W-:Y:S01]  /*cb80*/  FFMA R46, R47, UR4, -R48.reuse ;  /* 0x000000042f2e7c23 */ /* 0x100fe20008000830 */
[----:B------:R-:W-:Y:S01]  /*cb90*/  FFMA R50, R51, UR4, -R48 ;  /* 0x0000000433327c23 */ /* 0x000fe20008000830 */
[----:B----4-:R-:W-:-:S03]  /*cba0*/  @!P3 FMUL R34, R34, R34 ;  /* 0x000000222222b220 */ /* 0x010fc60000400000 */
[----:B------:R-:W-:Y:S01]  /*cbb0*/  FSETP.GEU.AND P3, PT, R46, -126, PT ;  /* 0xc2fc00002e00780b */ /* 0x000fe20003f6e000 */
[----:B-1----:R-:W-:Y:S01]  /*cbc0*/  @!P5 FMUL R53, R53, R53 ;  /* 0x000000353535d220 */ /* 0x002fe20000400000 */
[----:B------:R-:W-:Y:S01]  /*cbd0*/  FSETP.GEU.AND P5, PT, R50, -126, PT ;  /* 0xc2fc00003200780b */ /* 0x000fe20003fae000 */
[----:B------:R-:W-:-:S04]  /*cbe0*/  @!P6 FMUL R43, R43, 0.5 ;  /* 0x3f0000002b2be820 */ /* 0x000fc80000400000 */
[----:B------:R-:W-:Y:S01]  /*cbf0*/  @!P4 FMUL R49, R49, 0.5 ;  /* 0x3f0000003131c820 */ /* 0x000fe20000400000 */
[----:B--2---:R-:W-:Y:S01]  /*cc00*/  @!P2 FMUL R38, R38, R38 ;  /* 0x000000262626a220 */ /* 0x004fe20000400000 */
[----:B------:R-:W-:Y:S01]  /*cc10*/  FSETP.GEU.AND P2, PT, R32, -126, PT ;  /* 0xc2fc00002000780b */ /* 0x000fe20003f4e000 */
[----:B------:R-:W-:Y:S02]  /*cc20*/  FADD R60, -R23, R44 ;  /* 0x0000002c173c7221 */ /* 0x000fe40000000100 */
[----:B------:R-:W1:Y:S01]  /*cc30*/  MUFU.EX2 R44, R43 ;  /* 0x0000002b002c7308 */ /* 0x000e620000000800 */
[----:B------:R-:W-:Y:S02]  /*cc40*/  @!P3 FMUL R46, R46, 0.5 ;  /* 0x3f0000002e2eb820 */ /* 0x000fe40000400000 */
[----:B------:R-:W-:-:S05]  /*cc50*/  @!P5 FMUL R50, R50, 0.5 ;  /* 0x3f0000003232d820 */ /* 0x000fca0000400000 */
[----:B------:R-:W2:Y:S02]  /*cc60*/  MUFU.EX2 R49, R49 ;  /* 0x0000003100317308 */ /* 0x000ea40000000800 */
[----:B------:R-:W-:Y:S01]  /*cc70*/  @!P2 FMUL R32, R32, 0.5 ;  /* 0x3f0000002020a820 */ /* 0x000fe20000400000 */
[----:B------:R-:W-:-:S05]  /*cc80*/  FFMA R51, R54, UR4, -R48 ;  /* 0x0000000436337c23 */ /* 0x000fca0008000830 */
[----:B------:R-:W3:Y:S01]  /*cc90*/  MUFU.EX2 R46, R46 ;  /* 0x0000002e002e7308 */ /* 0x000ee20000000800 */
[----:B------:R-:W-:-:S07]  /*cca0*/  FFMA R47, R62, UR4, -R48 ;  /* 0x000000043e2f7c23 */ /* 0x000fce0008000830 */
[----:B------:R-:W4:Y:S01]  /*ccb0*/  MUFU.EX2 R50, R50 ;  /* 0x0000003200327308 */ /* 0x000f220000000800 */
[----:B-1----:R-:W-:Y:S01]  /*ccc0*/  @!P6 FMUL R44, R44, R44 ;  /* 0x0000002c2c2ce220 */ /* 0x002fe20000400000 */
[----:B------:R-:W-:Y:S01]  /*ccd0*/  FSETP.GEU.AND P6, PT, R51, -126, PT ;  /* 0xc2fc00003300780b */ /* 0x000fe20003fce000 */
[----:B--2---:R-:W-:Y:S01]  /*cce0*/  @!P4 FMUL R49, R49, R49 ;  /* 0x000000313131c220 */ /* 0x004fe20000400000 */
[----:B------:R-:W-:-:S04]  /*ccf0*/  FSETP.GEU.AND P4, PT, R47, -126, PT ;  /* 0xc2fc00002f00780b */ /* 0x000fc80003f8e000 */
[----:B------:R-:W1:Y:S01]  /*cd00*/  MUFU.EX2 R32, R32 ;  /* 0x0000002000207308 */ /* 0x000e620000000800 */
[----:B------:R2:W-:Y:S01]  /*cd10*/  STL [R1+0xa4], R25 ;  /* 0x0000a41901007387 */ /* 0x0005e20000100800 */
[--C-:B------:R-:W-:Y:S01]  /*cd20*/  FFMA R23, R59, UR4, -R48.reuse ;  /* 0x000000043b177c23 */ /* 0x100fe20008000830 */
[----:B---3--:R-:W-:Y:S01]  /*cd30*/  @!P3 FMUL R46, R46, R46 ;  /* 0x0000002e2e2eb220 */ /* 0x008fe20000400000 */
[----:B------:R-:W-:-:S03]  /*cd40*/  FFMA R45, R58, UR4, -R48 ;  /* 0x000000043a2d7c23 */ /* 0x000fc60008000830 */
[----:B------:R-:W-:Y:S01]  /*cd50*/  FSETP.GEU.AND P3, PT, R23, -126, PT ;  /* 0xc2fc00001700780b */ /* 0x000fe20003f6e000 */
[----:B--2---:R-:W-:Y:S01]  /*cd60*/  FFMA R25, R63, UR4, -R48 ;  /* 0x000000043f197c23 */ /* 0x004fe20008000830 */
[----:B----4-:R-:W-:-:S04]  /*cd70*/  @!P5 FMUL R50, R50, R50 ;  /* 0x000000323232d220 */ /* 0x010fc80000400000 */
[----:B------:R-:W-:Y:S01]  /*cd80*/  FSETP.GEU.AND P5, PT, R25, -126, PT ;  /* 0xc2fc00001900780b */ /* 0x000fe20003fae000 */
[----:B------:R-:W-:Y:S01]  /*cd90*/  @!P6 FMUL R51, R51, 0.5 ;  /* 0x3f0000003333e820 */ /* 0x000fe20000400000 */
[----:B-1----:R-:W-:Y:S01]  /*cda0*/  @!P2 FMUL R32, R32, R32 ;  /* 0x000000202020a220 */ /* 0x002fe20000400000 */
[----:B------:R-:W-:Y:S01]  /*cdb0*/  @!P4 FMUL R47, R47, 0.5 ;  /* 0x3f0000002f2fc820 */ /* 0x000fe20000400000 */
[----:B------:R-:W-:-:S03]  /*cdc0*/  FSETP.GEU.AND P2, PT, R45, -126, PT ;  /* 0xc2fc00002d00780b */ /* 0x000fc60003f4e000 */
[----:B------:R-:W-:Y:S01]  /*cdd0*/  @!P3 FMUL R23, R23, 0.5 ;  /* 0x3f0000001717b820 */ /* 0x000fe20000400000 */
[----:B------:R-:W1:Y:S05]  /*cde0*/  MUFU.EX2 R51, R51 ;  /* 0x0000003300337308 */ /* 0x000e6a0000000800 */
[----:B------:R-:W-:-:S03]  /*cdf0*/  @!P5 FMUL R25, R25, 0.5 ;  /* 0x3f0000001919d820 */ /* 0x000fc60000400000 */
[----:B------:R-:W2:Y:S01]  /*ce00*/  MUFU.EX2 R47, R47 ;  /* 0x0000002f002f7308 */ /* 0x000ea20000000800 */
[----:B------:R-:W-:Y:S01]  /*ce10*/  @!P2 FMUL R45, R45, 0.5 ;  /* 0x3f0000002d2da820 */ /* 0x000fe20000400000 */
[----:B------:R-:W-:-:S06]  /*ce20*/  FFMA R41, R66, UR4, -R48 ;  /* 0x0000000442297c23 */ /* 0x000fcc0008000830 */
        /* <DEDUP_REMOVED lines=8> */
[--C-:B------:R-:W-:Y:S01]  /*ceb0*/  FFMA R43, R70, UR4, -R48.reuse ;  /* 0x00000004462b7c23 */ /* 0x100fe20008000830 */
[----:B------:R-:W-:Y:S01]  /*cec0*/  FFMA R37, R74, UR4, -R48 ;  /* 0x000000044a257c23 */ /* 0x000fe20008000830 */
[----:B---3--:R-:W-:-:S03]  /*ced0*/  @!P3 FMUL R23, R23, R23 ;  /* 0x000000171717b220 */ /* 0x008fc60000400000 */
[----:B------:R-:W-:Y:S01]  /*cee0*/  FSETP.GEU.AND P3, PT, R43, -126, PT ;  /* 0xc2fc00002b00780b */ /* 0x000fe20003f6e000 */
[----:B----4-:R-:W-:Y:S01]  /*cef0*/  @!P5 FMUL R25, R25, R25 ;  /* 0x000000191919d220 */ /* 0x010fe20000400000 */
[----:B------:R-:W-:Y:S01]  /*cf00*/  FSETP.GEU.AND P5, PT, R37, -126, PT ;  /* 0xc2fc00002500780b */ /* 0x000fe20003fae000 */
[----:B------:R-:W-:Y:S01]  /*cf10*/  FFMA R26, R67, UR4, -R48 ;  /* 0x00000004431a7c23 */ /* 0x000fe20008000830 */
[----:B------:R-:W-:Y:S01]  /*cf20*/  @!P6 FMUL R41, R41, 0.5 ;  /* 0x3f0000002929e820 */ /* 0x000fe20000400000 */
[----:B------:R-:W-:Y:S01]  /*cf30*/  @!P4 FMUL R27, R27, 0.5 ;  /* 0x3f0000001b1bc820 */ /* 0x000fe20000400000 */
[----:B-1----:R-:W-:Y:S02]  /*cf40*/  @!P2 FMUL R45, R45, R45 ;  /* 0x0000002d2d2da220 */ /* 0x002fe40000400000 */
[----:B------:R-:W-:Y:S02]  /*cf50*/  FSETP.GEU.AND P2, PT, R26, -126, PT ;  /* 0xc2fc00001a00780b */ /* 0x000fe40003f4e000 */
[----:B------:R-:W1:Y:S03]  /*cf60*/  MUFU.EX2 R41, R41 ;  /* 0x0000002900297308 */ /* 0x000e660000000800 */
[----:B------:R-:W-:-:S02]  /*cf70*/  @!P3 FMUL R43, R43, 0.5 ;  /* 0x3f0000002b2bb820 */ /* 0x000fc40000400000 */
[----:B------:R-:W-:-:S03]  /*cf80*/  @!P5 FMUL R37, R37, 0.5 ;  /* 0x3f0000002525d820 */ /* 0x000fc60000400000 */
[----:B------:R-:W2:Y:S01]  /*cf90*/  MUFU.EX2 R27, R27 ;  /* 0x0000001b001b7308 */ /* 0x000ea20000000800 */
[----:B------:R-:W-:Y:S02]  /*cfa0*/  FFMA R28, R75, UR4, -R48 ;  /* 0x000000044b1c7c23 */ /* 0x000fe40008000830 */
[----:B------:R-:W-:-:S05]  /*cfb0*/  @!P2 FMUL R26, R26, 0.5 ;  /* 0x3f0000001a1aa820 */ /* 0x000fca0000400000 */
        /* <DEDUP_REMOVED lines=51> */
[----:B------:R-:W-:Y:S01]  /*d2f0*/  FFMA R73, R122, UR4, -R48 ;  /* 0x000000047a497c23 */ /* 0x000fe20008000830 */
[----:B------:R-:W-:-:S06]  /*d300*/  MOV R122, R85 ;  /* 0x00000055007a7202 */ /* 0x000fcc0000000f00 */
[----:B------:R-:W4:Y:S01]  /*d310*/  MUFU.EX2 R67, R67 ;  /* 0x0000004300437308 */ /* 0x000f220000000800 */
[----:B------:R-:W-:Y:S01]  /*d320*/  FFMA R85, R138, UR4, -R48 ;  /* 0x000000048a557c23 */ /* 0x000fe20008000830 */
[----:B-1----:R-:W-:Y:S01]  /*d330*/  @!P6 FMUL R35, R35, R35 ;  /* 0x000000232323e220 */ /* 0x002fe20000400000 */
[----:B------:R-:W-:Y:S01]  /*d340*/  FSETP.GEU.AND P6, PT, R69, -126, PT ;  /* 0xc2fc00004500780b */ /* 0x000fe20003fce000 */
[----:B--2---:R-:W-:-:S04]  /*d350*/  @!P4 FMUL R66, R66, R66 ;  /* 0x000000424242c220 */ /* 0x004fc80000400000 */
[----:B------:R-:W1:Y:S01]  /*d360*/  MUFU.EX2 R29, R29 ;  /* 0x0000001d001d7308 */ /* 0x000e620000000800 */
[----:B------:R-:W-:Y:S01]  /*d370*/  FSETP.GEU.AND P4, PT, R85, -126, PT ;  /* 0xc2fc00005500780b */ /* 0x000fe20003f8e000 */
[--C-:B------:R-:W-:Y:S01]  /*d380*/  FFMA R70, R98, UR4, -R48.reuse ;  /* 0x0000000462467c23 */ /* 0x100fe20008000830 */
[----:B------:R-:W-:Y:S01]  /*d390*/  FFMA R74, R123, UR4, -R48 ;  /* 0x000000047b4a7c23 */ /* 0x000fe20008000830 */
[----:B---3--:R-:W-:-:S03]  /*d3a0*/  @!P3 FMUL R65, R65, R65 ;  /* 0x000000414141b220 */ /* 0x008fc60000400000 */
[----:B------:R-:W-:Y:S01]  /*d3b0*/  FSETP.GEU.AND P3, PT, R70, -126, PT ;  /* 0xc2fc00004600780b */ /* 0x000fe20003f6e000 */
[----:B----4-:R-:W-:Y:S01]  /*d3c0*/  @!P5 FMUL R67, R67, R67 ;  /* 0x000000434343d220 */ /* 0x010fe20000400000 */
[----:B------:R-:W-:Y:S01]  /*d3d0*/  FSETP.GEU.AND P5, PT, R74, -126, PT ;  /* 0xc2fc00004a00780b */ /* 0x000fe20003fae000 */
[----:B------:R-:W-:-:S04]  /*d3e0*/  @!P6 FMUL R69, R69, 0.5 ;  /* 0x3f0000004545e820 */ /* 0x000fc80000400000 */
[----:B------:R-:W-:Y:S01]  /*d3f0*/  @!P4 FMUL R85, R85, 0.5 ;  /* 0x3f0000005555c820 */ /* 0x000fe20000400000 */
[----:B-1----:R-:W-:Y:S01]  /*d400*/  @!P2 FMUL R29, R29, R29 ;  /* 0x0000001d1d1da220 */ /* 0x002fe20000400000 */
[----:B------:R-:W-:Y:S01]  /*d410*/  FSETP.GEU.AND P2, PT, R73, -126, PT ;  /* 0xc2fc00004900780b */ /* 0x000fe20003f4e000 */
[----:B------:R-:W1:Y:S03]  /*d420*/  MUFU.EX2 R69, R69 ;  /* 0x0000004500457308 */ /* 0x000e660000000800 */
[----:B------:R-:W-:Y:S02]  /*d430*/  @!P3 FMUL R70, R70, 0.5 ;  /* 0x3f0000004646b820 */ /* 0x000fe40000400000 */
[----:B------:R-:W-:-:S03]  /*d440*/  @!P5 FMUL R74, R74, 0.5 ;  /* 0x3f0000004a4ad820 */ /* 0x000fc60000400000 */
[----:B------:R-:W2:Y:S01]  /*d450*/  MUFU.EX2 R85, R85 ;  /* 0x0000005500557308 */ /* 0x000ea20000000800 */
[----:B------:R-:W-:-:S03]  /*d460*/  FFMA R94, R107, UR4, -R48 ;  /* 0x000000046b5e7c23 */ /* 0x000fc60008000830 */
[----:B------:R-:W-:-:S04]  /*d470*/  @!P2 FMUL R73, R73, 0.5 ;  /* 0x3f0000004949a820 */ /* 0x000fc80000400000 */
        /* <DEDUP_REMOVED lines=9> */
[--C-:B------:R-:W-:Y:S01]  /*d510*/  FFMA R71, R110, UR4, -R48.reuse ;  /* 0x000000046e477c23 */ /* 0x100fe20008000830 */
[----:B------:R-:W-:Y:S01]  /*d520*/  FFMA R92, R111, UR4, -R48 ;  /* 0x000000046f5c7c23 */ /* 0x000fe20008000830 */
[----:B---3--:R-:W-:Y:S01]  /*d530*/  @!P3 FMUL R70, R70, R70 ;  /* 0x000000464646b220 */ /* 0x008fe20000400000 */
[----:B------:R-:W-:Y:S01]  /*d540*/  IMAD.MOV.U32 R111, RZ, RZ, R88 ;  /* 0x000000ffff6f7224 */ /* 0x000fe200078e0058 */
[----:B------:R-:W-:Y:S01]  /*d550*/  FSETP.GEU.AND P3, PT, R75, -126, PT ;  /* 0xc2fc00004b00780b */ /* 0x000fe20003f6e000 */
[--C-:B------:R-:W-:Y:S01]  /*d560*/  FFMA R88, R114, UR4, -R48.reuse ;  /* 0x0000000472587c23 */ /* 0x100fe20008000830 */
[----:B----4-:R-:W-:Y:S01]  /*d570*/  @!P5 FMUL R74, R74, R74 ;  /* 0x0000004a4a4ad220 */ /* 0x010fe20000400000 */
[----:B------:R-:W-:Y:S02]  /*d580*/  FSETP.GEU.AND P5, PT, R71, -126, PT ;  /* 0xc2fc00004700780b */ /* 0x000fe40003fae000 */
[----:B------:R-:W-:Y:S01]  /*d590*/  MOV R114, R89 ;  /* 0x0000005900727202 */ /* 0x000fe20000000f00 */
[----:B------:R-:W-:Y:S01]  /*d5a0*/  FFMA R89, R139, UR4, -R48 ;  /* 0x000000048b597c23 */ /* 0x000fe20008000830 */
[----:B------:R-:W-:Y:S01]  /*d5b0*/  @!P6 FMUL R94, R94, 0.5 ;  /* 0x3f0000005e5ee820 */ /* 0x000fe20000400000 */
[----:B------:R-:W-:Y:S01]  /*d5c0*/  @!P4 FMUL R98, R98, 0.5 ;  /* 0x3f0000006262c820 */ /* 0x000fe20000400000 */
[----:B-1----:R-:W-:-:S02]  /*d5d0*/  @!P2 FMUL R73, R73, R73 ;  /* 0x000000494949a220 */ /* 0x002fc40000400000 */
[----:B------:R-:W-:Y:S02]  /*d5e0*/  FSETP.GEU.AND P2, PT, R89, -126, PT ;  /* 0xc2fc00005900780b */ /* 0x000fe40003f4e000 */
[----:B------:R-:W1:Y:S01]  /*d5f0*/  MUFU.EX2 R94, R94 ;  /* 0x0000005e005e7308 */ /* 0x000e620000000800 */
[----:B------:R-:W-:Y:S02]  /*d600*/  @!P3 FMUL R75, R75, 0.5 ;  /* 0x3f0000004b4bb820 */ /* 0x000fe40000400000 */
[----:B------:R-:W-:-:S05]  /*d610*/  @!P5 FMUL R71, R71, 0.5 ;  /* 0x3f0000004747d820 */ /* 0x000fca0000400000 */
[----:B------:R-:W2:Y:S01]  /*d620*/  MUFU.EX2 R98, R98 ;  /* 0x0000006200627308 */ /* 0x000ea20000000800 */
[----:B------:R-:W-:Y:S01]  /*d630*/  FFMA R90, R115, UR4, -R48 ;  /* 0x00000004735a7c23 */ /* 0x000fe20008000830 */
[----:B------:R-:W-:Y:S02]  /*d640*/  IMAD.MOV.U32 R115, RZ, RZ, R72 ;  /* 0x000000ffff737224 */ /* 0x000fe400078e0048 */
[----:B------:R-:W-:Y:S01]  /*d650*/  @!P2 FMUL R89, R89, 0.5 ;  /* 0x3f0000005959a820 */ /* 0x000fe20000400000 */
[----:B------:R-:W-:-:S03]  /*d660*/  FFMA R72, R118, UR4, -R48 ;  /* 0x0000000476487c23 */ /* 0x000fc60008000830 */
[----:B------:R-:W3:Y:S01]  /*d670*/  MUFU.EX2 R75, R75 ;  /* 0x0000004b004b7308 */ /* 0x000ee20000000800 */
[----:B------:R-:W-:Y:S01]  /*d680*/  MOV R118, R84 ;  /* 0x0000005400767202 */ /* 0x000fe20000000f00 */
[----:B------:R-:W-:-:S06]  /*d690*/  FFMA R84, R142, UR4, -R48 ;  /* 0x000000048e547c23 */ /* 0x000fcc0008000830 */
[----:B------:R-:W4:Y:S01]  /*d6a0*/  MUFU.EX2 R71, R71 ;  /* 0x0000004700477308 */ /* 0x000f220000000800 */
[----:B-1----:R-:W-:Y:S01]  /*d6b0*/  @!P6 FMUL R94, R94, R94 ;  /* 0x0000005e5e5ee220 */ /* 0x002fe20000400000 */
[----:B------:R-:W-:Y:S01]  /*d6c0*/  FSETP.GEU.AND P6, PT, R84, -126, PT ;  /* 0xc2fc00005400780b */ /* 0x000fe20003fce000 */
[----:B--2---:R-:W-:Y:S01]  /*d6d0*/  @!P4 FMUL R98, R98, R98 ;  /* 0x000000626262c220 */ /* 0x004fe20000400000 */
[----:B------:R-:W-:-:S04]  /*d6e0*/  MOV R126, R80 ;  /* 0x00000050007e7202 */ /* 0x000fc80000000f00 */
        /* <DEDUP_REMOVED lines=8> */
[----:B------:R-:W-:Y:S01]  /*d770*/  FFMA R95, R102, UR4, -R48 ;  /* 0x00000004665f7c23 */ /* 0x000fe20008000830 */
[----:B------:R-:W-:-:S03]  /*d780*/  @!P6 FMUL R84, R84, 0.5 ;  /* 0x3f0000005454e820 */ /* 0x000fc60000400000 */
[----:B------:R-:W-:Y:S01]  /*d790*/  @!P4 FMUL R92, R92, 0.5 ;  /* 0x3f0000005c5cc820 */ /* 0x000fe20000400000 */
[----:B-1----:R-:W-:Y:S01]  /*d7a0*/  @!P2 FMUL R89, R89, R89 ;  /* 0x000000595959a220 */ /* 0x002fe20000400000 */
[----:B------:R-:W-:Y:S01]  /*d7b0*/  FSETP.GEU.AND P2, PT, R95, -126, PT ;  /* 0xc2fc00005f00780b */ /* 0x000fe20003f4e000 */
[----:B------:R-:W1:Y:S03]  /*d7c0*/  MUFU.EX2 R84, R84 ;  /* 0x0000005400547308 */ /* 0x000e660000000800 */
[----:B------:R-:W-:Y:S02]  /*d7d0*/  @!P3 FMUL R80, R80, 0.5 ;  /* 0x3f0000005050b820 */ /* 0x000fe40000400000 */
[----:B------:R-:W-:-:S03]  /*d7e0*/  @!P5 FMUL R91, R91, 0.5 ;  /* 0x3f0000005b5bd820 */ /* 0x000fc60000400000 */
[----:B------:R-:W2:Y:S01]  /*d7f0*/  MUFU.EX2 R92, R92 ;  /* 0x0000005c005c7308 */ /* 0x000ea20000000800 */
[----:B------:R-:W-:-:S03]  /*d800*/  IMAD.MOV.U32 R123, RZ, RZ, R81 ;  /* 0x000000ffff7b7224 */ /* 0x000fc600078e0051 */
        /* <DEDUP_REMOVED lines=16> */
[----:B------:R-:W-:Y:S01]  /*d910*/  MOV R130, R52 ;  /* 0x0000003400827202 */ /* 0x000fe20000000f00 */
[----:B------:R-:W-:Y:S01]  /*d920*/  FADD R54, R61, R29 ;  /* 0x0000001d3d367221 */ /* 0x000fe20000000000 */
[----:B------:R-:W-:Y:S01]  /*d930*/  FADD R52, R45, R73 ;  /* 0x000000492d347221 */ /* 0x000fe20000000000 */
[----:B------:R-:W-:Y:S01]  /*d940*/  @!P6 FMUL R81, R81, 0.5 ;  /* 0x3f0000005151e820 */ /* 0x000fe20000400000 */
[----:B------:R-:W-:Y:S01]  /*d950*/  @!P4 FMUL R88, R88, 0.5 ;  /* 0x3f0000005858c820 */ /* 0x000fe20000400000 */
[----:B-1----:R-:W-:Y:S01]  /*d960*/  @!P2 FMUL R95, R95, R95 ;  /* 0x0000005f5f5fa220 */ /* 0x002fe20000400000 */
[----:B------:R-:W-:Y:S01]  /*d970*/  FADD R59, R54, R52 ;  /* 0x00000034363b7221 */ /* 0x000fe20000000000 */
[----:B------:R-:W-:Y:S01]  /*d980*/  FSETP.GEU.AND P2, PT, R82, -126, PT ;  /* 0xc2fc00005200780b */ /* 0x000fe20003f4e000 */
[----:B------:R-:W-:Y:S01]  /*d990*/  FADD R54, R53, R69 ;  /* 0x0000004535367221 */ /* 0x000fe20000000000 */
[----:B------:R-:W-:Y:S01]  /*d9a0*/  FADD R52, R37, R85 ;  /* 0x0000005525347221 */ /* 0x000fe20000000000 */
[----:B------:R-:W1:Y:S01]  /*d9b0*/  MUFU.EX2 R81, R81 ;  /* 0x0000005100517308 */ /* 0x000e620000000800 */
[----:B------:R-:W-:Y:S01]  /*d9c0*/  @!P3 FMUL R78, R78, 0.5 ;  /* 0x3f0000004e4eb820 */ /* 0x000fe20000400000 */
[----:B------:R-:W-:Y:S01]  /*d9d0*/  @!P5 FMUL R96, R96, 0.5 ;  /* 0x3f0000006060d820 */ /* 0x000fe20000400000 */
[----:B------:R-:W-:Y:S01]  /*d9e0*/  FADD R58, R54, R52 ;  /* 0x00000034363a7221 */ /* 0x000fe20000000000 */
[----:B------:R-:W-:Y:S01]  /*d9f0*/  FADD R54, R22, R65 ;  /* 0x0000004116367221 */ /* 0x000fe20000000000 */
[----:B------:R-:W-:-:S03]  /*da00*/  FADD R52, R23, R74 ;  /* 0x0000004a17347221 */ /* 0x000fc60000000000 */
[----:B------:R-:W2:Y:S01]  /*da10*/  MUFU.EX2 R88, R88 ;  /* 0x0000005800587308 */ /* 0x000ea20000000800 */
[----:B------:R-:W-:Y:S02]  /*da20*/  IMAD.MOV.U32 R127, RZ, RZ, R56 ;  /* 0x000000ffff7f7224 */ /* 0x000fe400078e0038 */
[----:B------:R-:W-:Y:S01]  /*da30*/  FADD R56, R54, R52 ;  /* 0x0000003436387221 */ /* 0x000fe20000000000 */
[----:B------:R-:W-:Y:S01]  /*da40*/  FADD R54, R44, R94 ;  /* 0x0000005e2c367221 */ /* 0x000fe20000000000 */
[----:B------:R-:W-:Y:S01]  /*da50*/  FADD R52, R28, R89 ;  /* 0x000000591c347221 */ /* 0x000fe20000000000 */
[----:B------:R-:W-:Y:S02]  /*da60*/  @!P2 FMUL R82, R82, 0.5 ;  /* 0x3f0000005252a820 */ /* 0x000fe40000400000 */
[----:B------:R-:W3:Y:S01]  /*da70*/  MUFU.EX2 R78, R78 ;  /* 0x0000004e004e7308 */ /* 0x000ee20000000800 */
[----:B------:R-:W-:Y:S01]  /*da80*/  FADD R52, R54, R52 ;  /* 0x0000003436347221 */ /* 0x000fe20000000000 */
[----:B------:R-:W-:-:S06]  /*da90*/  FFMA R79, R147, UR4, -R48 ;  /* 0x00000004934f7c23 */ /* 0x000fcc0008000830 */
[----:B------:R-:W4:Y:S01]  /*daa0*/  MUFU.EX2 R96, R96 ;  /* 0x0000006000607308 */ /* 0x000f220000000800 */
[----:B------:R-:W-:Y:S01]  /*dab0*/  FADD R107, R56, R52 ;  /* 0x00000034386b7221 */ /* 0x000fe20000000000 */
[----:B------:R-:W-:Y:S01]  /*dac0*/  FADD R54, R36, R66 ;  /* 0x0000004224367221 */ /* 0x000fe20000000000 */
[----:B------:R-:W-:Y:S01]  /*dad0*/  FADD R52, R47, R75 ;  /* 0x0000004b2f347221 */ /* 0x000fe20000000000 */
[----:B-1----:R-:W-:Y:S01]  /*dae0*/  @!P6 FMUL R81, R81, R81 ;  /* 0x000000515151e220 */ /* 0x002fe20000400000 */
[----:B------:R-:W-:-:S03]  /*daf0*/  FSETP.GEU.AND P6, PT, R90, -126, PT ;  /* 0xc2fc00005a00780b */ /* 0x000fc60003fce000 */
[----:B------:R-:W1:Y:S01]  /*db00*/  MUFU.EX2 R82, R82 ;  /* 0x0000005200527308 */ /* 0x000e620000000800 */
[----:B--2---:R-:W-:Y:S01]  /*db10*/  @!P4 FMUL R88, R88, R88 ;  /* 0x000000585858c220 */ /* 0x004fe20000400000 */
[----:B------:R-:W-:Y:S01]  /*db20*/  FSETP.GEU.AND P4, PT, R79, -126, PT ;  /* 0xc2fc00004f00780b */ /* 0x000fe20003f8e000 */
[----:B------:R-:W-:Y:S01]  /*db30*/  FADD R56, R54, R52 ;  /* 0x0000003436387221 */ /* 0x000fe20000000000 */
[----:B------:R-:W-:Y:S01]  /*db40*/  FFMA R83, R134, UR4, -R48 ;  /* 0x0000000486537c23 */ /* 0x000fe20008000830 */
[----:B------:R-:W-:Y:S01]  /*db50*/  FADD R54, R32, R71 ;  /* 0x0000004720367221 */ /* 0x000fe20000000000 */
[----:B------:R-:W-:Y:S01]  /*db60*/  FADD R52, R39, R84 ;  /* 0x0000005427347221 */ /* 0x000fe20000000000 */
[----:B---3--:R-:W-:Y:S01]  /*db70*/  @!P3 FMUL R78, R78, R78 ;  /* 0x0000004e4e4eb220 */ /* 0x008fe20000400000 */
[----:B------:R-:W-:Y:S01]  /*db80*/  FSETP.GEU.AND P3, PT, R72, -126, PT ;  /* 0xc2fc00004800780b */ /* 0x000fe20003f6e000 */
[----:B----4-:R-:W-:Y:S01]  /*db90*/  @!P5 FMUL R96, R96, R96 ;  /* 0x000000606060d220 */ /* 0x010fe20000400000 */
[----:B------:R-:W-:Y:S01]  /*dba0*/  FADD R52, R54, R52 ;  /* 0x0000003436347221 */ /* 0x000fe20000000000 */
[----:B------:R-:W-:Y:S01]  /*dbb0*/  FSETP.GEU.AND P5, PT, R83, -126, PT ;  /* 0xc2fc00005300780b */ /* 0x000fe20003fae000 */
[----:B------:R-:W-:-:S02]  /*dbc0*/  IMAD.MOV.U32 R62, RZ, RZ, R77 ;  /* 0x000000ffff3e7224 */ /* 0x000fc400078e004d */
[----:B------:R-:W-:Y:S01]  /*dbd0*/  FFMA R77, R150, UR4, -R48 ;  /* 0x00000004964d7c23 */ /* 0x000fe20008000830 */
[----:B------:R-:W-:Y:S01]  /*dbe0*/  FADD R106, R56, R52 ;  /* 0x00000034386a7221 */ /* 0x000fe20000000000 */
        /* <DEDUP_REMOVED lines=17> */
[----:B------:R-:W-:Y:S01]  /*dd00*/  FADD R56, R54, R52 ;  /* 0x0000003436387221 */ /* 0x000fe20000000000 */
[----:B------:R-:W-:Y:S01]  /*dd10*/  FADD R54, R49, R88 ;  /* 0x0000005831367221 */ /* 0x000fe20000000000 */
[----:B------:R-:W-:Y:S01]  /*dd20*/  FADD R52, R33, R78 ;  /* 0x0000004e21347221 */ /* 0x000fe20000000000 */
[----:B------:R-:W-:-:S04]  /*dd30*/  @!P2 FMUL R77, R77, 0.5 ;  /* 0x3f0000004d4da820 */ /* 0x000fc80000400000 */
[----:B------:R-:W3:Y:S01]  /*dd40*/  MUFU.EX2 R72, R72 ;  /* 0x0000004800487308 */ /* 0x000ee20000000800 */
[----:B------:R-:W-:Y:S01]  /*dd50*/  FFMA R55, R55, UR4, -R48 ;  /* 0x0000000437377c23 */ /* 0x000fe20008000830 */
[----:B------:R-:W-:-:S06]  /*dd60*/  FADD R52, R54, R52 ;  /* 0x0000003436347221 */ /* 0x000fcc0000000000 */
[----:B------:R-:W4:Y:S01]  /*dd70*/  MUFU.EX2 R83, R83 ;  /* 0x0000005300537308 */ /* 0x000f220000000800 */
[----:B------:R-:W-:Y:S01]  /*dd80*/  FADD R63, R56, R52 ;  /* 0x00000034383f7221 */ /* 0x000fe20000000000 */
[----:B-1----:R-:W-:Y:S01]  /*dd90*/  @!P6 FMUL R90, R90, R90 ;  /* 0x0000005a5a5ae220 */ /* 0x002fe20000400000 */
[----:B------:R-:W-:Y:S01]  /*dda0*/  FADD R54, R38, R98 ;  /* 0x0000006226367221 */ /* 0x000fe20000000000 */
[----:B------:R-:W-:Y:S01]  /*ddb0*/  FADD R52, R26, R82 ;  /* 0x000000521a347221 */ /* 0x000fe20000000000 */
[----:B------:R-:W-:-:S03]  /*ddc0*/  FSETP.GEU.AND P6, PT, R55, -126, PT ;  /* 0xc2fc00003700780b */ /* 0x000fc60003fce000 */
[----:B------:R-:W1:Y:S01]  /*ddd0*/  MUFU.EX2 R77, R77 ;  /* 0x0000004d004d7308 */ /* 0x000e620000000800 */
[----:B--2---:R-:W-:Y:S01]  /*dde0*/  @!P4 FMUL R79, R79, R79 ;  /* 0x0000004f4f4fc220 */ /* 0x004fe20000400000 */
[--C-:B------:R-:W-:Y:S01]  /*ddf0*/  FFMA R87, R87, UR4, -R48.reuse ;  /* 0x0000000457577c23 */ /* 0x100fe20008000830 */
[----:B------:R-:W-:Y:S01]  /*de00*/  FFMA R119, R119, UR4, -R48 ;  /* 0x0000000477777c23 */ /* 0x000fe20008000830 */
[----:B------:R-:W-:Y:S01]  /*de10*/  FADD R56, R54, R52 ;  /* 0x0000003436387221 */ /* 0x000fe20000000000 */
[----:B------:R-:W-:Y:S01]  /*de20*/  FADD R54, R50, R90 ;  /* 0x0000005a32367221 */ /* 0x000fe20000000000 */
[----:B------:R-:W-:Y:S01]  /*de30*/  FADD R52, R31, R79 ;  /* 0x0000004f1f347221 */ /* 0x000fe20000000000 */
[----:B---3--:R-:W-:Y:S01]  /*de40*/  @!P3 FMUL R72, R72, R72 ;  /* 0x000000484848b220 */ /* 0x008fe20000400000 */
[----:B------:R-:W-:Y:S01]  /*de50*/  FSETP.GEU.AND P3, PT, R87, -126, PT ;  /* 0xc2fc00005700780b */ /* 0x000fe20003f6e000 */
[----:B----4-:R-:W-:Y:S01]  /*de60*/  @!P5 FMUL R83, R83, R83 ;  /* 0x000000535353d220 */ /* 0x010fe20000400000 */
[----:B------:R-:W-:Y:S01]  /*de70*/  FADD R52, R54, R52 ;  /* 0x0000003436347221 */ /* 0x000fe20000000000 */
[----:B------:R-:W-:Y:S01]  /*de80*/  FSETP.GEU.AND P5, PT, R119, -126, PT ;  /* 0xc2fc00007700780b */ /* 0x000fe20003fae000 */
[----:B------:R-:W-:Y:S01]  /*de90*/  FADD R103, R59, R58 ;  /* 0x0000003a3b677221 */ /* 0x000fe20000000000 */
[----:B------:R-:W-:Y:S01]  /*dea0*/  FFMA R86, R135, UR4, -R48 ;  /* 0x0000000487567c23 */ /* 0x000fe20008000830 */
[----:B------:R-:W-:Y:S01]  /*deb0*/  @!P6 FMUL R55, R55, 0.5 ;  /* 0x3f0000003737e820 */ /* 0x000fe20000400000 */
[----:B------:R-:W-:Y:S01]  /*dec0*/  FADD R59, R56, R52 ;  /* 0x00000034383b7221 */ /* 0x000fe20000000000 */
[----:B------:R-:W-:Y:S01]  /*ded0*/  FFMA R48, R151, UR4, -R48 ;  /* 0x0000000497307c23 */ /* 0x000fe20008000830 */
[----:B------:R-:W-:Y:S01]  /*dee0*/  FADD R54, R34, R95 ;  /* 0x0000005f22367221 */ /* 0x000fe20000000000 */
[----:B------:R-:W-:Y:S01]  /*def0*/  FADD R52, R43, R83 ;  /* 0x000000532b347221 */ /* 0x000fe20000000000 */
[----:B-1----:R-:W-:Y:S01]  /*df00*/  @!P2 FMUL R77, R77, R77 ;  /* 0x0000004d4d4da220 */ /* 0x002fe20000400000 */
[----:B------:R-:W2:Y:S01]  /*df10*/  LDL.LU R151, [R1+0x58] ;  /* 0x0000580001977983 */ /* 0x000ea20000300800 */
[----:B------:R-:W-:Y:S01]  /*df20*/  MOV R138, R76 ;  /* 0x0000004c008a7202 */ /* 0x000fe20000000f00 */
[----:B------:R1:W-:Y:S02]  /*df30*/  MUFU.EX2 R102, R55 ;  /* 0x0000003700667308 */ /* 0x0003e40000000800 */
[----:B------:R-:W3:Y:S04]  /*df40*/  LDL.LU R150, [R1+0x5c] ;  /* 0x00005c0001967983 */ /* 0x000ee80000300800 */
[----:B------:R-:W4:Y:S01]  /*df50*/  LDL.LU R147, [R1+0x68] ;  /* 0x0000680001937983 */ /* 0x000f220000300800 */
[----:B-1----:R-:W-:-:S03]  /*df60*/  FADD R55, R54, R52 ;  /* 0x0000003436377221 */ /* 0x002fc60000000000 */
[----:B------:R-:W4:Y:S01]  /*df70*/  LDL.LU R146, [R1+0x6c] ;  /* 0x00006c0001927983 */ /* 0x000f220000300800 */
[----:B------:R-:W-:Y:S01]  /*df80*/  FADD R54, R51, R72 ;  /* 0x0000004833367221 */ /* 0x000fe20000000000 */
[----:B------:R-:W-:Y:S02]  /*df90*/  FADD R52, R35, R77 ;  /* 0x0000004d23347221 */ /* 0x000fe40000000000 */
[----:B------:R-:W4:Y:S01]  /*dfa0*/  LDL.LU R143, [R1+0x78] ;  /* 0x00007800018f7983 */ /* 0x000f220000300800 */
[----:B------:R-:W-:Y:S01]  /*dfb0*/  @!P3 FMUL R87, R87, 0.5 ;  /* 0x3f0000005757b820 */ /* 0x000fe20000400000 */
[----:B------:R-:W-:Y:S02]  /*dfc0*/  F2FP.BF16.F32.PACK_AB R62, R138, R62 ;  /* 0x0000003e8a3e723e */ /* 0x000fe400000010ff */
[----:B------:R-:W4:Y:S01]  /*dfd0*/  LDL.LU R142, [R1+0x7c] ;  /* 0x00007c00018e7983 */ /* 0x000f220000300800 */
[----:B------:R-:W-:Y:S01]  /*dfe0*/  @!P5 FMUL R119, R119, 0.5 ;  /* 0x3f0000007777d820 */ /* 0x000fe20000400000 */
[----:B------:R-:W-:-:S02]  /*dff0*/  FADD R54, R54, R52 ;  /* 0x0000003436367221 */ /* 0x000fc40000000000 */
[----:B------:R-:W4:Y:S01]  /*e000*/  LDL.LU R139, [R1+0x8] ;  /* 0x00000800018b7983 */ /* 0x000f220000300800 */
[----:B------:R-:W-:-:S03]  /*e010*/  FMUL R52, R60, UR4 ;  /* 0x000000043c347c20 */ /* 0x000fc60008400000 */
[----:B------:R-:W4:Y:S01]  /*e020*/  LDL.LU R138, [R1+0xc] ;  /* 0x00000c00018a7983 */ /* 0x000f220000300800 */
[----:B------:R-:W-:-:S03]  /*e030*/  F2FP.BF16.F32.PACK_AB R60, R130, R127 ;  /* 0x0000007f823c723e */ /* 0x000fc600000010ff */
[----:B------:R-:W4:Y:S01]  /*e040*/  LDL.LU R135, [R1+0x18] ;  /* 0x0000180001877983 */ /* 0x000f220000300800 */
[----:B------:R-:W-:Y:S03]  /*e050*/  MUFU.EX2 R99, R87 ;  /* 0x0000005700637308 */ /* 0x000fe60000000800 */
[----:B------:R-:W4:Y:S01]  /*e060*/  LDL.LU R134, [R1+0x1c] ;  /* 0x00001c0001867983 */ /* 0x000f220000300800 */
[----:B------:R-:W-:-:S03]  /*e070*/  FADD R56, R110, R63 ;  /* 0x0000003f6e387221 */ /* 0x000fc60000000000 */
[----:B------:R-:W4:Y:S01]  /*e080*/  LDL.LU R131, [R1+0x28] ;  /* 0x0000280001837983 */ /* 0x000f220000300800 */
[----:B------:R1:W-:Y:S03]  /*e090*/  MUFU.EX2 R87, R119 ;  /* 0x0000007700577308 */ /* 0x0003e60000000800 */
[----:B------:R-:W4:Y:S04]  /*e0a0*/  LDL.LU R130, [R1+0x2c] ;  /* 0x00002c0001827983 */ /* 0x000f280000300800 */
[----:B------:R-:W4:Y:S04]  /*e0b0*/  LDL.LU R127, [R1+0x38] ;  /* 0x00003800017f7983 */ /* 0x000f280000300800 */
[----:B-1----:R-:W4:Y:S04]  /*e0c0*/  LDL.LU R119, [R1+0x3c] ;  /* 0x00003c0001777983 */ /* 0x002f280000300800 */
[----:B------:R-:W4:Y:S04]  /*e0d0*/  LDL.LU R110, [R1+0x48] ;  /* 0x00004800016e7983 */ /* 0x000f280000300800 */
[----:B------:R-:W4:Y:S01]  /*e0e0*/  LDL.LU R63, [R1+0x4c] ;  /* 0x00004c00013f7983 */ /* 0x000f220000300800 */
[----:B------:R-:W-:-:S13]  /*e0f0*/  FSETP.GEU.AND P4, PT, R86, -126, PT ;  /* 0xc2fc00005600780b */ /* 0x000fda0003f8e000 */
[----:B------:R-:W-:-:S06]  /*e100*/  @!P4 FMUL R86, R86, 0.5 ;  /* 0x3f0000005656c820 */ /* 0x000fcc0000400000 */
[----:B------:R-:W1:Y:S01]  /*e110*/  MUFU.EX2 R86, R86 ;  /* 0x0000005600567308 */ /* 0x000e620000000800 */
[----:B------:R-:W-:Y:S01]  /*e120*/  FSETP.GEU.AND P2, PT, R48, -126, PT ;  /* 0xc2fc00003000780b */ /* 0x000fe20003f4e000 */
[----:B-1----:R-:W-:Y:S01]  /*e130*/  @!P4 FMUL R86, R86, R86 ;  /* 0x000000565656c220 */ /* 0x002fe20000400000 */
[----:B------:R-:W-:-:S11]  /*e140*/  FSETP.GEU.AND P4, PT, R52, -126, PT ;  /* 0xc2fc00003400780b */ /* 0x000fd60003f8e000 */
[----:B------:R-:W-:-:S04]  /*e150*/  @!P2 FMUL R48, R48, 0.5 ;  /* 0x3f0000003030a820 */ /* 0x000fc80000400000 */
[----:B------:R1:W1:Y:S01]  /*e160*/  MUFU.EX2 R76, R48 ;  /* 0x00000030004c7308 */ /* 0x0002620000000800 */
[----:B------:R-:W-:-:S07]  /*e170*/  @!P4 FMUL R52, R52, 0.5 ;  /* 0x3f0000003434c820 */ /* 0x000fce0000400000 */
[----:B------:R-:W1:Y:S01]  /*e180*/  MUFU.EX2 R52, R52 ;  /* 0x0000003400347308 */ /* 0x000e620000000800 */
[----:B------:R-:W-:Y:S01]  /*e190*/  FADD R58, R55, R54 ;  /* 0x00000036373a7221 */ /* 0x000fe20000000000 */
[----:B------:R-:W-:Y:S01]  /*e1a0*/  FADD R54, R42, R96 ;  /* 0x000000602a367221 */ /* 0x000fe20000000000 */
[----:B-1----:R-:W-:Y:S01]  /*e1b0*/  FADD R48, R27, R86 ;  /* 0x000000561b307221 */ /* 0x002fe20000000000 */
[----:B------:R-:W-:Y:S01]  /*e1c0*/  @!P6 FMUL R102, R102, R102 ;  /* 0x000000666666e220 */ /* 0x000fe20000400000 */
[----:B------:R-:W-:Y:S01]  /*e1d0*/  @!P3 FMUL R99, R99, R99 ;  /* 0x000000636363b220 */ /* 0x000fe20000400000 */
[----:B------:R-:W-:Y:S01]  /*e1e0*/  @!P5 FMUL R87, R87, R87 ;  /* 0x000000575757d220 */ /* 0x000fe20000400000 */
[----:B------:R-:W-:Y:S01]  /*e1f0*/  @!P2 FMUL R76, R76, R76 ;  /* 0x0000004c4c4ca220 */ /* 0x000fe20000400000 */
[----:B------:R-:W-:Y:S02]  /*e200*/  FADD R55, R54, R48 ;  /* 0x0000003036377221 */ /* 0x000fe40000000000 */
[----:B------:R-:W-:Y:S01]  /*e210*/  FADD R54, R102, R87 ;  /* 0x0000005766367221 */ /* 0x000fe20000000000 */
[----:B------:R-:W-:Y:S01]  /*e220*/  FADD R48, R99, R76 ;  /* 0x0000004c63307221 */ /* 0x000fe20000000000 */
[----:B------:R-:W-:-:S03]  /*e230*/  @!P4 FMUL R52, R52, R52 ;  /* 0x000000343434c220 */ /* 0x000fc60000400000 */
[----:B------:R-:W-:Y:S01]  /*e240*/  FADD R48, R54, R48 ;  /* 0x0000003036307221 */ /* 0x000fe20000000000 */
[----:B------:R-:W-:-:S03]  /*e250*/  FADD R54, R106, R58 ;  /* 0x0000003a6a367221 */ /* 0x000fc60000000000 */
[----:B------:R-:W-:Y:S01]  /*e260*/  FADD R48, R55, R48 ;  /* 0x0000003037307221 */ /* 0x000fe20000000000 */
[----:B------:R-:W-:-:S03]  /*e270*/  FADD R55, R107, R59 ;  /* 0x0000003b6b377221 */ /* 0x000fc60000000000 */
[----:B------:R-:W-:Y:S01]  /*e280*/  FADD R48, R103, R48 ;  /* 0x0000003067307221 */ /* 0x000fe20000000000 */
[----:B------:R-:W-:-:S03]  /*e290*/  FADD R54, R56, R54 ;  /* 0x0000003638367221 */ /* 0x000fc60000000000 */
[----:B------:R-:W-:-:S04]  /*e2a0*/  FADD R48, R55, R48 ;  /* 0x0000003037307221 */ /* 0x000fc80000000000 */
[----:B------:R-:W-:Y:S01]  /*e2b0*/  FADD R48, R54, R48 ;  /* 0x0000003036307221 */ /* 0x000fe20000000000 */
[-C--:B--2---:R-:W-:Y:S01]  /*e2c0*/  FMUL R151, R151, R52.reuse ;  /* 0x0000003497977220 */ /* 0x084fe20000400000 */
[-C--:B---3--:R-:W-:Y:S01]  /*e2d0*/  FMUL R150, R150, R52.reuse ;  /* 0x0000003496967220 */ /* 0x088fe20000400000 */
[-C--:B----4-:R-:W-:Y:S01]  /*e2e0*/  FMUL R147, R147, R52.reuse ;  /* 0x0000003493937220 */ /* 0x090fe20000400000 */
        /* <DEDUP_REMOVED lines=9> */
[----:B------:R-:W-:-:S04]  /*e380*/  FMUL R63, R63, R52 ;  /* 0x000000343f3f7220 */ /* 0x000fc80000400000 */
[----:B------:R-:W-:Y:S04]  /*e390*/  STL [R1+0x48], R110 ;  /* 0x0000486e01007387 */ /* 0x000fe80000100800 */
[----:B------:R1:W-:Y:S04]  /*e3a0*/  STL [R1+0x4c], R63 ;  /* 0x00004c3f01007387 */ /* 0x0003e80000100800 */
[----:B------:R-:W-:Y:S04]  /*e3b0*/  STL [R1+0x58], R151 ;  /* 0x0000589701007387 */ /* 0x000fe80000100800 */
[----:B------:R-:W-:Y:S04]  /*e3c0*/  STL [R1+0x5c], R150 ;  /* 0x00005c9601007387 */ /* 0x000fe80000100800 */
[----:B------:R-:W-:Y:S01]  /*e3d0*/  STL [R1+0x68], R147 ;  /* 0x0000689301007387 */ /* 0x000fe20000100800 */
[----:B------:R-:W-:-:S03]  /*e3e0*/  FMUL R130, R130, R52 ;  /* 0x0000003482827220 */ /* 0x000fc60000400000 */
[----:B------:R-:W-:Y:S01]  /*e3f0*/  STL [R1+0x6c], R146 ;  /* 0x00006c9201007387 */ /* 0x000fe20000100800 */
[----:B------:R-:W-:-:S03]  /*e400*/  FMUL R127, R127, R52 ;  /* 0x000000347f7f7220 */ /* 0x000fc60000400000 */
[----:B------:R-:W-:Y:S01]  /*e410*/  STL [R1+0x78], R143 ;  /* 0x0000788f01007387 */ /* 0x000fe20000100800 */
[----:B------:R-:W-:-:S03]  /*e420*/  FMUL R119, R119, R52 ;  /* 0x0000003477777220 */ /* 0x000fc60000400000 */
        /* <DEDUP_REMOVED lines=9> */
[----:B------:R-:W2:Y:S01]  /*e4c0*/  LDL.LU R54, [R1+0xa0] ;  /* 0x0000a00001367983 */ /* 0x000ea20000300800 */
[----:B------:R-:W-:Y:S01]  /*e4d0*/  ULEA UR6, UR5, UR61, 0x3 ;  /* 0x0000003d05067291 */ /* 0x000fe2000f8e183f */
[----:B------:R-:W-:-:S02]  /*e4e0*/  F2FP.BF16.F32.PACK_AB R61, R22, R61 ;  /* 0x0000003d163d723e */ /* 0x000fc400000010ff */
[----:B------:R-:W-:Y:S02]  /*e4f0*/  SHF.L.U32 R22, R125, 0x1f, RZ ;  /* 0x0000001f7d167819 */ /* 0x000fe400000006ff */
[----:B------:R-:W-:Y:S01]  /*e500*/  F2FP.BF16.F32.PACK_AB R33, R31, R33 ;  /* 0x000000211f21723e */ /* 0x000fe200000010ff */
[-C--:B------:R-:W-:Y:S01]  /*e510*/  FMUL R218, R218, R52.reuse ;  /* 0x00000034dada7220 */ /* 0x080fe20000400000 */
[----:B------:R-:W-:Y:S02]  /*e520*/  F2FP.BF16.F32.PACK_AB R47, R25, R47 ;  /* 0x0000002f192f723e */ /* 0x000fe400000010ff */
[----:B------:R3:W4:Y:S01]  /*e530*/  SYNCS.PHASECHK.TRANS64.TRYWAIT P2, [UR6+0x9a000], R22 ;  /* 0x09a00016ff0075a7 */ /* 0x0007220008040146 */
[----:B------:R-:W-:Y:S01]  /*e540*/  F2FP.BF16.F32.PACK_AB R29, R65, R29 ;  /* 0x0000001d411d723e */ /* 0x000fe200000010ff */
[----:B------:R-:W-:Y:S01]  /*e550*/  FMUL R219, R219, R52 ;  /* 0x00000034dbdb7220 */ /* 0x000fe20000400000 */
[----:B------:R-:W-:Y:S01]  /*e560*/  F2FP.BF16.F32.PACK_AB R31, R67, R66 ;  /* 0x00000042431f723e */ /* 0x000fe200000010ff */
        /* <DEDUP_REMOVED lines=38> */
[----:B-1----:R-:W-:-:S02]  /*e7d0*/  F2FP.BF16.F32.PACK_AB R63, R40, R36 ;  /* 0x00000024283f723e */ /* 0x002fc400000010ff */
        /* <DEDUP_REMOVED lines=51> */
[----:B------:R-:W-:Y:S01]  /*eb10*/  F2FP.BF16.F32.PACK_AB R106, R112, R113 ;  /* 0x00000071706a723e */ /* 0x000fe200000010ff */
[----:B--2---:R-:W-:Y:S01]  /*eb20*/  FFMA R54, R52, R54, R48 ;  /* 0x0000003634367223 */ /* 0x004fe20000000030 */
[----:B------:R-:W-:Y:S02]  /*eb30*/  F2FP.BF16.F32.PACK_AB R52, R114, R111 ;  /* 0x0000006f7234723e */ /* 0x000fe400000010ff */
[----:B------:R-:W-:-:S02]  /*eb40*/  F2FP.BF16.F32.PACK_AB R48, R148, R145 ;  /* 0x000000919430723e */ /* 0x000fc400000010ff */
[----:B------:R1:W-:Y:S02]  /*eb50*/  STL [R1+0xa0], R54 ;  /* 0x0000a03601007387 */ /* 0x0003e40000100800 */
[----:B-1----:R-:W-:Y:S01]  /*eb60*/  F2FP.BF16.F32.PACK_AB R54, R122, R149 ;  /* 0x000000957a36723e */ /* 0x002fe200000010ff */
[----:B---34-:R-:W-:Y:S06]  /*eb70*/  @!P0 BRA `(.L_x_27) ;  /* 0x0000000000048947 */ /* 0x018fec0003800000 */
[----:B------:R-:W-:Y:S01]  /*eb80*/  BPT.TRAP 0x1 ;  /* 0x000000040000795c */ /* 0x000fe20000300000 */
.L_x_27:
[----:B------:R-:W-:Y:S05]  /*eb90*/  @P2 BRA `(.L_x_28) ;  /* 0x0000000000082947 */ /* 0x000fea0003800000 */
[----:B------:R-:W1:Y:S02]  /*eba0*/  SYNCS.PHASECHK.TRANS64.TRYWAIT P2, [UR6+0x9a000], R22 ;  /* 0x09a00016ff0075a7 */ /* 0x000e640008040146 */
[----:B-1----:R-:W-:Y:S05]  /*ebb0*/  @!P2 BRA `(.L_x_29) ;  /* 0x000001140078a947 */ /* 0x002fea0003800000 */
.L_x_28:
[----:B------:R-:W2:Y:S04]  /*ebc0*/  LDL.LU.64 R124, [R1+0x40] ;  /* 0x00004000017c7983 */ /* 0x000ea80000300a00 */
[----:B------:R-:W2:Y:S04]  /*ebd0*/  LDL.LU.64 R126, [R1+0x48] ;  /* 0x00004800017e7983 */ /* 0x000ea80000300a00 */
[----:B------:R-:W2:Y:S04]  /*ebe0*/  LDL.LU.64 R128, [R1+0x50] ;  /* 0x0000500001807983 */ /* 0x000ea80000300a00 */
[----:B------:R-:W2:Y:S04]  /*ebf0*/  LDL.LU.64 R130, [R1+0x58] ;  /* 0x0000580001827983 */ /* 0x000ea80000300a00 */
[----:B------:R-:W2:Y:S04]  /*ec00*/  LDL.LU.64 R132, [R1+0x60] ;  /* 0x0000600001847983 */ /* 0x000ea80000300a00 */
[----:B------:R-:W2:Y:S04]  /*ec10*/  LDL.LU.64 R134, [R1+0x68] ;  /* 0x0000680001867983 */ /* 0x000ea80000300a00 */
[----:B------:R-:W2:Y:S04]  /*ec20*/  LDL.LU.64 R136, [R1+0x70] ;  /* 0x0000700001887983 */ /* 0x000ea80000300a00 */
[----:B------:R-:W2:Y:S04]  /*ec30*/  LDL.LU.64 R138, [R1+0x78] ;  /* 0x00007800018a7983 */ /* 0x000ea80000300a00 */
[----:B------:R-:W3:Y:S04]  /*ec40*/  LDL.LU.64 R108, [R1] ;  /* 0x00000000016c7983 */ /* 0x000ee80000300a00 */
[----:B------:R-:W3:Y:S04]  /*ec50*/  LDL.LU.64 R110, [R1+0x8] ;  /* 0x00000800016e7983 */ /* 0x000ee80000300a00 */
[----:B------:R-:W3:Y:S04]  /*ec60*/  LDL.LU.64 R112, [R1+0x10] ;  /* 0x0000100001707983 */ /* 0x000ee80000300a00 */
[----:B------:R-:W3:Y:S04]  /*ec70*/  LDL.LU.64 R114, [R1+0x18] ;  /* 0x0000180001727983 */ /* 0x000ee80000300a00 */
[----:B------:R-:W3:Y:S04]  /*ec80*/  LDL.LU.64 R116, [R1+0x20] ;  /* 0x0000200001747983 */ /* 0x000ee80000300a00 */
[----:B------:R-:W3:Y:S04]  /*ec90*/  LDL.LU.64 R118, [R1+0x28] ;  /* 0x0000280001767983 */ /* 0x000ee80000300a00 */
[----:B------:R-:W3:Y:S04]  /*eca0*/  LDL.LU.64 R120, [R1+0x30] ;  /* 0x0000300001787983 */ /* 0x000ee80000300a00 */
[----:B------:R-:W3:Y:S01]  /*ecb0*/  LDL.LU.64 R122, [R1+0x38] ;  /* 0x00003800017a7983 */ /* 0x000ee20000300a00 */
[----:B------:R-:W-:Y:S01]  /*ecc0*/  UIMAD UR6, UR5, 0x1c00, UR7 ;  /* 0x00001c00050678a4 */ /* 0x000fe2000f8e0207 */
[----:B------:R-:W-:Y:S01]  /*ecd0*/  F2FP.BF16.F32.PACK_AB R107, R76, R77 ;  /* 0x0000004d4c6b723e */ /* 0x000fe200000010ff */
[----:B------:R-:W-:Y:S01]  /*ece0*/  UMOV UR23, 0x80000020 ;  /* 0x8000002000177882 */ /* 0x000fe20000000000 */
[----:B------:R-:W-:Y:S01]  /*ecf0*/  UMOV UR11, 0x80000020 ;  /* 0x80000020000b7882 */ /* 0x000fe20000000000 */
[----:B------:R-:W-:-:S02]  /*ed00*/  UIADD3 UR10, UR6, 0x400, URZ ;  /* 0x00000400060a7890 */ /* 0x000fc4000fffe03f */
[----:B------:R-:W-:Y:S02]  /*ed10*/  UIADD3 UR14, UR6, 0x800, URZ ;  /* 0x00000800060e7890 */ /* 0x000fe4000fffe03f */
[----:B------:R-:W-:Y:S01]  /*ed20*/  UMOV UR22, UR6 ;  /* 0x0000000600167c82 */ /* 0x000fe20008000000 */
[----:B------:R-:W-:Y:S01]  /*ed30*/  UMOV UR15, 0x80000020 ;  /* 0x80000020000f7882 */ /* 0x000fe20000000000 */
[----:B------:R-:W-:Y:S01]  /*ed40*/  UIADD3 UR18, UR6, 0xc00, URZ ;  /* 0x00000c0006127890 */ /* 0x000fe2000fffe03f */
[----:B------:R-:W-:Y:S01]  /*ed50*/  UMOV UR19, 0x80000020 ;  /* 0x8000002000137882 */ /* 0x000fe20000000000 */
[----:B--2---:R-:W-:-:S06]  /*ed60*/  WARPGROUP.ARRIVE ;  /* 0x00000000000079c5 */ /* 0x004fcc0000000000 */
[----:B------:R-:W-:Y:S01]  /*ed70*/  HGMMA.64x32x16.F32.BF16 R124, R60, gdesc[UR20].tnspB, R124, gsb0 ;  /* 0x406000143c7c7df0 */ /* 0x000fe2000800187c */
[----:B------:R-:W-:Y:S01]  /*ed80*/  UIADD3 UR22, UR6, 0x1000, URZ ;  /* 0x0000100006167890 */ /* 0x000fe2000fffe03f */
[----:B------:R-:W-:Y:S01]  /*ed90*/  UMOV UR23, 0x80000020 ;  /* 0x8000002000177882 */ /* 0x000fe20000000000 */
[----:B------:R-:W-:Y:S02]  /*eda0*/  WARPGROUP.DEPBAR.LE gsb0, 0x0 ;  /* 0x00008000000079c5 */ /* 0x000fe40000010000 */
[----:B---3--:R-:W-:-:S06]  /*edb0*/  WARPGROUP.ARRIVE ;  /* 0x00000000000079c5 */ /* 0x008fcc0000000000 */
        /* <DEDUP_REMOVED lines=524> */
[----:B------:R-:W-:Y:S01]  /*10e80*/  WARPGROUP.ARRIVE ;  /* 0x00000000000079c5 */ /* 0x000fe20000000000 */
[----:B------:R2:W-:Y:S04]  /*10e90*/  STL.64 [R1+0x40], R124 ;  /* 0x0000407c01007387 */ /* 0x0005e80000100a00 */
[----:B------:R2:W-:Y:S01]  /*10ea0*/  STL.64 [R1+0x48], R126 ;  /* 0x0000487e01007387 */ /* 0x0005e20000100a00 */
[----:B------:R-:W-:Y:S01]  /*10eb0*/  HGMMA.64x32x16.F32.BF16 R108, R104, gdesc[UR12].tnspB, R108, gsb0 ;  /* 0x4060000c686c7df0 */ /* 0x000fe2000800186c */
[----:B------:R-:W-:Y:S01]  /*10ec0*/  UIADD3 UR14, UR6, 0x17c0, URZ ;  /* 0x000017c0060e7890 */ /* 0x000fe2000fffe03f */
[----:B------:R-:W-:Y:S01]  /*10ed0*/  UMOV UR15, 0x80000020 ;  /* 0x80000020000f7882 */ /* 0x000fe20000000000 */
[----:B------:R-:W-:Y:S01]  /*10ee0*/  UIADD3 UR6, UR6, 0x1bc0, URZ ;  /* 0x00001bc006067890 */ /* 0x000fe2000fffe03f */
        /* <DEDUP_REMOVED lines=19> */
[----:B------:R-:W-:Y:S03]  /*11020*/  HGMMA.64x32x16.F32.BF16 R200, R104, gdesc[UR20].tnspB, R200, gsb0 ;  /* 0x4060001468c87df0 */ /* 0x000fe600080018c8 */
        /* <DEDUP_REMOVED lines=14> */
.L_x_30:
[----:B------:R-:W-:-:S04]  /*11110*/  ULEA UR6, UR60, UR61, 0x3 ;  /* 0x0000003d3c067291 */ /* 0x000fc8000f8e183f */
[----:B------:R-:W-:-:S04]  /*11120*/  UIADD3 UR6, UR6, 0x9a028, URZ ;  /* 0x0009a02806067890 */ /* 0x000fc8000fffe03f */
[----:B------:R-:W-:-:S09]  /*11130*/  UPRMT UR6, URZ, 0x654, UR6 ;  /* 0x000006543f067896 */ /* 0x000fd20008000006 */
[----:B------:R-:W-:Y:S01]  /*11140*/  SYNCS.ARRIVE.TRANS64.RED.A1T0 RZ, [UR6], RZ ;  /* 0x000000ffffff79a7 */ /* 0x000fe20008100406 */
[----:B------:R-:W-:Y:S05]  /*11150*/  @P1 BRA `(.L_x_31) ;  /* 0x0000000000041947 */ /* 0x000fea0003800000 */
[----:B------:R-:W-:Y:S01]  /*11160*/  BPT.TRAP 0x1 ;  /* 0x000000040000795c */ /* 0x000fe20000300000 */
.L_x_31:
[----:B------:R-:W-:-:S04]  /*11170*/  UIADD3 UR60, UR60, 0x1, URZ ;  /* 0x000000013c3c7890 */ /* 0x000fc8000fffe03f */
[----:B------:R-:W-:-:S04]  /*11180*/  UISETP.NE.AND UP0, UPT, UR60, 0x5, UPT ;  /* 0x000000053c00788c */ /* 0x000fc8000bf05270 */
[----:B------:R-:W-:Y:S01]  /*11190*/  USEL UR60, UR60, URZ, UP0 ;  /* 0x0000003f3c3c7287 */ /* 0x000fe20008000000 */
[----:B------:R-:W-:Y:S11]  /*111a0*/  @!P0 BRA `(.L_x_32) ;  /* 0x0000000000048947 */ /* 0x000ff60003800000 */
[----:B------:R-:W-:Y:S01]  /*111b0*/  BPT.TRAP 0x1 ;  /* 0x000000040000795c */ /* 0x000fe20000300000 */
.L_x_32:
[----:B------:R-:W-:-:S04]  /*111c0*/  ULEA UR6, UR60, UR61, 0x3 ;  /* 0x0000003d3c067291 */ /* 0x000fc8000f8e183f */
[----:B------:R-:W-:-:S04]  /*111d0*/  UIADD3 UR6, UR6, 0x9a028, URZ ;  /* 0x0009a02806067890 */ /* 0x000fc8000fffe03f */
[----:B------:R-:W-:-:S09]  /*111e0*/  UPRMT UR6, URZ, 0x654, UR6 ;  /* 0x000006543f067896 */ /* 0x000fd20008000006 */
[----:B------:R-:W-:Y:S01]  /*111f0*/  SYNCS.ARRIVE.TRANS64.RED.A1T0 RZ, [UR6], RZ ;  /* 0x000000ffffff79a7 */ /* 0x000fe20008100406 */
[----:B------:R-:W-:Y:S05]  /*11200*/  @P1 BRA `(.L_x_33) ;  /* 0x0000000000041947 */ /* 0x000fea0003800000 */
[----:B------:R-:W-:Y:S01]  /*11210*/  BPT.TRAP 0x1 ;  /* 0x000000040000795c */ /* 0x000fe20000300000 */
.L_x_33:
[----:B------:R-:W2:Y:S04]  /*11220*/  LDL.LU R6, [R1+0x98] ;  /* 0x0000980001067983 */ /* 0x000ea80000300800 */
[----:B-1----:R-:W3:Y:S01]  /*11230*/  LDL.LU R5, [R1+0x9c] ;  /* 0x00009c0001057983 */ /* 0x002ee20000300800 */
[----:B------:R-:W-:Y:S01]  /*11240*/  UIADD3 UR5, UR5, 0x1, URZ ;  /* 0x0000000105057890 */ /* 0x000fe2000fffe03f */
[----:B-----5:R-:W-:Y:S01]  /*11250*/  IADD3 R2, R2, 0x100, RZ ;  /* 0x0000010002027810 */ /* 0x020fe20007ffe0ff */
[----:B------:R-:W-:Y:S02]  /*11260*/  UIADD3 UR60, UR60, 0x1, URZ ;  /* 0x000000013c3c7890 */ /* 0x000fe4000fffe03f */
[----:B------:R-:W-:Y:S02]  /*11270*/  UISETP.NE.AND UP2, UPT, UR5, 0x5, UPT ;  /* 0x000000050500788c */ /* 0x000fe4000bf45270 */
[----:B------:R-:W-:-:S02]  /*11280*/  UISETP.NE.AND UP0, UPT, UR60, 0x5, UPT ;  /* 0x000000053c00788c */ /* 0x000fc4000bf05270 */
[----:B------:R-:W-:Y:S02]  /*11290*/  USEL UR10, URZ, 0x1, UP2 ;  /* 0x000000013f0a7887 */ /* 0x000fe40009000000 */
[----:B------:R-:W-:Y:S02]  /*112a0*/  USEL UR60, UR60, URZ, UP0 ;  /* 0x0000003f3c3c7287 */ /* 0x000fe40008000000 */
[----:B------:R-:W-:Y:S01]  /*112b0*/  USEL UR6, UR5, URZ, UP2 ;  /* 0x0000003f05067287 */ /* 0x000fe20009000000 */
[C---:B--2---:R-:W-:Y:S01]  /*112c0*/  VIADD R7, R6.reuse, 0xffffffff ;  /* 0xffffffff06077836 */ /* 0x044fe20000000000 */
[----:B------:R-:W-:Y:S02]  /*112d0*/  ISETP.GT.AND P2, PT, R6, 0x2, PT ;  /* 0x000000020600780c */ /* 0x000fe40003f44270 */
[----:B------:R4:W5:Y:S01]  /*112e0*/  LDL R6, [R1+0x90] ;  /* 0x0000900001067983 */ /* 0x0009620000100800 */
[----:B---3--:R-:W-:-:S03]  /*112f0*/  LOP3.LUT R5, R5, UR10, RZ, 0x3c, !PT ;  /* 0x0000000a05057c12 */ /* 0x008fc6000f8e3cff */
[----:B------:R4:W-:Y:S04]  /*11300*/  STL [R1+0x94], R0 ;  /* 0x0000940001007387 */ /* 0x0009e80000100800 */
[----:B------:R4:W-:Y:S03]  /*11310*/  STL [R1+0x98], R7 ;  /* 0x0000980701007387 */ /* 0x0009e60000100800 */
[----:B------:R-:W-:Y:S05]  /*11320*/  @P2 BRA `(.L_x_34) ;  /* 0xffffff84005c2947 */ /* 0x000fea000383ffff */
[----:B------:R2:W-:Y:S02]  /*11330*/  STL [R1+0x88], R7 ;  /* 0x0000880701007387 */ /* 0x0005e40000100800 */
.L_x_23:
[----:B-----5:R-:W3:Y:S02]  /*11340*/  LDL R6, [R1+0x88] ;  /* 0x0000880001067983 */ /* 0x020ee40000100800 */
[----:B---3--:R-:W-:-:S13]  /*11350*/  ISETP.GE.AND P2, PT, R6, 0x1, PT ;  /* 0x000000010600780c */ /* 0x008fda0003f46270 */
[----:B------:R-:W-:Y:S05]  /*11360*/  @!P2 BRA `(.L_x_35) ;  /* 0x000000a00094a947 */ /* 0x000fea0003800000 */
[----:B------:R-:W3:Y:S01]  /*11370*/  LDL.LU R6, [R1+0x90] ;  /* 0x0000900001067983 */ /* 0x000ee20000300800 */
[----:B------:R-:W-:-:S03]  /*11380*/  ULDC UR4, c[0x0][0x604] ;  /* 0x0001810000047ab9 */ /* 0x000fc60000000800 */
[----:B------:R1:W-:Y:S04]  /*11390*/  STL [R1+0x84], R0 ;  /* 0x0000840001007387 */ /* 0x0003e80000100800 */
[----:B---3--:R1:W-:Y:S02]  /*113a0*/  STL [R1+0x80], R6 ;  /* 0x0000800601007387 */ /* 0x0083e40000100800 */
.L_x_46:
[----:B------:R-:W-:Y:S05]  /*113b0*/  @!P0 BRA `(.L_x_36) ;  /* 0x0000000000048947 */ /* 0x000fea0003800000 */
[----:B------:R-:W-:Y:S01]  /*113c0*/  BPT.TRAP 0x1 ;  /* 0x000000040000795c */ /* 0x000fe20000300000 */
.L_x_36:
[----:B------:R-:W-:Y:S01]  /*113d0*/  ULEA UR5, UR6, UR61, 0x3 ;  /* 0x0000003d06057291 */ /* 0x000fe2000f8e183f */
[----:B-1--4-:R-:W-:-:S08]  /*113e0*/  SHF.L.U32 R0, R5, 0x1f, RZ ;  /* 0x0000001f05007819 */ /* 0x012fd000000006ff */
[----:B------:R-:W1:Y:S02]  /*113f0*/  SYNCS.PHASECHK.TRANS64.TRYWAIT P2, [UR5+0x9a000], R0 ;  /* 0x09a00000ff0075a7 */ /* 0x000e640008040145 */
[----:B-1----:R-:W-:Y:S05]  /*11400*/  @!P2 BRA `(.L_x_37) ;  /* 0x000000ec007ca947 */ /* 0x002fea0003800000 */
.L_x_116:
[----:B-12---:R-:W2:Y:S01]  /*11410*/  LDL.64 R6, [R1+0xb8] ;  /* 0x0000b80001067983 */ /* 0x006ea20000100a00 */
[----:B------:R-:W-:Y:S01]  /*11420*/  ULOP3.LUT UR5, UR7, 0x10000, URZ, 0xfc, !UPT ;  /* 0x0001000007057892 */ /* 0x000fe2000f8efc3f */
[----:B------:R-:W-:-:S03]  /*11430*/  WARPGROUP.ARRIVE ;  /* 0x00000000000079c5 */ /* 0x000fc60000000000 */
[----:B------:R-:W-:Y:S01]  /*11440*/  UIMAD UR5, UR6, 0x1c00, UR5 ;  /* 0x00001c00060578a4 */ /* 0x000fe2000f8e0205 */
[----:B------:R-:W-:-:S06]  /*11450*/  UMOV UR59, 0x80000020 ;  /* 0x80000020003b7882 */ /* 0x000fcc0000000000 */
[----:B------:R-:W-:Y:S01]  /*11460*/  UMOV UR58, UR5 ;  /* 0x00000005003a7c82 */ /* 0x000fe20008000000 */
[----:B------:R-:W-:Y:S01]  /*11470*/  UIADD3 UR10, UR5, 0x2, URZ ;  /* 0x00000002050a7890 */ /* 0x000fe2000fffe03f */
[----:B------:R-:W-:Y:S01]  /*11480*/  UMOV UR11, 0x80000020 ;  /* 0x80000020000b7882 */ /* 0x000fe20000000000 */
[----:B--2---:R-:W-:Y:S02]  /*11490*/  R2UR UR56, R6 ;  /* 0x00000000063872ca */ /* 0x004fe400000e0000 */
[----:B------:R-:W-:Y:S01]  /*114a0*/  R2UR UR57, R7 ;  /* 0x00000000073972ca */ /* 0x000fe200000e0000 */
[----:B------:R-:W-:Y:S01]  /*114b0*/  UIADD3 UR14, UR5, 0x400, URZ ;  /* 0x00000400050e7890 */ /* 0x000fe2000fffe03f */
[----:B------:R-:W2:Y:S01]  /*114c0*/  LDL.64 R6, [R1+0xb0] ;  /* 0x0000b00001067983 */ /* 0x000ea20000100a00 */
[----:B------:R-:W-:Y:S01]  /*114d0*/  UMOV UR15, 0x80000020 ;  /* 0x80000020000f7882 */ /* 0x000fe20000000000 */
[----:B------:R-:W-:Y:S01]  /*114e0*/  UIADD3 UR18, UR5, 0x402, URZ ;  /* 0x0000040205127890 */ /* 0x000fe2000fffe03f */
[----:B------:R-:W-:Y:S01]  /*114f0*/  UMOV UR19, 0x80000020 ;  /* 0x8000002000137882 */ /* 0x000fe20000000000 */
[----:B------:R-:W-:Y:S01]  /*11500*/  UIADD3 UR22, UR5, 0x800, URZ ;  /* 0x0000080005167890 */ /* 0x000fe2000fffe03f */
[----:B------:R-:W-:Y:S01]  /*11510*/  UMOV UR23, 0x80000020 ;  /* 0x8000002000177882 */ /* 0x000fe20000000000 */
[----:B------:R-:W-:Y:S01]  /*11520*/  UIADD3 UR26, UR5, 0x802, URZ ;  /* 0x00000802051a7890 */ /* 0x000fe2000fffe03f */
[----:B------:R-:W-:-:S04]  /*11530*/  UMOV UR27, 0x80000020 ;  /* 0x80000020001b7882 */ /* 0x000fc80000000000 */
[----:B------:R-:W-:Y:S01]  /*11540*/  HGMMA.64x256x16.F32.BF16 R24, gdesc[UR56], RZ, !UPT, gsb0 ;  /* 0x03e00000381879f0 */ /* 0x000fe2000c0018ff */
        /* <DEDUP_REMOVED lines=16> */
[----:B------:R-:W-:-:S04]  /*11650*/  UIADD3 UR5, UR6, 0x1, URZ ;  /* 0x0000000106057890 */ /* 0x000fc8000fffe03f */
[----:B------:R-:W-:-:S04]  /*11660*/  UISETP.NE.AND UP0, UPT, UR5, 0x5, UPT ;  /* 0x000000050500788c */ /* 0x000fc8000bf05270 */
[----:B------:R-:W-:Y:S02]  /*11670*/  USEL UR6, URZ, 0x1, UP0 ;  /* 0x000000013f067887 */ /* 0x000fe40008000000 */
[----:B------:R-:W-:Y:S01]  /*11680*/  USEL UR5, UR5, URZ, UP0 ;  /* 0x0000003f05057287 */ /* 0x000fe20008000000 */
[----:B------:R-:W-:Y:S02]  /*11690*/  WARPGROUP.DEPBAR.LE gsb0, 0x0 ;  /* 0x00008000000079c5 */ /* 0x000fe40000010000 */
[----:B------:R-:W-:-:S06]  /*116a0*/  WARPGROUP.ARRIVE ;  /* 0x00000000000079c5 */ /* 0x000fcc0000000000 */
[----:B------:R-:W-:Y:S01]  /*116b0*/  HGMMA.64x256x16.F32.BF16 R24, gdesc[UR8], R24, gsb0 ;  /* 0x03e00000081879f0 */ /* 0x000fe20008001818 */
[----:B--2---:R-:W-:Y:S02]  /*116c0*/  R2UR UR56, R6 ;  /* 0x00000000063872ca */ /* 0x004fe400000e0000 */
[----:B------:R-:W-:Y:S02]  /*116d0*/  R2UR UR57, R7 ;  /* 0x00000000073972ca */ /* 0x000fe400000e0000 */
[----:B------:R-:W-:-:S05]  /*116e0*/  LOP3.LUT R6, R5, UR6, RZ, 0x3c, !PT ;  /* 0x0000000605067c12 */ /* 0x000fca000f8e3cff */
[----:B------:R1:W-:Y:S01]  /*116f0*/  STL [R1+0x8c], R6 ;  /* 0x00008c0601007387 */ /* 0x0003e20000100800 */
[----:B------:R-:W-:Y:S02]  /*11700*/  WARPGROUP.DEPBAR.LE gsb0, 0x0 ;  /* 0x00008000000079c5 */ /* 0x000fe40000010000 */
[----:B------:R-:W-:-:S15]  /*11710*/  WARPGROUP.ARRIVE ;  /* 0x00000000000079c5 */ /* 0x000fde0000000000 */
        /* <DEDUP_REMOVED lines=46> */
[----:B-1----:R-:W-:Y:S05]  /*11a00*/  @!P0 BRA `(.L_x_38) ;  /* 0x0000000000048947 */ /* 0x002fea0003800000 */
[----:B------:R-:W-:Y:S01]  /*11a10*/  BPT.TRAP 0x1 ;  /* 0x000000040000795c */ /* 0x000fe20000300000 */
.L_x_38:
[----:B------:R-:W-:Y:S01]  /*11a20*/  LOP3.LUT R0, R0, 0xefffffff, RZ, 0xc0, !PT ;  /* 0xefffffff00007812 */ /* 0x000fe200078ec0ff */
[----:B------:R1:W-:Y:S01]  /*11a30*/  STL [R1+0xc4], R167 ;  /* 0x0000c4a701007387 */ /* 0x0003e20000100800 */
[C---:B------:R-:W-:Y:S01]  /*11a40*/  IADD3 R8, R2.reuse, 0x11, RZ ;  /* 0x0000001102087810 */ /* 0x040fe20007ffe0ff */
[----:B------:R-:W-:Y:S01]  /*11a50*/  VIADD R9, R2, 0x18 ;  /* 0x0000001802097836 */ /* 0x000fe20000000000 */
[----:B------:R-:W-:Y:S01]  /*11a60*/  @P0 LOP3.LUT R0, R0, 0x10000000, RZ, 0xfc, !PT ;  /* 0x1000000000000812 */ /* 0x000fe200078efcff */
[C---:B------:R-:W-:Y:S01]  /*11a70*/  VIADD R12, R2.reuse, 0x21 ;  /* 0x00000021020c7836 */ /* 0x040fe20000000000 */
[----:B------:R-:W-:Y:S02]  /*11a80*/  IADD3 R13, R2, 0x28, RZ ;  /* 0x00000028020d7810 */ /* 0x000fe40007ffe0ff */
[----:B------:R-:W-:Y:S02]  /*11a90*/  LOP3.LUT R0, R0, 0xf7ffffff, RZ, 0xc0, !PT ;  /* 0xf7ffffff00007812 */ /* 0x000fe400078ec0ff */
[----:B------:R-:W-:Y:S01]  /*11aa0*/  LOP3.LUT R5, R5, 0x7fffffff, RZ, 0xc0, !PT ;  /* 0x7fffffff05057812 */ /* 0x000fe200078ec0ff */
[----:B-1----:R-:W-:Y:S01]  /*11ab0*/  IMAD.MOV.U32 R167, RZ, RZ, R6 ;  /* 0x000000ffffa77224 */ /* 0x002fe200078e0006 */
[----:B------:R-:W-:-:S02]  /*11ac0*/  IADD3 R6, R2, 0x1, RZ ;  /* 0x0000000102067810 */ /* 0x000fc40007ffe0ff */
[----:B------:R-:W-:Y:S02]  /*11ad0*/  @P1 LOP3.LUT R0, R0, 0x8000000, RZ, 0xfc, !PT ;  /* 0x0800000000001812 */ /* 0x000fe400078efcff */
[-C--:B------:R-:W-:Y:S02]  /*11ae0*/  ISETP.GE.AND P0, PT, R4, R6.reuse, PT ;  /* 0x000000060400720c */ /* 0x080fe40003f06270 */
[----:B------:R-:W-:Y:S01]  /*11af0*/  ISETP.GE.AND P4, PT, R3, R6, PT ;  /* 0x000000060300720c */ /* 0x000fe20003f86270 */
[----:B------:R-:W-:Y:S01]  /*11b00*/  VIADD R6, R2, 0x8 ;  /* 0x0000000802067836 */ /* 0x000fe20000000000 */
[----:B------:R-:W-:Y:S02]  /*11b10*/  LOP3.LUT R0, R0, 0xfbffffff, RZ, 0xc0, !PT ;  /* 0xfbffffff00007812 */ /* 0x000fe400078ec0ff */
[----:B------:R-:W-:Y:S02]  /*11b20*/  FSEL R25, R25, -INF , P4 ;  /* 0xff80000019197808 */ /* 0x000fe40002000000 */
[----:B------:R-:W-:-:S04]  /*11b30*/  ISETP.GE.AND P2, PT, R3, R6, PT ;  /* 0x000000060300720c */ /* 0x000fc80003f46270 */
[----:B------:R-:W-:Y:S02]  /*11b40*/  FSEL R7, R28, -INF , P2 ;  /* 0xff8000001c077808 */ /* 0x000fe40001000000 */
[----:B------:R-:W-:Y:S02]  /*11b50*/  @P0 LOP3.LUT R0, R0, 0x4000000, RZ, 0xfc, !PT ;  /* 0x0400000000000812 */ /* 0x000fe400078efcff */
[----:B------:R-:W-:Y:S02]  /*11b60*/  ISETP.GE.AND P0, PT, R4, R6, PT ;  /* 0x000000060400720c */ /* 0x000fe40003f06270 */
[----:B------:R-:W-:Y:S02]  /*11b70*/  LOP3.LUT R0, R0, 0xfdffffff, RZ, 0xc0, !PT ;  /* 0xfdffffff00007812 */ /* 0x000fe400078ec0ff */
[----:B------:R-:W-:-:S04]  /*11b80*/  IADD3 R6, R2, 0x9, RZ ;  /* 0x0000000902067810 */ /* 0x000fc80007ffe0ff */
[----:B------:R-:W-:-:S04]  /*11b90*/  ISETP.GE.AND P3, PT, R3, R6, PT ;  /* 0x000000060300720c */ /* 0x000fc80003f66270 */
[----:B------:R-:W-:Y:S02]  /*11ba0*/  FSEL R11, R29, -INF , P3 ;  /* 0xff8000001d0b7808 */ /* 0x000fe40001800000 */
[----:B------:R-:W-:Y:S02]  /*11bb0*/  @P0 LOP3.LUT R0, R0, 0x2000000, RZ, 0xfc, !PT ;  /* 0x0200000000000812 */ /* 0x000fe400078efcff */
[----:B------:R-:W-:Y:S01]  /*11bc0*/  ISETP.GE.AND P0, PT, R4, R6, PT ;  /* 0x000000060400720c */ /* 0x000fe20003f06270 */
[----:B------:R-:W-:Y:S01]  /*11bd0*/  VIADD R6, R2, 0x10 ;  /* 0x0000001002067836 */ /* 0x000fe20000000000 */
[----:B------:R-:W-:-:S04]  /*11be0*/  LOP3.LUT R0, R0, 0xfeffffff, RZ, 0xc0, !PT ;  /* 0xfeffffff00007812 */ /* 0x000fc800078ec0ff */
[----:B------:R-:W-:-:S04]  /*11bf0*/  ISETP.GE.AND P2, PT, R3, R6, PT ;  /* 0x000000060300720c */ /* 0x000fc80003f46270 */
[----:B------:R-:W-:Y:S01]  /*11c00*/  FSEL R10, R32, -INF , P2 ;  /* 0xff800000200a7808 */ /* 0x000fe20001000000 */
[----:B------:R-:W-:Y:S01]  /*11c10*/  IMAD.MOV.U32 R32, RZ, RZ, R7 ;  /* 0x000000ffff207224 */ /* 0x000fe200078e0007 */
[----:B------:R-:W-:Y:S01]  /*11c20*/  ISETP.GE.AND P2, PT, R3, R8, PT ;  /* 0x000000080300720c */ /* 0x000fe20003f46270 */
[----:B------:R-:W-:Y:S01]  /*11c30*/  VIADD R7, R2, 0x29 ;  /* 0x0000002902077836 */ /* 0x000fe20000000000 */
[----:B------:R-:W-:Y:S02]  /*11c40*/  @P0 LOP3.LUT R0, R0, 0x1000000, RZ, 0xfc, !PT ;  /* 0x0100000000000812 */ /* 0x000fe400078efcff */
[----:B------:R-:W-:Y:S02]  /*11c50*/  ISETP.GE.AND P0, PT, R4, R6, PT ;  /* 0x000000060400720c */ /* 0x000fe40003f06270 */
[----:B------:R-:W-:Y:S02]  /*11c60*/  LOP3.LUT R0, R0, 0xff7fffff, RZ, 0xc0, !PT ;  /* 0xff7fffff00007812 */ /* 0x000fe400078ec0ff */
[----:B------:R-:W-:-:S02]  /*11c70*/  FSEL R29, R33, -INF , P2 ;  /* 0xff800000211d7808 */ /* 0x000fc40001000000 */
[----:B------:R-:W-:Y:S01]  /*11c80*/  MOV R33, R10 ;  /* 0x0000000a00217202 */ /* 0x000fe20000000f00 */
[C---:B------:R-:W-:Y:S01]  /*11c90*/  VIADD R10, R2.reuse, 0x19 ;  /* 0x00000019020a7836 */ /* 0x040fe20000000000 */
[----:B------:R-:W-:Y:S02]  /*11ca0*/  ISETP.GE.AND P2, PT, R3, R9, PT ;  /* 0x000000090300720c */ /* 0x000fe40003f46270 */
[----:B------:R-:W-:Y:S02]  /*11cb0*/  IADD3 R6, R2, 0x30, RZ ;  /* 0x0000003002067810 */ /* 0x000fe40007ffe0ff */
[----:B------:R-:W-:Y:S02]  /*11cc0*/  FSEL R28, R36, -INF , P2 ;  /* 0xff800000241c7808 */ /* 0x000fe40001000000 */
[----:B------:R-:W-:Y:S02]  /*11cd0*/  @P0 LOP3.LUT R0, R0, 0x800000, RZ, 0xfc, !PT ;  /* 0x0080000000000812 */ /* 0x000fe400078efcff */
[----:B------:R-:W-:Y:S01]  /*11ce0*/  ISETP.GE.AND P0, PT, R4, R8, PT ;  /* 0x000000080400720c */ /* 0x000fe20003f06270 */
[----:B------:R-:W-:Y:S01]  /*11cf0*/  VIADD R8, R2, 0x31 ;  /* 0x0000003102087836 */ /* 0x000fe20000000000 */
[----:B------:R-:W-:-:S02]  /*11d00*/  LOP3.LUT R0, R0, 0xffbfffff, RZ, 0xc0, !PT ;  /* 0xffbfffff00007812 */ /* 0x000fc400078ec0ff */
[----:B------:R-:W-:Y:S02]  /*11d10*/  MOV R36, R11 ;  /* 0x0000000b00247202 */ /* 0x000fe40000000f00 */
[----:B------:R-:W-:Y:S02]  /*11d20*/  IADD3 R11, R2, 0x20, RZ ;  /* 0x00000020020b7810 */ /* 0x000fe40007ffe0ff */
[----:B------:R-:W-:-:S04]  /*11d30*/  ISETP.GE.AND P2, PT, R3, R10, PT ;  /* 0x0000000a0300720c */ /* 0x000fc80003f46270 */
[----:B------:R-:W-:Y:S02]  /*11d40*/  FSEL R237, R37, -INF , P2 ;  /* 0xff80000025ed7808 */ /* 0x000fe40001000000 */
[----:B------:R-:W-:Y:S02]  /*11d50*/  @P0 LOP3.LUT R0, R0, 0x400000, RZ, 0xfc, !PT ;  /* 0x0040000000000812 */ /* 0x000fe400078efcff */
[----:B------:R-:W-:Y:S02]  /*11d60*/  ISETP.GE.AND P0, PT, R4, R9, PT ;  /* 0x000000090400720c */ /* 0x000fe40003f06270 */
[----:B------:R-:W-:Y:S02]  /*11d70*/  LOP3.LUT R0, R0, 0xffdfffff, RZ, 0xc0, !PT ;  /* 0xffdfffff00007812 */ /* 0x000fe400078ec0ff */
[----:B------:R-:W-:Y:S02]  /*11d80*/  IADD3 R9, R2, 0x38, RZ ;  /* 0x0000003802097810 */ /* 0x000fe40007ffe0ff */
[----:B------:R-:W-:-:S04]  /*11d90*/  ISETP.GE.AND P2, PT, R3, R11, PT ;  /* 0x0000000b0300720c */ /* 0x000fc80003f46270 */
[----:B------:R-:W-:Y:S02]  /*11da0*/  FSEL R236, R40, -INF , P2 ;  /* 0xff80000028ec7808 */ /* 0x000fe40001000000 */
[----:B------:R-:W-:Y:S02]  /*11db0*/  ISETP.GE.AND P2, PT, R3, R12, PT ;  /* 0x0000000c0300720c */ /* 0x000fe40003f46270 */
[----:B------:R-:W-:Y:S02]  /*11dc0*/  @P0 LOP3.LUT R0, R0, 0x200000, RZ, 0xfc, !PT ;  /* 0x0020000000000812 */ /* 0x000fe400078efcff */
[----:B------:R-:W-:Y:S01]  /*11dd0*/  ISETP.GE.AND P0, PT, R4, R10, PT ;  /* 0x0000000a0400720c */ /* 0x000fe20003f06270 */
[----:B------:R-:W-:Y:S01]  /*11de0*/  VIADD R10, R2, 0x39 ;  /* 0x00000039020a7836 */ /* 0x000fe20000000000 */
[----:B------:R-:W-:Y:S02]  /*11df0*/  LOP3.LUT R0, R0, 0xffefffff, RZ, 0xc0, !PT ;  /* 0xffefffff00007812 */ /* 0x000fe400078ec0ff */
[----:B------:R-:W-:-:S02]  /*11e00*/  FSEL R235, R41, -INF , P2 ;  /* 0xff80000029eb7808 */ /* 0x000fc40001000000 */
[----:B------:R-:W-:-:S04]  /*11e10*/  ISETP.GE.AND P2, PT, R3, R13, PT ;  /* 0x0000000d0300720c */ /* 0x000fc80003f46270 */
[----:B------:R-:W-:Y:S02]  /*11e20*/  FSEL R234, R44, -INF , P2 ;  /* 0xff8000002cea7808 */ /* 0x000fe40001000000 */
[----:B------:R-:W-:Y:S02]  /*11e30*/  ISETP.GE.AND P2, PT, R3, R7, PT ;  /* 0x000000070300720c */ /* 0x000fe40003f46270 */
[----:B------:R-:W-:Y:S02]  /*11e40*/  @P0 LOP3.LUT R0, R0, 0x100000, RZ, 0xfc, !PT ;  /* 0x0010000000000812 */ /* 0x000fe400078efcff */
[----:B------:R-:W-:Y:S02]  /*11e50*/  ISETP.GE.AND P0, PT, R4, R11, PT ;  /* 0x0000000b0400720c */ /* 0x000fe40003f06270 */
[----:B------:R-:W-:Y:S02]  /*11e60*/  LOP3.LUT R0, R0, 0xfff7ffff, RZ, 0xc0, !PT ;  /* 0xfff7ffff00007812 */ /* 0x000fe400078ec0ff */
[----:B------:R-:W-:-:S02]  /*11e70*/  IADD3 R11, R2, 0x40, RZ ;  /* 0x00000040020b7810 */ /* 0x000fc40007ffe0ff */
[----:B------:R-:W-:Y:S02]  /*11e80*/  FSEL R233, R45, -INF , P2 ;  /* 0xff8000002de97808 */ /* 0x000fe40001000000 */
[----:B------:R-:W-:-:S04]  /*11e90*/  ISETP.GE.AND P2, PT, R3, R6, PT ;  /* 0x000000060300720c */ /* 0x000fc80003f46270 */
[----:B------:R-:W-:Y:S02]  /*11ea0*/  FSEL R14, R48, -INF , P2 ;  /* 0xff800000300e7808 */ /* 0x000fe40001000000 */
[----:B------:R-:W-:Y:S02]  /*11eb0*/  @P0 LOP3.LUT R0, R0, 0x80000, RZ, 0xfc, !PT ;  /* 0x0008000000000812 */ /* 0x000fe400078efcff */
[----:B------:R-:W-:Y:S01]  /*11ec0*/  ISETP.GE.AND P0, PT, R4, R12, PT ;  /* 0x0000000c0400720c */ /* 0x000fe20003f06270 */
[----:B------:R-:W-:Y:S01]  /*11ed0*/  VIADD R12, R2, 0x41 ;  /* 0x00000041020c7836 */ /* 0x000fe20000000000 */
[----:B------:R-:W-:Y:S02]  /*11ee0*/  LOP3.LUT R0, R0, 0xfffbffff, RZ, 0xc0, !PT ;  /* 0xfffbffff00007812 */ /* 0x000fe400078ec0ff */
[----:B------:R-:W-:-:S04]  /*11ef0*/  ISETP.GE.AND P2, PT, R3, R2, PT ;  /* 0x000000020300720c */ /* 0x000fc80003f46270 */
[----:B------:R-:W-:Y:S02]  /*11f00*/  FSEL R24, R24, -INF , P2 ;  /* 0xff80000018187808 */ /* 0x000fe40001000000 */
[----:B------:R-:W-:-:S03]  /*11f10*/  ISETP.GE.AND P2, PT, R3, R8, PT ;  /* 0x000000080300720c */ /* 0x000fc60003f46270 */
[----:B------:R-:W-:Y:S02]  /*11f20*/  @P0 LOP3.LUT R0, R0, 0x40000, RZ, 0xfc, !PT ;  /* 0x0004000000000812 */ /* 0x000fe400078efcff */
[----:B------:R-:W-:Y:S02]  /*11f30*/  ISETP.GE.AND P0, PT, R4, R13, PT ;  /* 0x0000000d0400720c */ /* 0x000fe40003f06270 */
[----:B------:R-:W-:Y:S02]  /*11f40*/  LOP3.LUT R0, R0, 0xfffdffff, RZ, 0xc0, !PT ;  /* 0xfffdffff00007812 */ /* 0x000fe400078ec0ff */
[----:B------:R-:W-:Y:S02]  /*11f50*/  IADD3 R13, R2, 0x48, RZ ;  /* 0x00000048020d7810 */ /* 0x000fe40007ffe0ff */
        /* <DEDUP_REMOVED lines=29> */
[----:B------:R-:W-:-:S02]  /*12130*/  ISETP.GE.AND P2, PT, R3, R6, PT ;  /* 0x000000060300720c */ /* 0x000fc40003f46270 */
[----:B------:R-:W-:Y:S02]  /*12140*/  MOV R61, R33 ;  /* 0x00000021003d7202 */ /* 0x000fe40000000f00 */
[----:B------:R-:W-:Y:S02]  /*12150*/  FSEL R22, R64, -INF , P2 ;  /* 0xff80000040167808 */ /* 0x000fe40001000000 */
[----:B------:R-:W-:Y:S02]  /*12160*/  @P0 LOP3.LUT R0, R0, 0x2000, RZ, 0xfc, !PT ;  /* 0x0000200000000812 */ /* 0x000fe400078efcff */
[----:B------:R-:W-:Y:S02]  /*12170*/  ISETP.GE.AND P0, PT, R4, R10, PT ;  /* 0x0000000a0400720c */ /* 0x000fe40003f06270 */
[----:B------:R-:W-:Y:S02]  /*12180*/  LOP3.LUT R0, R0, 0xffffefff, RZ, 0xc0, !PT ;  /* 0xffffefff00007812 */ /* 0x000fe400078ec0ff */
[----:B------:R-:W-:-:S02]  /*12190*/  IADD3 R10, R2, 0x59, RZ ;  /* 0x00000059020a7810 */ /* 0x000fc40007ffe0ff */
[----:B------:R-:W-:-:S04]  /*121a0*/  ISETP.GE.AND P2, PT, R3, R8, PT ;  /* 0x000000080300720c */ /* 0x000fc80003f46270 */
[----:B------:R-:W-:Y:S02]  /*121b0*/  FSEL R23, R65, -INF , P2 ;  /* 0xff80000041177808 */ /* 0x000fe40001000000 */
[----:B------:R-:W-:Y:S02]  /*121c0*/  ISETP.GE.AND P2, PT, R3, R9, PT ;  /* 0x000000090300720c */ /* 0x000fe40003f46270 */
[----:B------:R-:W-:Y:S02]  /*121d0*/  @P0 LOP3.LUT R0, R0, 0x1000, RZ, 0xfc, !PT ;  /* 0x0000100000000812 */ /* 0x000fe400078efcff */
[----:B------:R-:W-:Y:S02]  /*121e0*/  ISETP.GE.AND P0, PT, R4, R11, PT ;  /* 0x0000000b0400720c */ /* 0x000fe40003f06270 */
[----:B------:R-:W-:Y:S02]  /*121f0*/  LOP3.LUT R0, R0, 0xfffff7ff, RZ, 0xc0, !PT ;  /* 0xfffff7ff00007812 */ /* 0x000fe400078ec0ff */
[----:B------:R-:W-:-:S02]  /*12200*/  IADD3 R11, R2, 0x60, RZ ;  /* 0x00000060020b7810 */ /* 0x000fc40007ffe0ff */
[----:B------:R-:W-:Y:S01]  /*12210*/  FSEL R232, R68, -INF , P2 ;  /* 0xff80000044e87808 */ /* 0x000fe20001000000 */
[----:B------:R-:W-:Y:S01]  /*12220*/  IMAD.MOV.U32 R68, RZ, RZ, R25 ;  /* 0x000000ffff447224 */ /* 0x000fe200078e0019 */
[----:B------:R-:W-:-:S04]  /*12230*/  ISETP.GE.AND P2, PT, R3, R10, PT ;  /* 0x0000000a0300720c */ /* 0x000fc80003f46270 */
[----:B------:R-:W-:Y:S01]  /*12240*/  FSEL R25, R69, -INF , P2 ;  /* 0xff80000045197808 */ /* 0x000fe20001000000 */
[----:B------:R-:W-:Y:S01]  /*12250*/  IMAD.MOV.U32 R69, RZ, RZ, R28 ;  /* 0x000000ffff457224 */ /* 0x000fe200078e001c */
[----:B------:R-:W-:Y:S02]  /*12260*/  @P0 LOP3.LUT R0, R0, 0x800, RZ, 0xfc, !PT ;  /* 0x0000080000000812 */ /* 0x000fe400078efcff */
[----:B------:R-:W-:Y:S02]  /*12270*/  ISETP.GE.AND P0, PT, R4, R12, PT ;  /* 0x0000000c0400720c */ /* 0x000fe40003f06270 */
[----:B------:R-:W-:Y:S02]  /*12280*/  LOP3.LUT R0, R0, 0xfffffbff, RZ, 0xc0, !PT ;  /* 0xfffffbff00007812 */ /* 0x000fe400078ec0ff */
[----:B------:R-:W-:Y:S02]  /*12290*/  IADD3 R12, R2, 0x61, RZ ;  /* 0x00000061020c7810 */ /* 0x000fe40007ffe0ff */
[----:B------:R-:W-:-:S04]  /*122a0*/  ISETP.GE.AND P2, PT, R3, R11, PT ;  /* 0x0000000b0300720c */ /* 0x000fc80003f46270 */
[----:B------:R-:W-:Y:S01]  /*122b0*/  FSEL R28, R72, -INF , P2 ;  /* 0xff800000481c7808 */ /* 0x000fe20001000000 */
[----:B------:R-:W-:Y:S01]  /*122c0*/  IMAD.MOV.U32 R72, RZ, RZ, R29 ;  /* 0x000000ffff487224 */ /* 0x000fe200078e001d */
        /* <DEDUP_REMOVED lines=11> */
[----:B------:R-:W-:Y:S01]  /*12380*/  ISETP.GE.AND P0, PT, R4, R7, PT ;  /* 0x000000070400720c */ /* 0x000fe20003f06270 */
[----:B------:R-:W-:Y:S01]  /*12390*/  VIADD R7, R2, 0x69 ;  /* 0x0000006902077836 */ /* 0x000fe20000000000 */
[----:B------:R-:W-:-:S04]  /*123a0*/  LOP3.LUT R0, R0, 0xfffffeff, RZ, 0xc0, !PT ;  /* 0xfffffeff00007812 */ /* 0x000fc800078ec0ff */
[----:B------:R-:W-:-:S04]  /*123b0*/  ISETP.GE.AND P2, PT, R3, R7, PT ;  /* 0x000000070300720c */ /* 0x000fc80003f46270 */
[----:B------:R-:W-:-:S03]  /*123c0*/  FSEL R33, R77, -INF , P2 ;  /* 0xff8000004d217808 */ /* 0x000fc60001000000 */
        /* <DEDUP_REMOVED lines=48> */
[----:B------:R-:W-:Y:S02]  /*126d0*/  VIADD R93, R2, 0xe1 ;  /* 0x000000e1025d7836 */ /* 0x000fe40000000000 */
[----:B------:R-:W-:Y:S02]  /*126e0*/  @P0 LOP3.LUT R0, R0, 0x1, RZ, 0xfc, !PT ;  /* 0x0000000100000812 */ /* 0x000fe400078efcff */
[----:B------:R-:W-:Y:S02]  /*126f0*/  ISETP.GE.AND P0, PT, R4, R6, PT ;  /* 0x000000060400720c */ /* 0x000fe40003f06270 */
[----:B------:R-:W-:-:S04]  /*12700*/  IADD3 R6, R2, 0x90, RZ ;  /* 0x0000009002067810 */ /* 0x000fc80007ffe0ff */
[----:B------:R-:W-:-:S04]  /*12710*/  ISETP.GE.AND P2, PT, R3, R6, PT ;  /* 0x000000060300720c */ /* 0x000fc80003f46270 */
[----:B------:R-:W-:-:S03]  /*12720*/  FSEL R52, R96, -INF , P2 ;  /* 0xff80000060347808 */ /* 0x000fc60001000000 */
        /* <DEDUP_REMOVED lines=15> */
[----:B------:R-:W-:Y:S02]  /*12820*/  LOP3.LUT R5, R5, 0xefffffff, RZ, 0xc0, !PT ;  /* 0xefffffff05057812 */ /* 0x000fe400078ec0ff */
[----:B------:R-:W-:Y:S02]  /*12830*/  MOV R100, R73 ;  /* 0x0000004900647202 */ /* 0x000fe40000000f00 */
[----:B------:R-:W-:-:S04]  /*12840*/  ISETP.GE.AND P2, PT, R3, R10, PT ;  /* 0x0000000a0300720c */ /* 0x000fc80003f46270 */
[----:B------:R-:W-:Y:S01]  /*12850*/  FSEL R57, R101, -INF , P2 ;  /* 0xff80000065397808 */ /* 0x000fe20001000000 */
[----:B------:R-:W-:Y:S02]  /*12860*/  IMAD.MOV.U32 R101, RZ, RZ, R68 ;  /* 0x000000ffff657224 */ /* 0x000fe400078e0044 */
[----:B------:R-:W-:Y:S02]  /*12870*/  @P0 LOP3.LUT R5, R5, 0x10000000, RZ, 0xfc, !PT ;  /* 0x1000000005050812 */ /* 0x000fe400078efcff */
[----:B------:R-:W-:Y:S02]  /*12880*/  ISETP.GE.AND P0, PT, R4, R11, PT ;  /* 0x0000000b0400720c */ /* 0x000fe40003f06270 */
[----:B------:R-:W-:Y:S02]  /*12890*/  LOP3.LUT R5, R5, 0xf7ffffff, RZ, 0xc0, !PT ;  /* 0xf7ffffff05057812 */ /* 0x000fe400078ec0ff */
[----:B------:R-:W-:-:S04]  /*128a0*/  IADD3 R11, R2, 0xa0, RZ ;  /* 0x000000a0020b7810 */ /* 0x000fc80007ffe0ff */
[----:B------:R-:W-:-:S04]  /*128b0*/  ISETP.GE.AND P2, PT, R3, R11, PT ;  /* 0x0000000b0300720c */ /* 0x000fc80003f46270 */
[----:B------:R-:W-:Y:S01]  /*128c0*/  FSEL R60, R104, -INF , P2 ;  /* 0xff800000683c7808 */ /* 0x000fe20001000000 */
[----:B------:R-:W-:Y:S01]  /*128d0*/  IMAD.MOV.U32 R104, RZ, RZ, R61 ;  /* 0x000000ffff687224 */ /* 0x000fe200078e003d */
        /* <DEDUP_REMOVED lines=23> */
[----:B------:R-:W-:Y:S02]  /*12a50*/  IADD3 R6, R2, 0xb0, RZ ;  /* 0x000000b002067810 */ /* 0x000fe40007ffe0ff */
[----:B------:R-:W-:Y:S02]  /*12a60*/  LOP3.LUT R5, R5, 0xff7fffff, RZ, 0xc0, !PT ;  /* 0xff7fffff05057812 */ /* 0x000fe400078ec0ff */
[----:B------:R-:W-:-:S04]  /*12a70*/  ISETP.GE.AND P2, PT, R3, R6, PT ;  /* 0x000000060300720c */ /* 0x000fc80003f46270 */
[----:B------:R-:W-:Y:S02]  /*12a80*/  FSEL R68, R112, -INF , P2 ;  /* 0xff80000070447808 */ /* 0x000fe40001000000 */
[----:B------:R-:W2:Y:S01]  /*12a90*/  LDL.LU R112, [R1+0x80] ;  /* 0x0000800001707983 */ /* 0x000ea20000300800 */
        /* <DEDUP_REMOVED lines=75> */
[----:B------:R-:W-:Y:S02]  /*12f50*/  ISETP.GE.AND P0, PT, R4, R12, PT ;  /* 0x0000000c0400720c */ /* 0x000fe40003f06270 */
[----:B------:R-:W-:Y:S02]  /*12f60*/  LOP3.LUT R5, R5, 0xfffffbff, RZ, 0xc0, !PT ;  /* 0xfffffbff05057812 */ /* 0x000fe400078ec0ff */
[----:B------:R-:W-:Y:S02]  /*12f70*/  ISETP.GE.AND P2, PT, R3, R93, PT ;  /* 0x0000005d0300720c */ /* 0x000fe40003f46270 */
[----:B------:R-:W-:-:S02]  /*12f80*/  IADD3 R12, R2, 0xe8, RZ ;  /* 0x000000e8020c7810 */ /* 0x000fc40007ffe0ff */
[----:B------:R-:W-:Y:S02]  /*12f90*/  FSEL R93, R137, -INF , P2 ;  /* 0xff800000895d7808 */ /* 0x000fe40001000000 */
[----:B------:R-:W-:Y:S01]  /*12fa0*/  ISETP.GE.AND P2, PT, R3, R12, PT ;  /* 0x0000000c0300720c */ /* 0x000fe20003f46270 */
[----:B------:R-:W-:Y:S02]  /*12fb0*/  VIADD R12, R2, 0xe9 ;  /* 0x000000e9020c7836 */ /* 0x000fe40000000000 */
[----:B------:R-:W-:Y:S02]  /*12fc0*/  @P0 LOP3.LUT R5, R5, 0x400, RZ, 0xfc, !PT ;  /* 0x0000040005050812 */ /* 0x000fe400078efcff */
[----:B------:R-:W-:Y:S02]  /*12fd0*/  ISETP.GE.AND P0, PT, R4, R13, PT ;  /* 0x0000000d0400720c */ /* 0x000fe40003f06270 */
[----:B------:R-:W-:Y:S02]  /*12fe0*/  LOP3.LUT R5, R5, 0xfffffdff, RZ, 0xc0, !PT ;  /* 0xfffffdff05057812 */ /* 0x000fe400078ec0ff */
[----:B------:R-:W-:-:S02]  /*12ff0*/  FSEL R113, R140, -INF , P2 ;  /* 0xff8000008c717808 */ /* 0x000fc40001000000 */
        /* <DEDUP_REMOVED lines=12> */
[----:B------:R-:W-:Y:S02]  /*130c0*/  ISETP.GE.AND P2, PT, R3, R6, PT ;  /* 0x000000060300720c */ /* 0x000fe40003f46270 */
[C---:B------:R-:W-:Y:S02]  /*130d0*/  IADD3 R6, R2.reuse, 0xf8, RZ ;  /* 0x000000f802067810 */ /* 0x040fe40007ffe0ff */
[----:B------:R-:W-:Y:S02]  /*130e0*/  FSEL R137, R145, -INF , P2 ;  /* 0xff80000091897808 */ /* 0x000fe40001000000 */
[----:B------:R-:W-:Y:S01]  /*130f0*/  ISETP.GE.AND P2, PT, R3, R6, PT ;  /* 0x000000060300720c */ /* 0x000fe20003f46270 */
[----:B------:R-:W-:Y:S01]  /*13100*/  VIADD R6, R2, 0xf9 ;  /* 0x000000f902067836 */ /* 0x000fe20000000000 */
[----:B------:R-:W-:Y:S02]  /*13110*/  @P0 LOP3.LUT R5, R5, 0x80, RZ, 0xfc, !PT ;  /* 0x0000008005050812 */ /* 0x000fe400078efcff */
[----:B------:R-:W-:-:S02]  /*13120*/  FSEL R141, R148, -INF , P2 ;  /* 0xff800000948d7808 */ /* 0x000fc40001000000 */
[----:B------:R-:W-:Y:S02]  /*13130*/  ISETP.GE.AND P2, PT, R3, R6, PT ;  /* 0x000000060300720c */ /* 0x000fe40003f46270 */
[----:B------:R-:W-:Y:S02]  /*13140*/  ISETP.GE.AND P0, PT, R4, R8, PT ;  /* 0x000000080400720c */ /* 0x000fe40003f06270 */
[----:B--2---:R-:W-:-:S04]  /*13150*/  FMNMX R6, R24, R112, !PT ;  /* 0x0000007018067209 */ /* 0x004fc80007800000 */
        /* <DEDUP_REMOVED lines=60> */
[----:B------:R-:W-:Y:S02]  /*13520*/  FMNMX R6, R137, R6, !PT ;  /* 0x0000000689067209 */ /* 0x000fe40007800000 */
[----:B------:R-:W-:Y:S02]  /*13530*/  FSEL R140, R149, -INF , P2 ;  /* 0xff800000958c7808 */ /* 0x000fe40001000000 */
[----:B------:R-:W-:-:S04]  /*13540*/  FMNMX R6, R141, R6, !PT ;  /* 0x000000068d067209 */ /* 0x000fc80007800000 */
[----:B------:R-:W-:-:S05]  /*13550*/  FMNMX R6, R140, R6, !PT ;  /* 0x000000068c067209 */ /* 0x000fca0007800000 */
[----:B------:R-:W1:Y:S02]  /*13560*/  SHFL.BFLY PT, R7, R6, 0x1, 0x1f ;  /* 0x0c201f0006077f89 */ /* 0x000e6400000e0000 */
[----:B-1----:R-:W-:-:S05]  /*13570*/  FMNMX R7, R6, R7, !PT ;  /* 0x0000000706077209 */ /* 0x002fca0007800000 */
[----:B------:R-:W1:Y:S02]  /*13580*/  SHFL.BFLY PT, R6, R7, 0x2, 0x1f ;  /* 0x0c401f0007067f89 */ /* 0x000e6400000e0000 */
[----:B-1----:R-:W-:-:S04]  /*13590*/  FMNMX R8, R7, R6, !PT ;  /* 0x0000000607087209 */ /* 0x002fc80007800000 */
[----:B------:R-:W-:-:S04]  /*135a0*/  FSETP.NEU.AND P2, PT, R8, -INF , PT ;  /* 0xff8000000800780b */ /* 0x000fc80003f4d000 */
[----:B------:R-:W-:-:S05]  /*135b0*/  FSEL R109, R8, RZ, P2 ;  /* 0x000000ff086d7208 */ /* 0x000fca0001000000 */
[----:B------:R-:W-:-:S04]  /*135c0*/  FMUL R6, R109, UR4 ;  /* 0x000000046d067c20 */ /* 0x000fc80008400000 */
[----:B------:R-:W-:-:S05]  /*135d0*/  FFMA R104, R24, UR4, -R6 ;  /* 0x0000000418687c23 */ /* 0x000fca0008000806 */
[----:B------:R-:W-:Y:S01]  /*135e0*/  FSETP.GEU.AND P2, PT, R104, -126, PT ;  /* 0xc2fc00006800780b */ /* 0x000fe20003f4e000 */
[----:B------:R1:W-:Y:S02]  /*135f0*/  STL [R1+0x90], R8 ;  /* 0x0000900801007387 */ /* 0x0003e40000100800 */
[----:B-1----:R-:W-:-:S10]  /*13600*/  FFMA R8, R116, UR4, -R6 ;  /* 0x0000000474087c23 */ /* 0x002fd40008000806 */
[----:B------:R-:W-:Y:S01]  /*13610*/  @!P2 FMUL R104, R104, 0.5 ;  /* 0x3f0000006868a820 */ /* 0x000fe20000400000 */
[----:B------:R-:W-:-:S03]  /*13620*/  MOV R116, R167 ;  /* 0x000000a700747202 */ /* 0x000fc60000000f00 */
[----:B------:R-:W1:Y:S01]  /*13630*/  MUFU.EX2 R167, R104 ;  /* 0x0000006800a77308 */ /* 0x000e620000000800 */
[----:B------:R-:W-:Y:S01]  /*13640*/  FFMA R101, R101, UR4, -R6 ;  /* 0x0000000465657c23 */ /* 0x000fe20008000806 */
[----:B-1----:R-:W-:-:S04]  /*13650*/  @!P2 FMUL R167, R167, R167 ;  /* 0x000000a7a7a7a220 */ /* 0x002fc80000400000 */
[----:B------:R-:W-:Y:S01]  /*13660*/  FSETP.GEU.AND P2, PT, R101, -126, PT ;  /* 0xc2fc00006500780b */ /* 0x000fe20003f4e000 */
[----:B------:R-:W-:Y:S01]  /*13670*/  FFMA R7, R117, UR4, -R6 ;  /* 0x0000000475077c23 */ /* 0x000fe20008000806 */
[----:B------:R-:W-:-:S11]  /*13680*/  FADD R117, -R109, R112 ;  /* 0x000000706d757221 */ /* 0x000fd60000000100 */
[----:B------:R-:W-:-:S04]  /*13690*/  @!P2 FMUL R101, R101, 0.5 ;  /* 0x3f0000006565a820 */ /* 0x000fc80000400000 */
[----:B------:R-:W1:Y:S01]  /*136a0*/  MUFU.EX2 R112, R101 ;  /* 0x0000006500707308 */ /* 0x000e620000000800 */
[----:B------:R-:W-:Y:S01]  /*136b0*/  FFMA R100, R100, UR4, -R6 ;  /* 0x0000000464647c23 */ /* 0x000fe20008000806 */
[----:B-1----:R-:W-:-:S04]  /*136c0*/  @!P2 FMUL R112, R112, R112 ;  /* 0x000000707070a220 */ /* 0x002fc80000400000 */
[----:B------:R-:W-:-:S13]  /*136d0*/  FSETP.GEU.AND P2, PT, R100, -126, PT ;  /* 0xc2fc00006400780b */ /* 0x000fda0003f4e000 */
[----:B------:R-:W-:-:S04]  /*136e0*/  @!P2 FMUL R100, R100, 0.5 ;  /* 0x3f0000006464a820 */ /* 0x000fc80000400000 */
[----:B------:R-:W1:Y:S02]  /*136f0*/  MUFU.EX2 R109, R100 ;  /* 0x00000064006d7308 */ /* 0x000e640000000800 */
[----:B-1----:R-:W-:Y:S01]  /*13700*/  @!P2 FMUL R109, R109, R109 ;  /* 0x0000006d6d6da220 */ /* 0x002fe20000400000 */
[----:B------:R-:W-:-:S13]  /*13710*/  FSETP.GEU.AND P2, PT, R7, -126, PT ;  /* 0xc2fc00000700780b */ /* 0x000fda0003f4e000 */
[----:B------:R-:W-:-:S06]  /*13720*/  @!P2 FMUL R7, R7, 0.5 ;  /* 0x3f0000000707a820 */ /* 0x000fcc0000400000 */
[----:B------:R-:W1:Y:S02]  /*13730*/  MUFU.EX2 R7, R7 ;  /* 0x0000000700077308 */ /* 0x000e640000000800 */
[----:B-1----:R-:W-:Y:S01]  /*13740*/  @!P2 FMUL R7, R7, R7 ;  /* 0x000000070707a220 */ /* 0x002fe20000400000 */
[----:B------:R-:W-:-:S13]  /*13750*/  FSETP.GEU.AND P2, PT, R8, -126, PT ;  /* 0xc2fc00000800780b */ /* 0x000fda0003f4e000 */
[----:B------:R-:W-:-:S06]  /*13760*/  @!P2 FMUL R8, R8, 0.5 ;  /* 0x3f0000000808a820 */ /* 0x000fcc0000400000 */
[----:B------:R-:W1:Y:S01]  /*13770*/  MUFU.EX2 R8, R8 ;  /* 0x0000000800087308 */ /* 0x000e620000000800 */
[----:B------:R-:W-:-:S04]  /*13780*/  LOP3.LUT R5, R5, 0xffffffdf, RZ, 0xc0, !PT ;  /* 0xffffffdf05057812 */ /* 0x000fc800078ec0ff */
[----:B------:R-:W-:Y:S02]  /*13790*/  @P0 LOP3.LUT R5, R5, 0x20, RZ, 0xfc, !PT ;  /* 0x0000002005050812 */ /* 0x000fe400078efcff */
[----:B------:R-:W-:Y:S01]  /*137a0*/  ISETP.GE.AND P0, PT, R4, R9, PT ;  /* 0x000000090400720c */ /* 0x000fe20003f06270 */
[----:B------:R-:W-:Y:S01]  /*137b0*/  FFMA R9, R108, UR4, -R6 ;  /* 0x000000046c097c23 */ /* 0x000fe20008000806 */
[----:B-1----:R-:W-:-:S04]  /*137c0*/  @!P2 FMUL R8, R8, R8 ;  /* 0x000000080808a220 */ /* 0x002fc80000400000 */
        /* <DEDUP_REMOVED lines=19> */
[----:B------:R-:W-:Y:S01]  /*13900*/  FFMA R108, R236, UR4, -R6 ;  /* 0x00000004ec6c7c23 */ /* 0x000fe20008000806 */
[----:B-1----:R-:W-:-:S04]  /*13910*/  @!P2 FMUL R11, R11, R11 ;  /* 0x0000000b0b0ba220 */ /* 0x002fc80000400000 */
[----:B------:R-:W-:Y:S01]  /*13920*/  FSETP.GEU.AND P2, PT, R108, -126, PT ;  /* 0xc2fc00006c00780b */ /* 0x000fe20003f4e000 */
[--C-:B------:R-:W-:Y:S01]  /*13930*/  FFMA R105, R235, UR4, -R6.reuse ;  /* 0x00000004eb697c23 */ /* 0x100fe20008000806 */
        /* <DEDUP_REMOVED lines=8> */
[----:B------:R-:W-:-:S03]  /*139c0*/  FFMA R20, R20, UR4, -R6 ;  /* 0x0000000414147c23 */ /* 0x000fc60008000806 */
[----:B------:R-:W-:Y:S01]  /*139d0*/  @!P2 FMUL R108, R108, 0.5 ;  /* 0x3f0000006c6ca820 */ /* 0x000fe20000400000 */
        /* <DEDUP_REMOVED lines=44> */
[----:B------:R-:W-:-:S02]  /*13ca0*/  FFMA R140, R140, UR4, -R6 ;  /* 0x000000048c8c7c23 */ /* 0x000fc40008000806 */
[----:B------:R-:W1:Y:S02]  /*13cb0*/  MUFU.EX2 R6, R108 ;  /* 0x0000006c00067308 */ /* 0x000e640000000800 */
[----:B-1----:R-:W-:Y:S01]  /*13cc0*/  @!P2 FMUL R6, R6, R6 ;  /* 0x000000060606a220 */ /* 0x002fe20000400000 */
[----:B------:R-:W-:-:S13]  /*13cd0*/  FSETP.GEU.AND P2, PT, R105, -126, PT ;  /* 0xc2fc00006900780b */ /* 0x000fda0003f4e000 */
[----:B------:R-:W-:-:S04]  /*13ce0*/  @!P2 FMUL R105, R105, 0.5 ;  /* 0x3f0000006969a820 */ /* 0x000fc80000400000 */
        /* <DEDUP_REMOVED lines=138> */
[----:B------:R-:W-:Y:S01]  /*14590*/  FSETP.GEU.AND P2, PT, R68, -126, PT ;  /* 0xc2fc00004400780b */ /* 0x000fe20003f4e000 */
[----:B------:R-:W-:-:S12]  /*145a0*/  IMAD.MOV.U32 R24, RZ, RZ, R117 ;  /* 0x000000ffff187224 */ /* 0x000fd800078e0075 */
[----:B------:R-:W-:-:S04]  /*145b0*/  @!P2 FMUL R68, R68, 0.5 ;  /* 0x3f0000004444a820 */ /* 0x000fc80000400000 */
[----:B------:R-:W1:Y:S02]  /*145c0*/  MUFU.EX2 R117, R68 ;  /* 0x0000004400757308 */ /* 0x000e640000000800 */
[----:B-1----:R-:W-:Y:S01]  /*145d0*/  @!P2 FMUL R117, R117, R117 ;  /* 0x000000757575a220 */ /* 0x002fe20000400000 */
[----:B------:R-:W-:-:S13]  /*145e0*/  FSETP.GEU.AND P2, PT, R69, -126, PT ;  /* 0xc2fc00004500780b */ /* 0x000fda0003f4e000 */
[----:B------:R-:W-:-:S04]  /*145f0*/  @!P2 FMUL R69, R69, 0.5 ;  /* 0x3f0000004545a820 */ /* 0x000fc80000400000 */
[----:B------:R-:W1:Y:S02]  /*14600*/  MUFU.EX2 R40, R69 ;  /* 0x0000004500287308 */ /* 0x000e640000000800 */
[----:B-1----:R-:W-:Y:S01]  /*14610*/  @!P2 FMUL R40, R40, R40 ;  /* 0x000000282828a220 */ /* 0x002fe20000400000 */
[----:B------:R-:W-:Y:S02]  /*14620*/  FSETP.GEU.AND P2, PT, R72, -126, PT ;  /* 0xc2fc00004800780b */ /* 0x000fe40003f4e000 */
[----:B------:R-:W-:-:S11]  /*14630*/  MOV R25, R116 ;  /* 0x0000007400197202 */ /* 0x000fd60000000f00 */
        /* <DEDUP_REMOVED lines=42> */
[----:B------:R-:W-:Y:S02]  /*148e0*/  LOP3.LUT R5, R5, 0xfffffffb, RZ, 0xc0, !PT ;  /* 0xfffffffb05057812 */ /* 0x000fe400078ec0ff */
[----:B------:R-:W-:Y:S02]  /*148f0*/  IADD3 R29, R2, 0xe1, RZ ;  /* 0x000000e1021d7810 */ /* 0x000fe40007ffe0ff */
[----:B------:R-:W-:Y:S02]  /*14900*/  @P0 LOP3.LUT R5, R5, 0x4, RZ, 0xfc, !PT ;  /* 0x0000000405050812 */ /* 0x000fe400078efcff */
[----:B------:R-:W-:Y:S01]  /*14910*/  ISETP.GE.AND P0, PT, R4, R29, PT ;  /* 0x0000001d0400720c */ /* 0x000fe20003f06270 */
[----:B-1----:R-:W-:Y:S01]  /*14920*/  @!P2 FMUL R92, R92, R92 ;  /* 0x0000005c5c5ca220 */ /* 0x002fe20000400000 */
[----:B------:R-:W-:Y:S02]  /*14930*/  FSETP.GEU.AND P2, PT, R93, -126, PT ;  /* 0xc2fc00005d00780b */ /* 0x000fe40003f4e000 */
[----:B------:R-:W-:-:S09]  /*14940*/  LOP3.LUT R0, R0, 0xdfffffff, RZ, 0xc0, !PT ;  /* 0xdfffffff00007812 */ /* 0x000fd200078ec0ff */
[----:B------:R-:W-:Y:S02]  /*14950*/  @P0 LOP3.LUT R0, R0, 0x20000000, RZ, 0xfc, !PT ;  /* 0x2000000000000812 */ /* 0x000fe400078efcff */
[----:B------:R-:W-:Y:S02]  /*14960*/  @!P2 FMUL R93, R93, 0.5 ;  /* 0x3f0000005d5da820 */ /* 0x000fe40000400000 */
[----:B------:R-:W-:-:S04]  /*14970*/  LOP3.LUT P0, RZ, R0, 0x4, RZ, 0xc0, !PT ;  /* 0x0000000400ff7812 */ /* 0x000fc8000780c0ff */
[----:B------:R-:W1:Y:S01]  /*14980*/  MUFU.EX2 R93, R93 ;  /* 0x0000005d005d7308 */ /* 0x000e620000000800 */
[----:B------:R-:W-:-:S08]  /*14990*/  LOP3.LUT R96, R96, 0xefffffff, RZ, 0xc0, !PT ;  /* 0xefffffff60607812 */ /* 0x000fd000078ec0ff */
[----:B------:R-:W-:Y:S02]  /*149a0*/  @P0 LOP3.LUT R96, R96, 0x10000000, RZ, 0xfc, !PT ;  /* 0x1000000060600812 */ /* 0x000fe400078efcff */
[----:B------:R-:W-:Y:S01]  /*149b0*/  LOP3.LUT P0, RZ, R0, 0x200, RZ, 0xc0, !PT ;  /* 0x0000020000ff7812 */ /* 0x000fe2000780c0ff */
[----:B-1----:R-:W-:Y:S01]  /*149c0*/  @!P2 FMUL R93, R93, R93 ;  /* 0x0000005d5d5da220 */ /* 0x002fe20000400000 */
[----:B------:R-:W-:Y:S02]  /*149d0*/  FSETP.GEU.AND P2, PT, R113, -126, PT ;  /* 0xc2fc00007100780b */ /* 0x000fe40003f4e000 */
[----:B------:R-:W-:-:S09]  /*149e0*/  LOP3.LUT R96, R96, 0xdfffffff, RZ, 0xc0, !PT ;  /* 0xdfffffff60607812 */ /* 0x000fd200078ec0ff */
[----:B------:R-:W-:Y:S02]  /*149f0*/  @P0 LOP3.LUT R96, R96, 0x20000000, RZ, 0xfc, !PT ;  /* 0x2000000060600812 */ /* 0x000fe400078efcff */
[----:B------:R-:W-:Y:S01]  /*14a00*/  LOP3.LUT P0, RZ, R0, 0x400, RZ, 0xc0, !PT ;  /* 0x0000040000ff7812 */ /* 0x000fe2000780c0ff */
[----:B------:R-:W-:Y:S02]  /*14a10*/  IMAD.MOV.U32 R28, RZ, RZ, R6 ;  /* 0x000000ffff1c7224 */ /* 0x000fe400078e0006 */
[----:B------:R-:W-:-:S04]  /*14a20*/  @!P2 FMUL R113, R113, 0.5 ;  /* 0x3f0000007171a820 */ /* 0x000fc80000400000 */
[----:B------:R-:W1:Y:S01]  /*14a30*/  MUFU.EX2 R6, R113 ;  /* 0x0000007100067308 */ /* 0x000e620000000800 */
[----:B------:R-:W-:-:S05]  /*14a40*/  LOP3.LUT R96, R96, 0xbfffffff, RZ, 0xc0, !PT ;  /* 0xbfffffff60607812 */ /* 0x000fca00078ec0ff */
[----:B------:R-:W-:Y:S02]  /*14a50*/  @P0 LOP3.LUT R96, R96, 0x40000000, RZ, 0xfc, !PT ;  /* 0x4000000060600812 */ /* 0x000fe400078efcff */
[----:B------:R-:W-:Y:S02]  /*14a60*/  LOP3.LUT P0, RZ, R0, 0x800, RZ, 0xc0, !PT ;  /* 0x0000080000ff7812 */ /* 0x000fe4000780c0ff */
[----:B------:R-:W-:Y:S01]  /*14a70*/  LOP3.LUT R96, R96, 0x7fffffff, RZ, 0xc0, !PT ;  /* 0x7fffffff60607812 */ /* 0x000fe200078ec0ff */
[----:B-1----:R-:W-:Y:S01]  /*14a80*/  @!P2 FMUL R6, R6, R6 ;  /* 0x000000060606a220 */ /* 0x002fe20000400000 */
[----:B------:R-:W-:-:S09]  /*14a90*/  FSETP.GEU.AND P2, PT, R133, -126, PT ;  /* 0xc2fc00008500780b */ /* 0x000fd20003f4e000 */
[----:B------:R-:W-:Y:S02]  /*14aa0*/  @P0 LOP3.LUT R96, R96, 0x80000000, RZ, 0xfc, !PT ;  /* 0x8000000060600812 */ /* 0x000fe400078efcff */
[----:B------:R-:W-:Y:S02]  /*14ab0*/  LOP3.LUT P0, RZ, R0, 0x1000, RZ, 0xc0, !PT ;  /* 0x0000100000ff7812 */ /* 0x000fe4000780c0ff */
[----:B------:R-:W-:Y:S01]  /*14ac0*/  LOP3.LUT R97, R97, 0xfffffffe, RZ, 0xc0, !PT ;  /* 0xfffffffe61617812 */ /* 0x000fe200078ec0ff */
[----:B------:R-:W-:-:S04]  /*14ad0*/  @!P2 FMUL R133, R133, 0.5 ;  /* 0x3f0000008585a820 */ /* 0x000fc80000400000 */
[----:B------:R-:W1:Y:S06]  /*14ae0*/  MUFU.EX2 R12, R133 ;  /* 0x00000085000c7308 */ /* 0x000e6c0000000800 */
[----:B------:R-:W-:Y:S02]  /*14af0*/  @P0 LOP3.LUT R97, R97, 0x1, RZ, 0xfc, !PT ;  /* 0x0000000161610812 */ /* 0x000fe400078efcff */
[----:B------:R-:W-:Y:S02]  /*14b00*/  LOP3.LUT P0, RZ, R0, 0x2000, RZ, 0xc0, !PT ;  /* 0x0000200000ff7812 */ /* 0x000fe4000780c0ff */
[----:B------:R-:W-:-:S11]  /*14b10*/  LOP3.LUT R97, R97, 0xfffffffd, RZ, 0xc0, !PT ;  /* 0xfffffffd61617812 */ /* 0x000fd600078ec0ff */
[----:B------:R-:W-:Y:S01]  /*14b20*/  @P0 LOP3.LUT R97, R97, 0x2, RZ, 0xfc, !PT ;  /* 0x0000000261610812 */ /* 0x000fe200078efcff */
[----:B-1----:R-:W-:Y:S01]  /*14b30*/  @!P2 FMUL R12, R12, R12 ;  /* 0x0000000c0c0ca220 */ /* 0x002fe20000400000 */
[----:B------:R-:W-:Y:S02]  /*14b40*/  LOP3.LUT P0, RZ, R0, 0x4000, RZ, 0xc0, !PT ;  /* 0x0000400000ff7812 */ /* 0x000fe4000780c0ff */
[----:B------:R-:W-:Y:S02]  /*14b50*/  FSETP.GEU.AND P2, PT, R136, -126, PT ;  /* 0xc2fc00008800780b */ /* 0x000fe40003f4e000 */
[----:B------:R-:W-:-:S09]  /*14b60*/  LOP3.LUT R97, R97, 0xfffffffb, RZ, 0xc0, !PT ;  /* 0xfffffffb61617812 */ /* 0x000fd200078ec0ff */
[----:B------:R-:W-:Y:S02]  /*14b70*/  @P0 LOP3.LUT R97, R97, 0x4, RZ, 0xfc, !PT ;  /* 0x0000000461610812 */ /* 0x000fe400078efcff */
[----:B------:R-:W-:Y:S01]  /*14b80*/  @!P2 FMUL R136, R136, 0.5 ;  /* 0x3f0000008888a820 */ /* 0x000fe20000400000 */
[----:B------:R-:W-:-:S03]  /*14b90*/  LOP3.LUT P0, RZ, R0, 0x8000, RZ, 0xc0, !PT ;  /* 0x0000800000ff7812 */ /* 0x000fc6000780c0ff */
[----:B------:R-:W1:Y:S01]  /*14ba0*/  MUFU.EX2 R85, R136 ;  /* 0x0000008800557308 */ /* 0x000e620000000800 */
[----:B------:R-:W-:-:S09]  /*14bb0*/  LOP3.LUT R97, R97, 0xfffffff7, RZ, 0xc0, !PT ;  /* 0xfffffff761617812 */ /* 0x000fd200078ec0ff */
        /* <DEDUP_REMOVED lines=18> */
[----:B------:R-:W-:Y:S01]  /*14ce0*/  IMAD.MOV.U32 R53, RZ, RZ, R24 ;  /* 0x000000ffff357224 */ /* 0x000fe200078e0018 */
[----:B------:R-:W-:Y:S01]  /*14cf0*/  MOV R29, R25 ;  /* 0x00000019001d7202 */ /* 0x000fe20000000f00 */
[----:B------:R-:W-:Y:S01]  /*14d00*/  FADD R25, R167, R129 ;  /* 0x00000081a7197221 */ /* 0x000fe20000000000 */
[----:B------:R-:W-:-:S07]  /*14d10*/  @!P2 FMUL R141, R141, 0.5 ;  /* 0x3f0000008d8da820 */ /* 0x000fce0000400000 */
[----:B------:R-:W-:Y:S02]  /*14d20*/  @P0 LOP3.LUT R97, R97, 0x80, RZ, 0xfc, !PT ;  /* 0x0000008061610812 */ /* 0x000fe400078efcff */
[----:B------:R-:W-:Y:S01]  /*14d30*/  LOP3.LUT P0, RZ, R0, 0x100000, RZ, 0xc0, !PT ;  /* 0x0010000000ff7812 */ /* 0x000fe2000780c0ff */
[----:B------:R1:W2:Y:S01]  /*14d40*/  MUFU.EX2 R14, R141 ;  /* 0x0000008d000e7308 */ /* 0x0002a20000000800 */
[----:B------:R-:W-:Y:S01]  /*14d50*/  FADD R24, R234, R22 ;  /* 0x00000016ea187221 */ /* 0x000fe20000000000 */
[----:B------:R-:W-:Y:S01]  /*14d60*/  LOP3.LUT R97, R97, 0xfffffeff, RZ, 0xc0, !PT ;  /* 0xfffffeff61617812 */ /* 0x000fe200078ec0ff */
[----:B-1----:R-:W-:Y:S02]  /*14d70*/  IMAD.MOV.U32 R141, RZ, RZ, R28 ;  /* 0x000000ffff8d7224 */ /* 0x002fe400078e001c */
[----:B------:R-:W-:Y:S01]  /*14d80*/  FADD R28, R25, R24 ;  /* 0x00000018191c7221 */ /* 0x000fe20000000000 */
[----:B------:R-:W-:Y:S01]  /*14d90*/  FADD R24, R148, R92 ;  /* 0x0000005c94187221 */ /* 0x000fe20000000000 */
[----:B------:R-:W-:-:S05]  /*14da0*/  FADD R25, R141, R121 ;  /* 0x000000798d197221 */ /* 0x000fca0000000000 */
[----:B------:R-:W-:Y:S02]  /*14db0*/  @P0 LOP3.LUT R97, R97, 0x100, RZ, 0xfc, !PT ;  /* 0x0000010061610812 */ /* 0x000fe400078efcff */
[----:B------:R-:W-:Y:S01]  /*14dc0*/  LOP3.LUT P0, RZ, R0, 0x200000, RZ, 0xc0, !PT ;  /* 0x0020000000ff7812 */ /* 0x000fe2000780c0ff */
[----:B------:R-:W-:Y:S01]  /*14dd0*/  FADD R24, R25, R24 ;  /* 0x0000001819187221 */ /* 0x000fe20000000000 */
[----:B------:R-:W-:-:S03]  /*14de0*/  FADD R25, R112, R45 ;  /* 0x0000002d70197221 */ /* 0x000fc60000000000 */
[----:B------:R-:W-:Y:S01]  /*14df0*/  FADD R52, R28, R24 ;  /* 0x000000181c347221 */ /* 0x000fe20000000000 */
[----:B------:R-:W-:Y:S01]  /*14e00*/  FADD R24, R100, R36 ;  /* 0x0000002464187221 */ /* 0x000fe20000000000 */
[----:B------:R-:W-:-:S03]  /*14e10*/  LOP3.LUT R97, R97, 0xfffffdff, RZ, 0xc0, !PT ;  /* 0xfffffdff61617812 */ /* 0x000fc600078ec0ff */
[----:B------:R-:W-:Y:S01]  /*14e20*/  FADD R28, R25, R24 ;  /* 0x00000018191c7221 */ /* 0x000fe20000000000 */
[----:B------:R-:W-:Y:S01]  /*14e30*/  FADD R25, R108, R44 ;  /* 0x0000002c6c197221 */ /* 0x000fe20000000000 */
[----:B------:R-:W-:Y:S01]  /*14e40*/  FADD R24, R19, R93 ;  /* 0x0000005d13187221 */ /* 0x000fe20000000000 */
[----:B--2---:R-:W-:Y:S01]  /*14e50*/  @!P2 FMUL R14, R14, R14 ;  /* 0x0000000e0e0ea220 */ /* 0x004fe20000400000 */
[----:B------:R-:W-:Y:S02]  /*14e60*/  FSETP.GEU.AND P2, PT, R140, -126, PT ;  /* 0xc2fc00008c00780b */ /* 0x000fe40003f4e000 */
[----:B------:R-:W-:Y:S01]  /*14e70*/  @P0 LOP3.LUT R97, R97, 0x200, RZ, 0xfc, !PT ;  /* 0x0000020061610812 */ /* 0x000fe200078efcff */
[----:B------:R-:W-:Y:S01]  /*14e80*/  FADD R24, R25, R24 ;  /* 0x0000001819187221 */ /* 0x000fe20000000000 */
[----:B------:R-:W-:Y:S01]  /*14e90*/  LOP3.LUT P0, RZ, R0, 0x400000, RZ, 0xc0, !PT ;  /* 0x0040000000ff7812 */ /* 0x000fe2000780c0ff */
[----:B------:R-:W-:Y:S02]  /*14ea0*/  FADD R25, R109, R128 ;  /* 0x000000806d197221 */ /* 0x000fe40000000000 */
[----:B------:R-:W-:Y:S01]  /*14eb0*/  FADD R64, R28, R24 ;  /* 0x000000181c407221 */ /* 0x000fe20000000000 */
[----:B------:R-:W-:Y:S01]  /*14ec0*/  FADD R24, R233, R80 ;  /* 0x00000050e9187221 */ /* 0x000fe20000000000 */
[----:B------:R-:W-:-:S03]  /*14ed0*/  LOP3.LUT R97, R97, 0xfffffbff, RZ, 0xc0, !PT ;  /* 0xfffffbff61617812 */ /* 0x000fc600078ec0ff */
[----:B------:R-:W-:Y:S01]  /*14ee0*/  FADD R28, R25, R24 ;  /* 0x00000018191c7221 */ /* 0x000fe20000000000 */
[----:B------:R-:W-:Y:S01]  /*14ef0*/  FADD R25, R237, R120 ;  /* 0x00000078ed197221 */ /* 0x000fe20000000000 */
[----:B------:R-:W-:Y:S01]  /*14f00*/  FADD R24, R145, R6 ;  /* 0x0000000691187221 */ /* 0x000fe20000000000 */
[----:B------:R-:W-:Y:S02]  /*14f10*/  @!P2 FMUL R140, R140, 0.5 ;  /* 0x3f0000008c8ca820 */ /* 0x000fe40000400000 */
[----:B------:R-:W-:Y:S01]  /*14f20*/  @P0 LOP3.LUT R97, R97, 0x400, RZ, 0xfc, !PT ;  /* 0x0000040061610812 */ /* 0x000fe200078efcff */
[----:B------:R-:W-:Y:S01]  /*14f30*/  FADD R24, R25, R24 ;  /* 0x0000001819187221 */ /* 0x000fe20000000000 */
[----:B------:R-:W-:Y:S01]  /*14f40*/  LOP3.LUT P0, RZ, R0, 0x800000, RZ, 0xc0, !PT ;  /* 0x0080000000ff7812 */ /* 0x000fe2000780c0ff */
[----:B------:R-:W1:Y:S01]  /*14f50*/  MUFU.EX2 R15, R140 ;  /* 0x0000008c000f7308 */ /* 0x000e620000000800 */
[----:B------:R-:W-:Y:S01]  /*14f60*/  FADD R25, R7, R49 ;  /* 0x0000003107197221 */ /* 0x000fe20000000000 */
[----:B------:R-:W-:Y:S01]  /*14f70*/  FADD R77, R28, R24 ;  /* 0x000000181c4d7221 */ /* 0x000fe20000000000 */
[----:B------:R-:W-:Y:S01]  /*14f80*/  FADD R24, R21, R81 ;  /* 0x0000005115187221 */ /* 0x000fe20000000000 */
[----:B------:R-:W-:-:S02]  /*14f90*/  LOP3.LUT R97, R97, 0xfffff7ff, RZ, 0xc0, !PT ;  /* 0xfffff7ff61617812 */ /* 0x000fc400078ec0ff */
[----:B------:R-:W-:Y:S01]  /*14fa0*/  IADD3 R56, R2, 0xe8, RZ ;  /* 0x000000e802387810 */ /* 0x000fe20007ffe0ff */
[----:B------:R-:W-:Y:S01]  /*14fb0*/  FADD R28, R25, R24 ;  /* 0x00000018191c7221 */ /* 0x000fe20000000000 */
[----:B------:R-:W-:Y:S01]  /*14fc0*/  FADD R25, R105, R17 ;  /* 0x0000001169197221 */ /* 0x000fe20000000000 */
[----:B------:R-:W-:Y:S01]  /*14fd0*/  FADD R24, R33, R12 ;  /* 0x0000000c21187221 */ /* 0x000fe20000000000 */
[----:B------:R-:W-:Y:S01]  /*14fe0*/  ISETP.GE.AND P1, PT, R4, R56, PT ;  /* 0x000000380400720c */ /* 0x000fe20003f26270 */
[----:B------:R-:W-:Y:S01]  /*14ff0*/  VIADD R56, R2, 0xe9 ;  /* 0x000000e902387836 */ /* 0x000fe20000000000 */
[----:B------:R-:W-:Y:S01]  /*15000*/  @P0 LOP3.LUT R97, R97, 0x800, RZ, 0xfc, !PT ;  /* 0x0000080061610812 */ /* 0x000fe200078efcff */
[----:B------:R-:W-:Y:S01]  /*15010*/  FADD R24, R25, R24 ;  /* 0x0000001819187221 */ /* 0x000fe20000000000 */
[----:B------:R-:W-:Y:S01]  /*15020*/  LOP3.LUT P0, RZ, R0, 0x1000000, RZ, 0xc0, !PT ;  /* 0x0100000000ff7812 */ /* 0x000fe2000780c0ff */
[----:B------:R-:W-:Y:S01]  /*15030*/  FADD R25, R8, R125 ;  /* 0x0000007d08197221 */ /* 0x000fe20000000000 */
[----:B------:R-:W-:-:S02]  /*15040*/  VIADD R57, R2, 0xf8 ;  /* 0x000000f802397836 */ /* 0x000fc40000000000 */
[----:B------:R-:W-:Y:S01]  /*15050*/  FADD R76, R28, R24 ;  /* 0x000000181c4c7221 */ /* 0x000fe20000000000 */
[----:B-1----:R-:W-:Y:S01]  /*15060*/  @!P2 FMUL R15, R15, R15 ;  /* 0x0000000f0f0fa220 */ /* 0x002fe20000400000 */
[----:B------:R-:W-:Y:S01]  /*15070*/  FADD R24, R232, R84 ;  /* 0x00000054e8187221 */ /* 0x000fe20000000000 */
[----:B------:R-:W-:Y:S01]  /*15080*/  ISETP.GE.AND P2, PT, R4, R56, PT ;  /* 0x000000380400720c */ /* 0x000fe20003f46270 */
[----:B------:R-:W2:Y:S01]  /*15090*/  LDL.LU R140, [R1+0x30] ;  /* 0x00003000018c7983 */ /* 0x000ea20000300800 */
[----:B------:R-:W-:Y:S01]  /*150a0*/  IADD3 R56, R2, 0xf0, RZ ;  /* 0x000000f002387810 */ /* 0x000fe20007ffe0ff */
[----:B------:R-:W-:Y:S01]  /*150b0*/  FADD R28, R25, R24 ;  /* 0x00000018191c7221 */ /* 0x000fe20000000000 */
[----:B------:R-:W-:Y:S01]  /*150c0*/  LOP3.LUT R97, R97, 0xffffefff, RZ, 0xc0, !PT ;  /* 0xffffefff61617812 */ /* 0x000fe200078ec0ff */
[----:B------:R-:W-:Y:S01]  /*150d0*/  FADD R25, R236, R117 ;  /* 0x00000075ec197221 */ /* 0x000fe20000000000 */
[----:B------:R-:W-:Y:S01]  /*150e0*/  FADD R24, R144, R85 ;  /* 0x0000005590187221 */ /* 0x000fe20000000000 */
[----:B------:R-:W-:Y:S01]  /*150f0*/  ISETP.GE.AND P3, PT, R4, R56, PT ;  /* 0x000000380400720c */ /* 0x000fe20003f66270 */
[----:B------:R-:W-:Y:S01]  /*15100*/  IMAD.MOV.U32 R56, RZ, RZ, R29 ;  /* 0x000000ffff387224 */ /* 0x000fe200078e001d */
[----:B------:R-:W-:Y:S01]  /*15110*/  IADD3 R29, R2, 0xf1, RZ ;  /* 0x000000f1021d7810 */ /* 0x000fe20007ffe0ff */
[----:B------:R-:W-:Y:S01]  /*15120*/  FADD R24, R25, R24 ;  /* 0x0000001819187221 */ /* 0x000fe20000000000 */
[----:B------:R-:W-:Y:S01]  /*15130*/  @P0 LOP3.LUT R97, R97, 0x1000, RZ, 0xfc, !PT ;  /* 0x0000100061610812 */ /* 0x000fe200078efcff */
[----:B------:R-:W3:Y:S01]  /*15140*/  LDL.LU R137, [R1+0x34] ;  /* 0x0000340001897983 */ /* 0x000ee20000300800 */
[----:B------:R-:W-:-:S02]  /*15150*/  LOP3.LUT P0, RZ, R0, 0x2000000, RZ, 0xc0, !PT ;  /* 0x0200000000ff7812 */ /* 0x000fc4000780c0ff */
[----:B------:R-:W-:Y:S01]  /*15160*/  ISETP.GE.AND P4, PT, R4, R29, PT ;  /* 0x0000001d0400720c */ /* 0x000fe20003f86270 */
[----:B------:R-:W-:Y:S01]  /*15170*/  FADD R29, R28, R24 ;  /* 0x000000181c1d7221 */ /* 0x000fe20000000000 */
[----:B------:R-:W-:Y:S01]  /*15180*/  FADD R25, R9, R48 ;  /* 0x0000003009197221 */ /* 0x000fe20000000000 */
[----:B------:R-:W-:Y:S01]  /*15190*/  FADD R24, R23, R32 ;  /* 0x0000002017187221 */ /* 0x000fe20000000000 */
[----:B------:R-:W-:Y:S02]  /*151a0*/  LOP3.LUT R97, R97, 0xffffdfff, RZ, 0xc0, !PT ;  /* 0xffffdfff61617812 */ /* 0x000fe400078ec0ff */
[----:B------:R-:W-:Y:S01]  /*151b0*/  ISETP.GE.AND P5, PT, R4, R57, PT ;  /* 0x000000390400720c */ /* 0x000fe20003fa6270 */
[----:B------:R-:W-:Y:S01]  /*151c0*/  FADD R28, R25, R24 ;  /* 0x00000018191c7221 */ /* 0x000fe20000000000 */
[----:B------:R-:W-:Y:S01]  /*151d0*/  FADD R25, R104, R40 ;  /* 0x0000002868197221 */ /* 0x000fe20000000000 */
[----:B------:R-:W-:Y:S01]  /*151e0*/  FADD R24, R37, R13 ;  /* 0x0000000d25187221 */ /* 0x000fe20000000000 */
[----:B------:R-:W-:Y:S01]  /*151f0*/  IMAD.MOV.U32 R113, RZ, RZ, R56 ;  /* 0x000000ffff717224 */ /* 0x000fe200078e0038 */
[----:B------:R-:W-:Y:S01]  /*15200*/  @P0 LOP3.LUT R97, R97, 0x2000, RZ, 0xfc, !PT ;  /* 0x0000200061610812 */ /* 0x000fe200078efcff */
[----:B------:R-:W4:Y:S01]  /*15210*/  LDL.LU R136, [R1+0x84] ;  /* 0x0000840001887983 */ /* 0x000f220000300800 */
[----:B------:R-:W-:Y:S01]  /*15220*/  FADD R24, R25, R24 ;  /* 0x0000001819187221 */ /* 0x000fe20000000000 */
[----:B------:R-:W-:Y:S01]  /*15230*/  LOP3.LUT P0, RZ, R0, 0x4000000, RZ, 0xc0, !PT ;  /* 0x0400000000ff7812 */ /* 0x000fe2000780c0ff */
[----:B------:R-:W-:-:S02]  /*15240*/  FADD R25, R10, R124 ;  /* 0x0000007c0a197221 */ /* 0x000fc40000000000 */
[----:B------:R-:W-:Y:S01]  /*15250*/  FADD R69, R28, R24 ;  /* 0x000000181c457221 */ /* 0x000fe20000000000 */
[----:B------:R-:W-:Y:S01]  /*15260*/  FADD R24, R149, R88 ;  /* 0x0000005895187221 */ /* 0x000fe20000000000 */
[----:B------:R-:W-:-:S03]  /*15270*/  LOP3.LUT R97, R97, 0xffffbfff, RZ, 0xc0, !PT ;  /* 0xffffbfff61617812 */ /* 0x000fc600078ec0ff */
[----:B------:R-:W-:Y:S01]  /*15280*/  FADD R28, R25, R24 ;  /* 0x00000018191c7221 */ /* 0x000fe20000000000 */
[----:B------:R-:W-:Y:S01]  /*15290*/  FADD R25, R235, R116 ;  /* 0x00000074eb197221 */ /* 0x000fe20000000000 */
[----:B------:R-:W-:-:S03]  /*152a0*/  FADD R24, R132, R14 ;  /* 0x0000000e84187221 */ /* 0x000fc60000000000 */
[----:B------:R-:W-:Y:S01]  /*152b0*/  @P0 LOP3.LUT R97, R97, 0x4000, RZ, 0xfc, !PT ;  /* 0x0000400061610812 */ /* 0x000fe200078efcff */
[----:B------:R-:W-:Y:S01]  /*152c0*/  FADD R24, R25, R24 ;  /* 0x0000001819187221 */ /* 0x000fe20000000000 */
[----:B------:R-:W-:Y:S01]  /*152d0*/  ISETP.GE.AND P0, PT, R4, R2, PT ;  /* 0x000000020400720c */ /* 0x000fe20003f06270 */
[----:B------:R-:W-:Y:S02]  /*152e0*/  FADD R25, R11, R18 ;  /* 0x000000120b197221 */ /* 0x000fe40000000000 */
[----:B------:R-:W-:Y:S01]  /*152f0*/  FADD R73, R28, R24 ;  /* 0x000000181c497221 */ /* 0x000fe20000000000 */
[----:B------:R-:W-:Y:S01]  /*15300*/  FADD R24, R20, R89 ;  /* 0x0000005914187221 */ /* 0x000fe20000000000 */
[----:B------:R-:W-:Y:S02]  /*15310*/  FSEL R26, R26, -INF , P0 ;  /* 0xff8000001a1a7808 */ /* 0x000fe40000000000 */
[----:B------:R-:W-:Y:S01]  /*15320*/  LOP3.LUT P0, RZ, R97, 0x4000, RZ, 0xc0, !PT ;  /* 0x0000400061ff7812 */ /* 0x000fe2000780c0ff */
[----:B------:R-:W-:Y:S01]  /*15330*/  FADD R28, R25, R24 ;  /* 0x00000018191c7221 */ /* 0x000fe20000000000 */
[----:B------:R-:W-:Y:S01]  /*15340*/  FADD R25, R101, R16 ;  /* 0x0000001065197221 */ /* 0x000fe20000000000 */
[----:B------:R-:W-:Y:S01]  /*15350*/  FADD R24, R41, R15 ;  /* 0x0000000f29187221 */ /* 0x000fe20000000000 */
[----:B------:R-:W-:-:S02]  /*15360*/  FSEL R61, R27, -INF , P0 ;  /* 0xff8000001b3d7808 */ /* 0x000fc40000000000 */
[----:B------:R-:W-:Y:S01]  /*15370*/  LOP3.LUT P0, RZ, R97, 0x2000, RZ, 0xc0, !PT ;  /* 0x0000200061ff7812 */ /* 0x000fe2000780c0ff */
[----:B------:R-:W-:-:S03]  /*15380*/  FADD R24, R25, R24 ;  /* 0x0000001819187221 */ /* 0x000fc60000000000 */
[----:B------:R-:W-:Y:S02]  /*15390*/  FSEL R25, R30, -INF , P0 ;  /* 0xff8000001e197808 */ /* 0x000fe40000000000 */
[----:B------:R-:W-:Y:S02]  /*153a0*/  LOP3.LUT P0, RZ, R97, 0x1000, RZ, 0xc0, !PT ;  /* 0x0000100061ff7812 */ /* 0x000fe4000780c0ff */
[----:B------:R-:W-:Y:S02]  /*153b0*/  IADD3 R57, R2, 0xf9, RZ ;  /* 0x000000f902397810 */ /* 0x000fe40007ffe0ff */
[----:B------:R-:W-:Y:S02]  /*153c0*/  FSEL R60, R31, -INF , P0 ;  /* 0xff8000001f3c7808 */ /* 0x000fe40000000000 */
[----:B------:R-:W-:Y:S02]  /*153d0*/  LOP3.LUT P0, RZ, R97, 0x800, RZ, 0xc0, !PT ;  /* 0x0000080061ff7812 */ /* 0x000fe4000780c0ff */
[----:B------:R-:W-:-:S02]  /*153e0*/  ISETP.GE.AND P6, PT, R4, R57, PT ;  /* 0x000000390400720c */ /* 0x000fc40003fc6270 */
[----:B------:R-:W-:Y:S02]  /*153f0*/  FSEL R57, R34, -INF , P0 ;  /* 0xff80000022397808 */ /* 0x000fe40000000000 */
[----:B------:R-:W-:-:S04]  /*15400*/  LOP3.LUT P0, RZ, R97, 0x400, RZ, 0xc0, !PT ;  /* 0x0000040061ff7812 */ /* 0x000fc8000780c0ff */
[----:B------:R-:W-:Y:S02]  /*15410*/  FSEL R27, R35, -INF , P0 ;  /* 0xff800000231b7808 */ /* 0x000fe40000000000 */
[----:B------:R-:W-:Y:S01]  /*15420*/  LOP3.LUT P0, RZ, R97, 0x200, RZ, 0xc0, !PT ;  /* 0x0000020061ff7812 */ /* 0x000fe2000780c0ff */
[----:B------:R-:W-:-:S03]  /*15430*/  FADD R72, R52, R29 ;  /* 0x0000001d34487221 */ /* 0x000fc60000000000 */
[----:B------:R-:W-:Y:S02]  /*15440*/  FSEL R29, R38, -INF , P0 ;  /* 0xff800000261d7808 */ /* 0x000fe40000000000 */
[----:B------:R-:W-:-:S04]  /*15450*/  LOP3.LUT P0, RZ, R97, 0x100, RZ, 0xc0, !PT ;  /* 0x0000010061ff7812 */ /* 0x000fc8000780c0ff */
[----:B------:R-:W-:Y:S02]  /*15460*/  FSEL R56, R39, -INF , P0 ;  /* 0xff80000027387808 */ /* 0x000fe40000000000 */
[----:B------:R-:W-:-:S04]  /*15470*/  LOP3.LUT P0, RZ, R97, 0x80, RZ, 0xc0, !PT ;  /* 0x0000008061ff7812 */ /* 0x000fc8000780c0ff */
[----:B------:R-:W-:Y:S02]  /*15480*/  FSEL R31, R42, -INF , P0 ;  /* 0xff8000002a1f7808 */ /* 0x000fe40000000000 */
[----:B------:R-:W-:Y:S02]  /*15490*/  LOP3.LUT P0, RZ, R97, 0x40, RZ, 0xc0, !PT ;  /* 0x0000004061ff7812 */ /* 0x000fe4000780c0ff */
[----:B------:R-:W-:Y:S02]  /*154a0*/  LOP3.LUT R96, R96, 0xfffffffe, RZ, 0xc0, !PT ;  /* 0xfffffffe60607812 */ /* 0x000fe400078ec0ff */
[----:B------:R-:W-:Y:S02]  /*154b0*/  MOV R133, R53 ;  /* 0x0000003500857202 */ /* 0x000fe40000000f00 */
[----:B------:R-:W-:Y:S02]  /*154c0*/  FSEL R53, R43, -INF , P0 ;  /* 0xff8000002b357808 */ /* 0x000fe40000000000 */
[----:B------:R-:W-:-:S02]  /*154d0*/  LOP3.LUT P0, RZ, R97, 0x20, RZ, 0xc0, !PT ;  /* 0x0000002061ff7812 */ /* 0x000fc4000780c0ff */
[----:B------:R-:W-:Y:S02]  /*154e0*/  @P3 LOP3.LUT R96, R96, 0x1, RZ, 0xfc, !PT ;  /* 0x0000000160603812 */ /* 0x000fe400078efcff */
[----:B------:R-:W-:Y:S02]  /*154f0*/  FSEL R52, R46, -INF , P0 ;  /* 0xff8000002e347808 */ /* 0x000fe40000000000 */
[----:B------:R-:W-:Y:S02]  /*15500*/  LOP3.LUT P0, RZ, R97, 0x10, RZ, 0xc0, !PT ;  /* 0x0000001061ff7812 */ /* 0x000fe4000780c0ff */
[----:B------:R-:W-:Y:S02]  /*15510*/  LOP3.LUT R96, R96, 0xfffffffd, RZ, 0xc0, !PT ;  /* 0xfffffffd60607812 */ /* 0x000fe400078ec0ff */
[----:B------:R-:W-:Y:S02]  /*15520*/  FSEL R43, R47, -INF , P0 ;  /* 0xff8000002f2b7808 */ /* 0x000fe40000000000 */
[----:B------:R-:W-:-:S02]  /*15530*/  @P4 LOP3.LUT R96, R96, 0x2, RZ, 0xfc, !PT ;  /* 0x0000000260604812 */ /* 0x000fc400078efcff */
[C---:B------:R-:W-:Y:S02]  /*15540*/  LOP3.LUT P0, RZ, R97.reuse, 0x8, RZ, 0xc0, !PT ;  /* 0x0000000861ff7812 */ /* 0x040fe4000780c0ff */
[----:B------:R-:W-:Y:S02]  /*15550*/  LOP3.LUT R96, R96, 0xfffffffb, RZ, 0xc0, !PT ;  /* 0xfffffffb60607812 */ /* 0x000fe400078ec0ff */
[----:B------:R-:W-:Y:S02]  /*15560*/  FSEL R50, R50, -INF , P0 ;  /* 0xff80000032327808 */ /* 0x000fe40000000000 */
[----:B------:R-:W-:Y:S02]  /*15570*/  LOP3.LUT R0, R0, 0xbfffffff, RZ, 0xc0, !PT ;  /* 0xbfffffff00007812 */ /* 0x000fe400078ec0ff */
[----:B------:R-:W-:Y:S02]  /*15580*/  LOP3.LUT P0, RZ, R97, 0x4, RZ, 0xc0, !PT ;  /* 0x0000000461ff7812 */ /* 0x000fe4000780c0ff */
[----:B------:R-:W-:-:S02]  /*15590*/  @P5 LOP3.LUT R96, R96, 0x4, RZ, 0xfc, !PT ;  /* 0x0000000460605812 */ /* 0x000fc400078efcff */
[----:B------:R-:W-:Y:S02]  /*155a0*/  @P1 LOP3.LUT R0, R0, 0x40000000, RZ, 0xfc, !PT ;  /* 0x4000000000001812 */ /* 0x000fe400078efcff */
[----:B------:R-:W-:Y:S02]  /*155b0*/  FSEL R51, R51, -INF , P0 ;  /* 0xff80000033337808 */ /* 0x000fe40000000000 */
[----:B------:R-:W-:Y:S02]  /*155c0*/  LOP3.LUT P0, RZ, R97, 0x2, RZ, 0xc0, !PT ;  /* 0x0000000261ff7812 */ /* 0x000fe4000780c0ff */
[----:B------:R-:W-:Y:S02]  /*155d0*/  LOP3.LUT R96, R96, 0xfffffff7, RZ, 0xc0, !PT ;  /* 0xfffffff760607812 */ /* 0x000fe400078ec0ff */
[C---:B------:R-:W-:Y:S02]  /*155e0*/  LOP3.LUT P1, RZ, R0.reuse, 0x8, RZ, 0xc0, !PT ;  /* 0x0000000800ff7812 */ /* 0x040fe4000782c0ff */
[----:B------:R-:W-:-:S02]  /*155f0*/  LOP3.LUT R0, R0, 0x7fffffff, RZ, 0xc0, !PT ;  /* 0x7fffffff00007812 */ /* 0x000fc400078ec0ff */
[----:B------:R-:W-:Y:S02]  /*15600*/  FSEL R54, R54, -INF , P0 ;  /* 0xff80000036367808 */ /* 0x000fe40000000000 */
[----:B------:R-:W-:Y:S02]  /*15610*/  LOP3.LUT P0, RZ, R97, 0x1, RZ, 0xc0, !PT ;  /* 0x0000000161ff7812 */ /* 0x000fe4000780c0ff */
[----:B------:R-:W-:Y:S02]  /*15620*/  @P6 LOP3.LUT R96, R96, 0x8, RZ, 0xfc, !PT ;  /* 0x0000000860606812 */ /* 0x000fe400078efcff */
[----:B------:R-:W-:Y:S02]  /*15630*/  @P2 LOP3.LUT R0, R0, 0x80000000, RZ, 0xfc, !PT ;  /* 0x8000000000002812 */ /* 0x000fe400078efcff */
[----:B------:R-:W-:Y:S02]  /*15640*/  FSEL R68, R55, -INF , P0 ;  /* 0xff80000037447808 */ /* 0x000fe40000000000 */
[----:B------:R-:W-:-:S02]  /*15650*/  LOP3.LUT P0, RZ, R96, 0x80000000, RZ, 0xc0, !PT ;  /* 0x8000000060ff7812 */ /* 0x000fc4000780c0ff */
[----:B------:R-:W-:Y:S02]  /*15660*/  LOP3.LUT P6, RZ, R0, 0x100, RZ, 0xc0, !PT ;  /* 0x0000010000ff7812 */ /* 0x000fe400078cc0ff */
[----:B------:R-:W-:Y:S02]  /*15670*/  FSEL R58, R58, -INF , P0 ;  /* 0xff8000003a3a7808 */ /* 0x000fe40000000000 */
[----:B------:R-:W-:Y:S02]  /*15680*/  LOP3.LUT P0, RZ, R96, 0x40000000, RZ, 0xc0, !PT ;  /* 0x4000000060ff7812 */ /* 0x000fe4000780c0ff */
[----:B------:R-:W-:Y:S02]  /*15690*/  FSEL R63, R63, -INF , P6 ;  /* 0xff8000003f3f7808 */ /* 0x000fe40003000000 */
[----:B------:R-:W-:Y:S02]  /*156a0*/  LOP3.LUT P6, RZ, R5, 0x200, RZ, 0xc0, !PT ;  /* 0x0000020005ff7812 */ /* 0x000fe400078cc0ff */
[----:B------:R-:W-:-:S02]  /*156b0*/  FSEL R59, R59, -INF , P0 ;  /* 0xff8000003b3b7808 */ /* 0x000fc40000000000 */
[----:B------:R-:W-:-:S04]  /*156c0*/  LOP3.LUT P0, RZ, R96, 0x20000000, RZ, 0xc0, !PT ;  /* 0x2000000060ff7812 */ /* 0x000fc8000780c0ff */
[----:B------:R-:W-:Y:S02]  /*156d0*/  FSEL R62, R62, -INF , P0 ;  /* 0xff8000003e3e7808 */ /* 0x000fe40000000000 */
[C---:B------:R-:W-:Y:S02]  /*156e0*/  LOP3.LUT P0, RZ, R96.reuse, 0x10000000, RZ, 0xc0, !PT ;  /* 0x1000000060ff7812 */ /* 0x040fe4000780c0ff */
[----:B------:R-:W-:-:S04]  /*156f0*/  LOP3.LUT R96, R96, 0xffffffef, RZ, 0xc0, !PT ;  /* 0xffffffef60607812 */ /* 0x000fc800078ec0ff */
[----:B------:R-:W-:Y:S02]  /*15700*/  @P6 LOP3.LUT R96, R96, 0x10, RZ, 0xfc, !PT ;  /* 0x0000001060606812 */ /* 0x000fe400078efcff */
[----:B------:R-:W-:Y:S02]  /*15710*/  LOP3.LUT P6, RZ, R5, 0x400, RZ, 0xc0, !PT ;  /* 0x0000040005ff7812 */ /* 0x000fe400078cc0ff */
[----:B------:R-:W-:-:S11]  /*15720*/  LOP3.LUT R96, R96, 0xffffffdf, RZ, 0xc0, !PT ;  /* 0xffffffdf60607812 */ /* 0x000fd600078ec0ff */
        /* <DEDUP_REMOVED lines=65> */
[----:B------:R-:W-:Y:S01]  /*15b40*/  LOP3.LUT R96, R96, 0xf7ffffff, RZ, 0xc0, !PT ;  /* 0xf7ffffff60607812 */ /* 0x000fe200078ec0ff */
[----:B------:R-:W-:-:S10]  /*15b50*/  FADD R65, R28, R24 ;  /* 0x000000181c417221 */ /* 0x000fd40000000000 */
[----:B------:R-:W-:Y:S02]  /*15b60*/  @P6 LOP3.LUT R96, R96, 0x8000000, RZ, 0xfc, !PT ;  /* 0x0800000060606812 */ /* 0x000fe400078efcff */
[----:B------:R-:W-:-:S04]  /*15b70*/  LOP3.LUT P6, RZ, R0, 0x2, RZ, 0xc0, !PT ;  /* 0x0000000200ff7812 */ /* 0x000fc800078cc0ff */
[----:B------:R-:W-:Y:S02]  /*15b80*/  FSEL R30, R78, -INF , P6 ;  /* 0xff8000004e1e7808 */ /* 0x000fe40003000000 */
[----:B------:R-:W-:-:S04]  /*15b90*/  LOP3.LUT P6, RZ, R96, 0x8000000, RZ, 0xc0, !PT ;  /* 0x0800000060ff7812 */ /* 0x000fc800078cc0ff */
[----:B------:R-:W-:Y:S02]  /*15ba0*/  FSEL R28, R79, -INF , P6 ;  /* 0xff8000004f1c7808 */ /* 0x000fe40003000000 */
[----:B------:R-:W-:-:S04]  /*15bb0*/  LOP3.LUT P6, RZ, R96, 0x4000000, RZ, 0xc0, !PT ;  /* 0x0400000060ff7812 */ /* 0x000fc800078cc0ff */
[----:B------:R-:W-:Y:S02]  /*15bc0*/  FSEL R82, R82, -INF , P6 ;  /* 0xff80000052527808 */ /* 0x000fe40003000000 */
[----:B------:R-:W-:-:S04]  /*15bd0*/  LOP3.LUT P6, RZ, R96, 0x2000000, RZ, 0xc0, !PT ;  /* 0x0200000060ff7812 */ /* 0x000fc800078cc0ff */
[----:B------:R-:W-:Y:S02]  /*15be0*/  FSEL R83, R83, -INF , P6 ;  /* 0xff80000053537808 */ /* 0x000fe40003000000 */
[----:B------:R-:W-:Y:S02]  /*15bf0*/  LOP3.LUT P6, RZ, R96, 0x1000000, RZ, 0xc0, !PT ;  /* 0x0100000060ff7812 */ /* 0x000fe400078cc0ff */
[C---:B------:R-:W-:Y:S02]  /*15c00*/  LOP3.LUT P2, RZ, R0.reuse, 0x10, RZ, 0xc0, !PT ;  /* 0x0000001000ff7812 */ /* 0x040fe4000784c0ff */
[C---:B------:R-:W-:Y:S02]  /*15c10*/  LOP3.LUT P3, RZ, R0.reuse, 0x20, RZ, 0xc0, !PT ;  /* 0x0000002000ff7812 */ /* 0x040fe4000786c0ff */
[C---:B------:R-:W-:Y:S02]  /*15c20*/  LOP3.LUT P4, RZ, R0.reuse, 0x40, RZ, 0xc0, !PT ;  /* 0x0000004000ff7812 */ /* 0x040fe4000788c0ff */
[----:B------:R-:W-:-:S02]  /*15c30*/  LOP3.LUT P5, RZ, R0, 0x80, RZ, 0xc0, !PT ;  /* 0x0000008000ff7812 */ /* 0x000fc400078ac0ff */
[----:B------:R-:W-:Y:S02]  /*15c40*/  FSEL R86, R86, -INF , P6 ;  /* 0xff80000056567808 */ /* 0x000fe40003000000 */
[----:B------:R-:W-:Y:S02]  /*15c50*/  LOP3.LUT P6, RZ, R96, 0x800000, RZ, 0xc0, !PT ;  /* 0x0080000060ff7812 */ /* 0x000fe400078cc0ff */
[----:B------:R-:W-:Y:S02]  /*15c60*/  FSEL R66, R66, -INF , P5 ;  /* 0xff80000042427808 */ /* 0x000fe40002800000 */
[----:B------:R-:W-:Y:S02]  /*15c70*/  FSEL R67, R67, -INF , P4 ;  /* 0xff80000043437808 */ /* 0x000fe40002000000 */
[----:B------:R-:W-:Y:S02]  /*15c80*/  FSEL R42, R70, -INF , P3 ;  /* 0xff800000462a7808 */ /* 0x000fe40001800000 */
[----:B------:R-:W-:Y:S01]  /*15c90*/  FSEL R39, R71, -INF , P2 ;  /* 0xff80000047277808 */ /* 0x000fe20001000000 */
[----:B------:R-:W5:Y:S01]  /*15ca0*/  LDL.LU R70, [R1+0x24] ;  /* 0x0000240001467983 */ /* 0x000f620000300800 */
[----:B------:R-:W-:-:S02]  /*15cb0*/  FSEL R38, R74, -INF , P1 ;  /* 0xff8000004a267808 */ /* 0x000fc40000800000 */
[----:B------:R-:W-:Y:S01]  /*15cc0*/  FSEL R35, R75, -INF , P0 ;  /* 0xff8000004b237808 */ /* 0x000fe20000000000 */
[----:B------:R-:W2:Y:S01]  /*15cd0*/  LDL.LU R71, [R1+0x20] ;  /* 0x0000200001477983 */ /* 0x000ea20000300800 */
[C---:B------:R-:W-:Y:S02]  /*15ce0*/  LOP3.LUT P5, RZ, R5.reuse, 0x100, RZ, 0xc0, !PT ;  /* 0x0000010005ff7812 */ /* 0x040fe400078ac0ff */
[C---:B------:R-:W-:Y:S01]  /*15cf0*/  LOP3.LUT P4, RZ, R5.reuse, 0x80, RZ, 0xc0, !PT ;  /* 0x0000008005ff7812 */ /* 0x040fe2000788c0ff */
[----:B------:R-:W3:Y:S01]  /*15d00*/  LDL.LU R74, [R1+0x14] ;  /* 0x00001400014a7983 */ /* 0x000ee20000300800 */
[C---:B------:R-:W-:Y:S02]  /*15d10*/  LOP3.LUT P3, RZ, R5.reuse, 0x20, RZ, 0xc0, !PT ;  /* 0x0000002005ff7812 */ /* 0x040fe4000786c0ff */
[C---:B------:R-:W-:Y:S01]  /*15d20*/  LOP3.LUT P2, RZ, R5.reuse, 0x10, RZ, 0xc0, !PT ;  /* 0x0000001005ff7812 */ /* 0x040fe2000784c0ff */
[----:B------:R-:W5:Y:S01]  /*15d30*/  LDL.LU R75, [R1+0x10] ;  /* 0x00001000014b7983 */ /* 0x000f620000300800 */
[----:B------:R-:W-:-:S02]  /*15d40*/  LOP3.LUT P1, RZ, R5, 0x8, RZ, 0xc0, !PT ;  /* 0x0000000805ff7812 */ /* 0x000fc4000782c0ff */
[----:B------:R-:W-:Y:S01]  /*15d50*/  LOP3.LUT P0, RZ, R5, 0x4, RZ, 0xc0, !PT ;  /* 0x0000000405ff7812 */ /* 0x000fe2000780c0ff */
[----:B------:R-:W-:Y:S01]  /*15d60*/  IMAD.MOV.U32 R5, RZ, RZ, R133 ;  /* 0x000000ffff057224 */ /* 0x000fe200078e0085 */
[----:B------:R-:W-:Y:S01]  /*15d70*/  FSEL R133, R87, -INF , P6 ;  /* 0xff80000057857808 */ /* 0x000fe20003000000 */
[----:B------:R-:W2:Y:S01]  /*15d80*/  LDL.LU R78, [R1+0x4] ;  /* 0x00000400014e7983 */ /* 0x000ea20000300800 */
[----:B------:R-:W-:Y:S02]  /*15d90*/  LOP3.LUT P6, RZ, R96, 0x400000, RZ, 0xc0, !PT ;  /* 0x0040000060ff7812 */ /* 0x000fe400078cc0ff */
[----:B------:R-:W-:Y:S01]  /*15da0*/  FSEL R135, R135, -INF , P1 ;  /* 0xff80000087877808 */ /* 0x000fe20000800000 */
[----:B------:R-:W3:Y:S01]  /*15db0*/  LDL.LU R79, [R1] ;  /* 0x00000000014f7983 */ /* 0x000ee20000300800 */
[----:B------:R-:W-:Y:S02]  /*15dc0*/  FSEL R90, R90, -INF , P6 ;  /* 0xff8000005a5a7808 */ /* 0x000fe40003000000 */
[----:B------:R-:W-:-:S02]  /*15dd0*/  LOP3.LUT P6, RZ, R96, 0x200000, RZ, 0xc0, !PT ;  /* 0x0020000060ff7812 */ /* 0x000fc400078cc0ff */
[----:B------:R-:W-:Y:S02]  /*15de0*/  LOP3.LUT P1, RZ, R0, 0x40000000, RZ, 0xc0, !PT ;  /* 0x4000000000ff7812 */ /* 0x000fe4000782c0ff */
[----:B------:R-:W-:Y:S02]  /*15df0*/  FSEL R24, R91, -INF , P6 ;  /* 0xff8000005b187808 */ /* 0x000fe40003000000 */
[----:B------:R-:W-:Y:S02]  /*15e00*/  FSEL R91, R138, -INF , P0 ;  /* 0xff8000008a5b7808 */ /* 0x000fe40000000000 */
[----:B------:R-:W-:Y:S02]  /*15e10*/  LOP3.LUT P0, RZ, R0, 0x20000000, RZ, 0xc0, !PT ;  /* 0x2000000000ff7812 */ /* 0x000fe4000780c0ff */
[----:B------:R-:W-:Y:S02]  /*15e20*/  FSEL R134, R134, -INF , P2 ;  /* 0xff80000086867808 */ /* 0x000fe40001000000 */
[----:B------:R-:W-:-:S02]  /*15e30*/  FSEL R139, R139, -INF , P0 ;  /* 0xff8000008b8b7808 */ /* 0x000fc40000000000 */
[----:B------:R-:W-:Y:S02]  /*15e40*/  FSEL R142, R142, -INF , P1 ;  /* 0xff8000008e8e7808 */ /* 0x000fe40000800000 */
[C---:B------:R-:W-:Y:S02]  /*15e50*/  LOP3.LUT P2, RZ, R0.reuse, 0x80000000, RZ, 0xc0, !PT ;  /* 0x8000000000ff7812 */ /* 0x040fe4000784c0ff */
[C---:B------:R-:W-:Y:S02]  /*15e60*/  LOP3.LUT P0, RZ, R0.reuse, 0x10000000, RZ, 0xc0, !PT ;  /* 0x1000000000ff7812 */ /* 0x040fe4000780c0ff */
[----:B------:R-:W-:Y:S02]  /*15e70*/  LOP3.LUT P1, RZ, R0, 0x8000000, RZ, 0xc0, !PT ;  /* 0x0800000000ff7812 */ /* 0x000fe4000782c0ff */
[----:B----4-:R-:W-:-:S04]  /*15e80*/  FMNMX R0, R26, R136, !PT ;  /* 0x000000881a007209 */ /* 0x010fc80007800000 */
        /* <DEDUP_REMOVED lines=27> */
[----:B------:R-:W-:Y:S02]  /*16040*/  LOP3.LUT P6, RZ, R96, 0x100000, RZ, 0xc0, !PT ;  /* 0x0010000060ff7812 */ /* 0x000fe400078cc0ff */
[----:B------:R-:W-:Y:S02]  /*16050*/  FMNMX R0, R82, R0, !PT ;  /* 0x0000000052007209 */ /* 0x000fe40007800000 */
[----:B------:R-:W-:Y:S02]  /*16060*/  FSEL R94, R94, -INF , P6 ;  /* 0xff8000005e5e7808 */ /* 0x000fe40003000000 */
[----:B------:R-:W-:Y:S02]  /*16070*/  FMNMX R0, R83, R0, !PT ;  /* 0x0000000053007209 */ /* 0x000fe40007800000 */
[----:B------:R-:W-:-:S02]  /*16080*/  LOP3.LUT P6, RZ, R96, 0x80000, RZ, 0xc0, !PT ;  /* 0x0008000060ff7812 */ /* 0x000fc400078cc0ff */
[----:B------:R-:W-:Y:S02]  /*16090*/  FMNMX R0, R86, R0, !PT ;  /* 0x0000000056007209 */ /* 0x000fe40007800000 */
[----:B------:R-:W-:Y:S02]  /*160a0*/  FSEL R95, R95, -INF , P6 ;  /* 0xff8000005f5f7808 */ /* 0x000fe40003000000 */
[----:B------:R-:W-:Y:S02]  /*160b0*/  LOP3.LUT P6, RZ, R96, 0x40000, RZ, 0xc0, !PT ;  /* 0x0004000060ff7812 */ /* 0x000fe400078cc0ff */
[----:B------:R-:W-:Y:S02]  /*160c0*/  FMNMX R0, R133, R0, !PT ;  /* 0x0000000085007209 */ /* 0x000fe40007800000 */
[----:B------:R-:W-:Y:S02]  /*160d0*/  FSEL R98, R98, -INF , P6 ;  /* 0xff80000062627808 */ /* 0x000fe40003000000 */
[----:B------:R-:W-:-:S02]  /*160e0*/  LOP3.LUT P6, RZ, R96, 0x20000, RZ, 0xc0, !PT ;  /* 0x0002000060ff7812 */ /* 0x000fc400078cc0ff */
[----:B------:R-:W-:Y:S02]  /*160f0*/  FMNMX R0, R90, R0, !PT ;  /* 0x000000005a007209 */ /* 0x000fe40007800000 */
[----:B------:R-:W-:Y:S02]  /*16100*/  FSEL R99, R99, -INF , P6 ;  /* 0xff80000063637808 */ /* 0x000fe40003000000 */
[----:B------:R-:W-:Y:S02]  /*16110*/  LOP3.LUT P6, RZ, R96, 0x10000, RZ, 0xc0, !PT ;  /* 0x0001000060ff7812 */ /* 0x000fe400078cc0ff */
[----:B------:R-:W-:Y:S02]  /*16120*/  FMNMX R0, R24, R0, !PT ;  /* 0x0000000018007209 */ /* 0x000fe40007800000 */
[----:B------:R-:W-:Y:S02]  /*16130*/  FSEL R102, R102, -INF , P6 ;  /* 0xff80000066667808 */ /* 0x000fe40003000000 */
[----:B------:R-:W-:-:S02]  /*16140*/  FMNMX R0, R94, R0, !PT ;  /* 0x000000005e007209 */ /* 0x000fc40007800000 */
[C---:B------:R-:W-:Y:S02]  /*16150*/  LOP3.LUT P6, RZ, R96.reuse, 0x8000, RZ, 0xc0, !PT ;  /* 0x0000800060ff7812 */ /* 0x040fe400078cc0ff */
[----:B------:R-:W-:Y:S02]  /*16160*/  FMNMX R0, R95, R0, !PT ;  /* 0x000000005f007209 */ /* 0x000fe40007800000 */
[----:B------:R-:W-:Y:S02]  /*16170*/  FSEL R103, R103, -INF , P6 ;  /* 0xff80000067677808 */ /* 0x000fe40003000000 */
[----:B------:R-:W-:Y:S02]  /*16180*/  LOP3.LUT P6, RZ, R96, 0x4000, RZ, 0xc0, !PT ;  /* 0x0000400060ff7812 */ /* 0x000fe400078cc0ff */
[----:B------:R-:W-:Y:S02]  /*16190*/  FMNMX R0, R98, R0, !PT ;  /* 0x0000000062007209 */ /* 0x000fe40007800000 */
[----:B------:R-:W-:-:S02]  /*161a0*/  FSEL R46, R106, -INF , P6 ;  /* 0xff8000006a2e7808 */ /* 0x000fc40003000000 */
[C---:B------:R-:W-:Y:S02]  /*161b0*/  LOP3.LUT P6, RZ, R96.reuse, 0x2000, RZ, 0xc0, !PT ;  /* 0x0000200060ff7812 */ /* 0x040fe400078cc0ff */
[----:B------:R-:W-:Y:S02]  /*161c0*/  FMNMX R0, R99, R0, !PT ;  /* 0x0000000063007209 */ /* 0x000fe40007800000 */
[----:B------:R-:W-:Y:S02]  /*161d0*/  FSEL R106, R107, -INF , P6 ;  /* 0xff8000006b6a7808 */ /* 0x000fe40003000000 */
[----:B------:R-:W-:Y:S01]  /*161e0*/  LOP3.LUT P6, RZ, R96, 0x1000, RZ, 0xc0, !PT ;  /* 0x0000100060ff7812 */ /* 0x000fe200078cc0ff */
[----:B------:R-:W4:Y:S01]  /*161f0*/  LDL.LU R107, [R1+0x74] ;  /* 0x00007400016b7983 */ /* 0x000f220000300800 */
[----:B------:R-:W-:Y:S02]  /*16200*/  FMNMX R0, R102, R0, !PT ;  /* 0x0000000066007209 */ /* 0x000fe40007800000 */
[----:B------:R-:W-:-:S02]  /*16210*/  FSEL R47, R110, -INF , P6 ;  /* 0xff8000006e2f7808 */ /* 0x000fc40003000000 */
[----:B------:R-:W-:Y:S01]  /*16220*/  FMNMX R0, R103, R0, !PT ;  /* 0x0000000067007209 */ /* 0x000fe20007800000 */
[----:B------:R-:W4:Y:S01]  /*16230*/  LDL.LU R110, [R1+0x70] ;  /* 0x00007000016e7983 */ /* 0x000f220000300800 */
[----:B------:R-:W-:Y:S02]  /*16240*/  LOP3.LUT P6, RZ, R96, 0x800, RZ, 0xc0, !PT ;  /* 0x0000080060ff7812 */ /* 0x000fe400078cc0ff */
[----:B------:R-:W-:Y:S02]  /*16250*/  FMNMX R0, R46, R0, !PT ;  /* 0x000000002e007209 */ /* 0x000fe40007800000 */
[----:B------:R-:W-:Y:S02]  /*16260*/  FSEL R34, R111, -INF , P6 ;  /* 0xff8000006f227808 */ /* 0x000fe40003000000 */
[----:B------:R-:W-:Y:S01]  /*16270*/  LOP3.LUT P6, RZ, R96, 0x400, RZ, 0xc0, !PT ;  /* 0x0000040060ff7812 */ /* 0x000fe200078cc0ff */
[----:B------:R-:W4:Y:S01]  /*16280*/  LDL.LU R111, [R1+0x64] ;  /* 0x00006400016f7983 */ /* 0x000f220000300800 */
[----:B------:R-:W-:-:S02]  /*16290*/  FMNMX R0, R106, R0, !PT ;  /* 0x000000006a007209 */ /* 0x000fc40007800000 */
[----:B------:R-:W-:Y:S02]  /*162a0*/  FSEL R97, R114, -INF , P6 ;  /* 0xff80000072617808 */ /* 0x000fe40003000000 */
[C---:B------:R-:W-:Y:S01]  /*162b0*/  LOP3.LUT P6, RZ, R96.reuse, 0x200, RZ, 0xc0, !PT ;  /* 0x0000020060ff7812 */ /* 0x040fe200078cc0ff */
[----:B------:R-:W4:Y:S01]  /*162c0*/  LDL.LU R114, [R1+0x60] ;  /* 0x0000600001727983 */ /* 0x000f220000300800 */
[----:B------:R-:W-:Y:S02]  /*162d0*/  FMNMX R0, R47, R0, !PT ;  /* 0x000000002f007209 */ /* 0x000fe40007800000 */
[----:B------:R-:W-:Y:S02]  /*162e0*/  FSEL R87, R115, -INF , P6 ;  /* 0xff80000073577808 */ /* 0x000fe40003000000 */
[----:B------:R-:W-:Y:S01]  /*162f0*/  LOP3.LUT P6, RZ, R96, 0x100, RZ, 0xc0, !PT ;  /* 0x0000010060ff7812 */ /* 0x000fe200078cc0ff */
[----:B------:R-:W4:Y:S01]  /*16300*/  LDL.LU R115, [R1+0x54] ;  /* 0x0000540001737983 */ /* 0x000f220000300800 */
[----:B------:R-:W-:-:S02]  /*16310*/  FMNMX R0, R34, R0, !PT ;  /* 0x0000000022007209 */ /* 0x000fc40007800000 */
[----:B------:R-:W-:Y:S02]  /*16320*/  FSEL R118, R118, -INF , P6 ;  /* 0xff80000076767808 */ /* 0x000fe40003000000 */
[----:B------:R-:W-:Y:S02]  /*16330*/  FMNMX R0, R97, R0, !PT ;  /* 0x0000000061007209 */ /* 0x000fe40007800000 */
[C---:B------:R-:W-:Y:S02]  /*16340*/  LOP3.LUT P6, RZ, R96.reuse, 0x80, RZ, 0xc0, !PT ;  /* 0x0000008060ff7812 */ /* 0x040fe400078cc0ff */
[----:B------:R-:W-:Y:S02]  /*16350*/  FMNMX R0, R87, R0, !PT ;  /* 0x0000000057007209 */ /* 0x000fe40007800000 */
[----:B------:R-:W-:Y:S02]  /*16360*/  FSEL R119, R119, -INF , P6 ;  /* 0xff80000077777808 */ /* 0x000fe40003000000 */
[----:B------:R-:W-:-:S02]  /*16370*/  LOP3.LUT P6, RZ, R96, 0x40, RZ, 0xc0, !PT ;  /* 0x0000004060ff7812 */ /* 0x000fc400078cc0ff */
[----:B------:R-:W-:Y:S02]  /*16380*/  FMNMX R0, R118, R0, !PT ;  /* 0x0000000076007209 */ /* 0x000fe40007800000 */
[----:B------:R-:W-:Y:S02]  /*16390*/  FSEL R122, R122, -INF , P6 ;  /* 0xff8000007a7a7808 */ /* 0x000fe40003000000 */
[C---:B------:R-:W-:Y:S02]  /*163a0*/  LOP3.LUT P6, RZ, R96.reuse, 0x20, RZ, 0xc0, !PT ;  /* 0x0000002060ff7812 */ /* 0x040fe400078cc0ff */
[----:B------:R-:W-:Y:S02]  /*163b0*/  FMNMX R0, R119, R0, !PT ;  /* 0x0000000077007209 */ /* 0x000fe40007800000 */
[----:B------:R-:W-:Y:S02]  /*163c0*/  FSEL R123, R123, -INF , P6 ;  /* 0xff8000007b7b7808 */ /* 0x000fe40003000000 */
[----:B------:R-:W-:-:S02]  /*163d0*/  LOP3.LUT P6, RZ, R96, 0x10, RZ, 0xc0, !PT ;  /* 0x0000001060ff7812 */ /* 0x000fc400078cc0ff */
[----:B------:R-:W-:Y:S02]  /*163e0*/  FMNMX R0, R122, R0, !PT ;  /* 0x000000007a007209 */ /* 0x000fe40007800000 */
[----:B------:R-:W-:Y:S02]  /*163f0*/  FSEL R126, R126, -INF , P6 ;  /* 0xff8000007e7e7808 */ /* 0x000fe40003000000 */
[----:B------:R-:W-:Y:S02]  /*16400*/  FMNMX R0, R123, R0, !PT ;  /* 0x000000007b007209 */ /* 0x000fe40007800000 */
[----:B------:R-:W-:Y:S02]  /*16410*/  FSEL R127, R127, -INF , P5 ;  /* 0xff8000007f7f7808 */ /* 0x000fe40002800000 */
[----:B------:R-:W-:Y:S02]  /*16420*/  FMNMX R0, R126, R0, !PT ;  /* 0x000000007e007209 */ /* 0x000fe40007800000 */
[----:B------:R-:W-:-:S02]  /*16430*/  FSEL R130, R130, -INF , P4 ;  /* 0xff80000082827808 */ /* 0x000fc40002000000 */
[----:B------:R-:W-:Y:S02]  /*16440*/  FMNMX R0, R127, R0, !PT ;  /* 0x000000007f007209 */ /* 0x000fe40007800000 */
[----:B------:R-:W-:Y:S02]  /*16450*/  FSEL R131, R131, -INF , P3 ;  /* 0xff80000083837808 */ /* 0x000fe40001800000 */
[----:B------:R-:W-:-:S04]  /*16460*/  FMNMX R0, R130, R0, !PT ;  /* 0x0000000082007209 */ /* 0x000fc80007800000 */
[----:B------:R-:W-:-:S04]  /*16470*/  FMNMX R0, R131, R0, !PT ;  /* 0x0000000083007209 */ /* 0x000fc80007800000 */
[----:B------:R-:W-:-:S04]  /*16480*/  FMNMX R0, R134, R0, !PT ;  /* 0x0000000086007209 */ /* 0x000fc80007800000 */
[----:B------:R-:W-:-:S04]  /*16490*/  FMNMX R0, R135, R0, !PT ;  /* 0x0000000087007209 */ /* 0x000fc80007800000 */
[----:B------:R-:W-:-:S04]  /*164a0*/  FMNMX R0, R91, R0, !PT ;  /* 0x000000005b007209 */ /* 0x000fc80007800000 */
[----:B------:R-:W-:Y:S02]  /*164b0*/  FMNMX R0, R139, R0, !PT ;  /* 0x000000008b007209 */ /* 0x000fe40007800000 */
[----:B------:R-:W-:Y:S02]  /*164c0*/  LOP3.LUT P3, RZ, R96, 0x1, RZ, 0xc0, !PT ;  /* 0x0000000160ff7812 */ /* 0x000fe4000786c0ff */
[----:B------:R-:W-:Y:S02]  /*164d0*/  FSEL R143, R143, -INF , P2 ;  /* 0xff8000008f8f7808 */ /* 0x000fe40001000000 */
[----:B------:R-:W-:Y:S02]  /*164e0*/  FMNMX R0, R142, R0, !PT ;  /* 0x000000008e007209 */ /* 0x000fe40007800000 */
[----:B------:R-:W-:Y:S02]  /*164f0*/  LOP3.LUT P4, RZ, R96, 0x2, RZ, 0xc0, !PT ;  /* 0x0000000260ff7812 */ /* 0x000fe4000788c0ff */
[----:B------:R-:W-:-:S02]  /*16500*/  FSEL R146, R146, -INF , P3 ;  /* 0xff80000092927808 */ /* 0x000fc40001800000 */
[----:B------:R-:W-:Y:S02]  /*16510*/  FMNMX R0, R143, R0, !PT ;  /* 0x000000008f007209 */ /* 0x000fe40007800000 */
[----:B------:R-:W-:Y:S02]  /*16520*/  LOP3.LUT P5, RZ, R96, 0x4, RZ, 0xc0, !PT ;  /* 0x0000000460ff7812 */ /* 0x000fe400078ac0ff */
[----:B------:R-:W-:Y:S02]  /*16530*/  FSEL R147, R147, -INF , P4 ;  /* 0xff80000093937808 */ /* 0x000fe40002000000 */
[----:B------:R-:W-:Y:S02]  /*16540*/  FMNMX R0, R146, R0, !PT ;  /* 0x0000000092007209 */ /* 0x000fe40007800000 */
[----:B------:R-:W-:Y:S02]  /*16550*/  LOP3.LUT P6, RZ, R96, 0x8, RZ, 0xc0, !PT ;  /* 0x0000000860ff7812 */ /* 0x000fe400078cc0ff */
[----:B------:R-:W-:Y:S01]  /*16560*/  FSEL R150, R150, -INF , P5 ;  /* 0xff80000096967808 */ /* 0x000fe20002800000 */
[----:B------:R-:W4:Y:S01]  /*16570*/  LDL.LU R96, [R1+0x50] ;  /* 0x0000500001607983 */ /* 0x000f220000300800 */
[----:B------:R-:W-:-:S02]  /*16580*/  FMNMX R0, R147, R0, !PT ;  /* 0x0000000093007209 */ /* 0x000fc40007800000 */
[----:B------:R-:W-:Y:S01]  /*16590*/  FSEL R151, R151, -INF , P6 ;  /* 0xff80000097977808 */ /* 0x000fe20003000000 */
[----:B------:R-:W4:Y:S01]  /*165a0*/  LDL.LU R138, [R1+0x44] ;  /* 0x00004400018a7983 */ /* 0x000f220000300800 */
[----:B------:R-:W-:-:S04]  /*165b0*/  FMNMX R0, R150, R0, !PT ;  /* 0x0000000096007209 */ /* 0x000fc80007800000 */
[----:B------:R-:W-:-:S05]  /*165c0*/  FMNMX R0, R151, R0, !PT ;  /* 0x0000000097007209 */ /* 0x000fca0007800000 */
[----:B------:R-:W1:Y:S02]  /*165d0*/  SHFL.BFLY PT, R55, R0, 0x1, 0x1f ;  /* 0x0c201f0000377f89 */ /* 0x000e6400000e0000 */
[----:B-1----:R-:W-:Y:S01]  /*165e0*/  FMNMX R0, R0, R55, !PT ;  /* 0x0000003700007209 */ /* 0x002fe20007800000 */
[----:B------:R-:W-:Y:S02]  /*165f0*/  FADD R55, R76, R65 ;  /* 0x000000414c377221 */ /* 0x000fe40000000000 */
[----:B------:R-:W4:Y:S01]  /*16600*/  LDL.LU R76, [R1+0x40] ;  /* 0x00004000014c7983 */ /* 0x000f220000300800 */
[----:B------:R-:W-:-:S05]  /*16610*/  FMUL R5, R5, UR4 ;  /* 0x0000000405057c20 */ /* 0x000fca0008400000 */
[----:B------:R-:W-:-:S13]  /*16620*/  FSETP.GEU.AND P2, PT, R5, -126, PT ;  /* 0xc2fc00000500780b */ /* 0x000fda0003f4e000 */
[----:B------:R-:W-:-:S06]  /*16630*/  @!P2 FMUL R5, R5, 0.5 ;  /* 0x3f0000000505a820 */ /* 0x000fcc0000400000 */
[----:B------:R-:W1:Y:S01]  /*16640*/  MUFU.EX2 R5, R5 ;  /* 0x0000000500057308 */ /* 0x000e620000000800 */
[----:B------:R-:W-:Y:S01]  /*16650*/  FADD R69, R64, R69 ;  /* 0x0000004540457221 */ /* 0x000fe20000000000 */
[----:B------:R-:W-:Y:S01]  /*16660*/  FADD R64, R77, R73 ;  /* 0x000000494d407221 */ /* 0x000fe20000000000 */
[----:B-1----:R-:W-:-:S04]  /*16670*/  @!P2 FMUL R5, R5, R5 ;  /* 0x000000050505a220 */ /* 0x002fc80000400000 */
[-C--:B---3--:R-:W-:Y:S01]  /*16680*/  FMUL R79, R79, R5.reuse ;  /* 0x000000054f4f7220 */ /* 0x088fe20000400000 */
[-C--:B--2---:R-:W-:Y:S01]  /*16690*/  FMUL R78, R78, R5.reuse ;  /* 0x000000054e4e7220 */ /* 0x084fe20000400000 */
[-C--:B-----5:R-:W-:Y:S01]  /*166a0*/  FMUL R75, R75, R5.reuse ;  /* 0x000000054b4b7220 */ /* 0x0a0fe20000400000 */
[-C--:B------:R-:W-:Y:S01]  /*166b0*/  FMUL R74, R74, R5.reuse ;  /* 0x000000054a4a7220 */ /* 0x080fe20000400000 */
[-C--:B------:R-:W-:Y:S01]  /*166c0*/  FMUL R71, R71, R5.reuse ;  /* 0x0000000547477220 */ /* 0x080fe20000400000 */
[----:B------:R-:W-:Y:S01]  /*166d0*/  FADD R64, R72, R64 ;  /* 0x0000004048407221 */ /* 0x000fe20000000000 */
[----:B------:R-:W-:Y:S01]  /*166e0*/  FMUL R70, R70, R5 ;  /* 0x0000000546467220 */ /* 0x000fe20000400000 */
[----:B------:R-:W-:-:S04]  /*166f0*/  FADD R55, R69, R55 ;  /* 0x0000003745377221 */ /* 0x000fc80000000000 */
[----:B------:R-:W-:Y:S01]  /*16700*/  FADD R55, R64, R55 ;  /* 0x0000003740377221 */ /* 0x000fe20000000000 */
[-C--:B----4-:R-:W-:Y:S01]  /*16710*/  FMUL R107, R107, R5.reuse ;  /* 0x000000056b6b7220 */ /* 0x090fe20000400000 */
[-C--:B------:R-:W-:Y:S01]  /*16720*/  FMUL R110, R110, R5.reuse ;  /* 0x000000056e6e7220 */ /* 0x080fe20000400000 */
[-C--:B------:R-:W-:Y:S01]  /*16730*/  FMUL R111, R111, R5.reuse ;  /* 0x000000056f6f7220 */ /* 0x080fe20000400000 */
[-C--:B------:R-:W-:Y:S01]  /*16740*/  FMUL R114, R114, R5.reuse ;  /* 0x0000000572727220 */ /* 0x080fe20000400000 */
[-C--:B------:R-:W-:Y:S01]  /*16750*/  FMUL R115, R115, R5.reuse ;  /* 0x0000000573737220 */ /* 0x080fe20000400000 */
[-C--:B------:R-:W-:Y:S01]  /*16760*/  FMUL R96, R96, R5.reuse ;  /* 0x0000000560607220 */ /* 0x080fe20000400000 */
        /* <DEDUP_REMOVED lines=62> */
[----:B------:R-:W-:Y:S04]  /*16b50*/  STL [R1+0x30], R140 ;  /* 0x0000308c01007387 */ /* 0x000fe80000100800 */
[----:B------:R1:W-:Y:S02]  /*16b60*/  STL [R1+0x34], R137 ;  /* 0x0000348901007387 */ /* 0x0003e40000100800 */
[----:B-1----:R-:W-:Y:S01]  /*16b70*/  MOV R137, R113 ;  /* 0x0000007100897202 */ /* 0x002fe20000000f00 */
[----:B--2---:R-:W-:Y:S01]  /*16b80*/  FFMA R64, R5, R64, R55 ;  /* 0x0000004005407223 */ /* 0x004fe20000000037 */
[----:B------:R-:W-:-:S05]  /*16b90*/  FSEL R55, R0, RZ, P2 ;  /* 0x000000ff00377208 */ /* 0x000fca0001000000 */
[----:B------:R-:W-:-:S04]  /*16ba0*/  FMUL R5, R55, UR4 ;  /* 0x0000000437057c20 */ /* 0x000fc80008400000 */
[--C-:B------:R-:W-:Y:S01]  /*16bb0*/  FFMA R114, R25, UR4, -R5.reuse ;  /* 0x0000000419727c23 */ /* 0x100fe20008000805 */
[--C-:B------:R-:W-:Y:S01]  /*16bc0*/  FFMA R26, R26, UR4, -R5.reuse ;  /* 0x000000041a1a7c23 */ /* 0x100fe20008000805 */
[----:B------:R-:W-:-:S03]  /*16bd0*/  FFMA R57, R57, UR4, -R5 ;  /* 0x0000000439397c23 */ /* 0x000fc60008000805 */
[----:B------:R-:W-:Y:S02]  /*16be0*/  FSETP.GEU.AND P4, PT, R114, -126, PT ;  /* 0xc2fc00007200780b */ /* 0x000fe40003f8e000 */
[----:B------:R-:W-:Y:S01]  /*16bf0*/  FSETP.GEU.AND P2, PT, R26, -126, PT ;  /* 0xc2fc00001a00780b */ /* 0x000fe20003f4e000 */
[----:B------:R-:W-:Y:S01]  /*16c00*/  FFMA R61, R61, UR4, -R5 ;  /* 0x000000043d3d7c23 */ /* 0x000fe20008000805 */
[----:B------:R-:W-:-:S04]  /*16c10*/  FSETP.GEU.AND P6, PT, R57, -126, PT ;  /* 0xc2fc00003900780b */ /* 0x000fc80003fce000 */
[----:B------:R-:W-:-:S05]  /*16c20*/  FSETP.GEU.AND P3, PT, R61, -126, PT ;  /* 0xc2fc00003d00780b */ /* 0x000fca0003f6e000 */
[----:B------:R-:W-:Y:S02]  /*16c30*/  @!P4 FMUL R114, R114, 0.5 ;  /* 0x3f0000007272c820 */ /* 0x000fe40000400000 */
[----:B------:R-:W-:Y:S02]  /*16c40*/  @!P2 FMUL R26, R26, 0.5 ;  /* 0x3f0000001a1aa820 */ /* 0x000fe40000400000 */
[----:B------:R-:W-:Y:S02]  /*16c50*/  @!P6 FMUL R57, R57, 0.5 ;  /* 0x3f0000003939e820 */ /* 0x000fe40000400000 */
[----:B------:R-:W1:Y:S02]  /*16c60*/  MUFU.EX2 R114, R114 ;  /* 0x0000007200727308 */ /* 0x000e640000000800 */
[----:B------:R-:W-:-:S06]  /*16c70*/  @!P3 FMUL R61, R61, 0.5 ;  /* 0x3f0000003d3db820 */ /* 0x000fcc0000400000 */
[----:B------:R2:W3:Y:S02]  /*16c80*/  MUFU.EX2 R25, R26 ;  /* 0x0000001a00197308 */ /* 0x0004e40000000800 */
[----:B--2---:R-:W-:-:S06]  /*16c90*/  FFMA R26, R29, UR4, -R5 ;  /* 0x000000041d1a7c23 */ /* 0x004fcc0008000805 */
[----:B------:R-:W2:Y:S01]  /*16ca0*/  MUFU.EX2 R29, R57 ;  /* 0x00000039001d7308 */ /* 0x000ea20000000800 */
[----:B------:R-:W-:-:S07]  /*16cb0*/  FFMA R56, R56, UR4, -R5 ;  /* 0x0000000438387c23 */ /* 0x000fce0008000805 */
[----:B------:R-:W4:Y:S01]  /*16cc0*/  MUFU.EX2 R115, R61 ;  /* 0x0000003d00737308 */ /* 0x000f220000000800 */
[--C-:B------:R-:W-:Y:S01]  /*16cd0*/  FFMA R53, R53, UR4, -R5.reuse ;  /* 0x0000000435357c23 */ /* 0x100fe20008000805 */
[----:B-1----:R-:W-:Y:S01]  /*16ce0*/  @!P4 FMUL R114, R114, R114 ;  /* 0x000000727272c220 */ /* 0x002fe20000400000 */
[--C-:B------:R-:W-:Y:S01]  /*16cf0*/  FFMA R113, R27, UR4, -R5.reuse ;  /* 0x000000041b717c23 */ /* 0x100fe20008000805 */
[----:B------:R-:W-:Y:S01]  /*16d00*/  FSETP.GEU.AND P4, PT, R56, -126, PT ;  /* 0xc2fc00003800780b */ /* 0x000fe20003f8e000 */
[----:B------:R-:W-:Y:S01]  /*16d10*/  FFMA R60, R60, UR4, -R5 ;  /* 0x000000043c3c7c23 */ /* 0x000fe20008000805 */
[----:B---3--:R-:W-:Y:S01]  /*16d20*/  @!P2 FMUL R25, R25, R25 ;  /* 0x000000191919a220 */ /* 0x008fe20000400000 */
[----:B--2---:R-:W-:Y:S01]  /*16d30*/  @!P6 FMUL R29, R29, R29 ;  /* 0x0000001d1d1de220 */ /* 0x004fe20000400000 */
[----:B------:R-:W-:Y:S02]  /*16d40*/  FSETP.GEU.AND P6, PT, R53, -126, PT ;  /* 0xc2fc00003500780b */ /* 0x000fe40003fce000 */
[----:B------:R-:W-:-:S02]  /*16d50*/  FSETP.GEU.AND P2, PT, R113, -126, PT ;  /* 0xc2fc00007100780b */ /* 0x000fc40003f4e000 */
[----:B------:R-:W-:Y:S01]  /*16d60*/  FSETP.GEU.AND P5, PT, R60, -126, PT ;  /* 0xc2fc00003c00780b */ /* 0x000fe20003fae000 */
[----:B----4-:R-:W-:Y:S01]  /*16d70*/  @!P3 FMUL R115, R115, R115 ;  /* 0x000000737373b220 */ /* 0x010fe20000400000 */
[----:B------:R-:W-:-:S03]  /*16d80*/  FSETP.GEU.AND P3, PT, R26, -126, PT ;  /* 0xc2fc00001a00780b */ /* 0x000fc60003f6e000 */
[----:B------:R-:W-:-:S04]  /*16d90*/  @!P4 FMUL R56, R56, 0.5 ;  /* 0x3f0000003838c820 */ /* 0x000fc80000400000 */
[----:B------:R-:W-:Y:S01]  /*16da0*/  @!P6 FMUL R53, R53, 0.5 ;  /* 0x3f0000003535e820 */ /* 0x000fe20000400000 */
[----:B------:R-:W1:Y:S01]  /*16db0*/  MUFU.EX2 R76, R56 ;  /* 0x00000038004c7308 */ /* 0x000e620000000800 */
[----:B------:R-:W-:Y:S02]  /*16dc0*/  @!P2 FMUL R113, R113, 0.5 ;  /* 0x3f0000007171a820 */ /* 0x000fe40000400000 */
[----:B------:R-:W-:-:S05]  /*16dd0*/  @!P5 FMUL R60, R60, 0.5 ;  /* 0x3f0000003c3cd820 */ /* 0x000fca0000400000 */
[----:B------:R-:W2:Y:S01]  /*16de0*/  MUFU.EX2 R78, R53 ;  /* 0x00000035004e7308 */ /* 0x000ea20000000800 */
[----:B------:R-:W-:Y:S01]  /*16df0*/  @!P3 FMUL R26, R26, 0.5 ;  /* 0x3f0000001a1ab820 */ /* 0x000fe20000400000 */
[----:B------:R-:W-:-:S06]  /*16e00*/  FFMA R77, R31, UR4, -R5 ;  /* 0x000000041f4d7c23 */ /* 0x000fcc0008000805 */
[----:B------:R-:W3:Y:S01]  /*16e10*/  MUFU.EX2 R27, R60 ;  /* 0x0000003c001b7308 */ /* 0x000ee20000000800 */
[----:B------:R-:W-:-:S07]  /*16e20*/  FFMA R50, R50, UR4, -R5 ;  /* 0x0000000432327c23 */ /* 0x000fce0008000805 */
[----:B------:R-:W4:Y:S01]  /*16e30*/  MUFU.EX2 R113, R113 ;  /* 0x0000007100717308 */ /* 0x000f220000000800 */
[----:B------:R-:W-:-:S07]  /*16e40*/  FFMA R54, R54, UR4, -R5 ;  /* 0x0000000436367c23 */ /* 0x000fce0008000805 */
[----:B------:R-:W5:Y:S01]  /*16e50*/  MUFU.EX2 R31, R26 ;  /* 0x0000001a001f7308 */ /* 0x000f620000000800 */
[----:B-1----:R-:W-:Y:S01]  /*16e60*/  @!P4 FMUL R76, R76, R76 ;  /* 0x0000004c4c4cc220 */ /* 0x002fe20000400000 */
[----:B------:R-:W-:Y:S01]  /*16e70*/  FSETP.GEU.AND P4, PT, R50, -126, PT ;  /* 0xc2fc00003200780b */ /* 0x000fe20003f8e000 */
[--C-:B------:R-:W-:Y:S01]  /*16e80*/  FFMA R52, R52, UR4, -R5.reuse ;  /* 0x0000000434347c23 */ /* 0x100fe20008000805 */
[----:B--2---:R-:W-:Y:S01]  /*16e90*/  @!P6 FMUL R78, R78, R78 ;  /* 0x0000004e4e4ee220 */ /* 0x004fe20000400000 */
[----:B------:R-:W-:Y:S01]  /*16ea0*/  FSETP.GEU.AND P6, PT, R54, -126, PT ;  /* 0xc2fc00003600780b */ /* 0x000fe20003fce000 */
[----:B------:R-:W-:Y:S01]  /*16eb0*/  FFMA R43, R43, UR4, -R5 ;  /* 0x000000042b2b7c23 */ /* 0x000fe20008000805 */
[----:B---3--:R-:W-:Y:S01]  /*16ec0*/  @!P5 FMUL R27, R27, R27 ;  /* 0x0000001b1b1bd220 */ /* 0x008fe20000400000 */
[----:B------:R-:W-:Y:S01]  /*16ed0*/  FSETP.GEU.AND P5, PT, R77, -126, PT ;  /* 0xc2fc00004d00780b */ /* 0x000fe20003fae000 */
[----:B----4-:R-:W-:Y:S01]  /*16ee0*/  @!P2 FMUL R113, R113, R113 ;  /* 0x000000717171a220 */ /* 0x010fe20000400000 */
[----:B------:R-:W-:Y:S01]  /*16ef0*/  FSETP.GEU.AND P2, PT, R52, -126, PT ;  /* 0xc2fc00003400780b */ /* 0x000fe20003f4e000 */
[----:B-----5:R-:W-:Y:S01]  /*16f00*/  @!P3 FMUL R31, R31, R31 ;  /* 0x0000001f1f1fb220 */ /* 0x020fe20000400000 */
[----:B------:R-:W-:-:S03]  /*16f10*/  FSETP.GEU.AND P3, PT, R43, -126, PT ;  /* 0xc2fc00002b00780b */ /* 0x000fc60003f6e000 */
[----:B------:R-:W-:-:S03]  /*16f20*/  @!P4 FMUL R50, R50, 0.5 ;  /* 0x3f0000003232c820 */ /* 0x000fc60000400000 */
[----:B------:R-:W-:Y:S01]  /*16f30*/  @!P6 FMUL R54, R54, 0.5 ;  /* 0x3f0000003636e820 */ /* 0x000fe20000400000 */
[----:B------:R-:W1:Y:S02]  /*16f40*/  MUFU.EX2 R73, R50 ;  /* 0x0000003200497308 */ /* 0x000e640000000800 */
[----:B------:R-:W-:Y:S02]  /*16f50*/  @!P5 FMUL R77, R77, 0.5 ;  /* 0x3f0000004d4dd820 */ /* 0x000fe40000400000 */
[----:B------:R-:W-:-:S04]  /*16f60*/  @!P2 FMUL R52, R52, 0.5 ;  /* 0x3f0000003434a820 */ /* 0x000fc80000400000 */
[----:B------:R-:W2:Y:S01]  /*16f70*/  MUFU.EX2 R75, R54 ;  /* 0x00000036004b7308 */ /* 0x000ea20000000800 */
[----:B------:R-:W-:Y:S01]  /*16f80*/  @!P3 FMUL R43, R43, 0.5 ;  /* 0x3f0000002b2bb820 */ /* 0x000fe20000400000 */
[----:B------:R-:W-:-:S06]  /*16f90*/  FFMA R62, R62, UR4, -R5 ;  /* 0x000000043e3e7c23 */ /* 0x000fcc0008000805 */
[----:B------:R-:W3:Y:S01]  /*16fa0*/  MUFU.EX2 R79, R52 ;  /* 0x00000034004f7308 */ /* 0x000ee20000000800 */
[----:B------:R-:W-:-:S07]  /*16fb0*/  FFMA R65, R66, UR4, -R5 ;  /* 0x0000000442417c23 */ /* 0x000fce0008000805 */
[----:B------:R-:W4:Y:S08]  /*16fc0*/  MUFU.EX2 R77, R77 ;  /* 0x0000004d004d7308 */ /* 0x000f300000000800 */
[----:B------:R-:W5:Y:S01]  /*16fd0*/  MUFU.EX2 R72, R43 ;  /* 0x0000002b00487308 */ /* 0x000f620000000800 */
[----:B-1----:R-:W-:Y:S01]  /*16fe0*/  @!P4 FMUL R73, R73, R73 ;  /* 0x000000494949c220 */ /* 0x002fe20000400000 */
[----:B------:R-:W-:Y:S01]  /*16ff0*/  FSETP.GEU.AND P4, PT, R62, -126, PT ;  /* 0xc2fc00003e00780b */ /* 0x000fe20003f8e000 */
[--C-:B------:R-:W-:Y:S01]  /*17000*/  FFMA R58, R58, UR4, -R5.reuse ;  /* 0x000000043a3a7c23 */ /* 0x100fe20008000805 */
[----:B--2---:R-:W-:Y:S01]  /*17010*/  @!P6 FMUL R75, R75, R75 ;  /* 0x0000004b4b4be220 */ /* 0x004fe20000400000 */
[----:B------:R-:W-:Y:S01]  /*17020*/  FSETP.GEU.AND P6, PT, R65, -126, PT ;  /* 0xc2fc00004100780b */ /* 0x000fe20003fce000 */
[--C-:B------:R-:W-:Y:S01]  /*17030*/  FFMA R51, R51, UR4, -R5.reuse ;  /* 0x0000000433337c23 */ /* 0x100fe20008000805 */
[----:B------:R-:W-:Y:S01]  /*17040*/  FFMA R59, R59, UR4, -R5 ;  /* 0x000000043b3b7c23 */ /* 0x000fe20008000805 */
[----:B---3--:R-:W-:Y:S01]  /*17050*/  @!P2 FMUL R79, R79, R79 ;  /* 0x0000004f4f4fa220 */ /* 0x008fe20000400000 */
[----:B------:R-:W-:Y:S01]  /*17060*/  FSETP.GEU.AND P2, PT, R58, -126, PT ;  /* 0xc2fc00003a00780b */ /* 0x000fe20003f4e000 */
[----:B----4-:R-:W-:Y:S01]  /*17070*/  @!P5 FMUL R77, R77, R77 ;  /* 0x0000004d4d4dd220 */ /* 0x010fe20000400000 */
[----:B------:R-:W-:Y:S01]  /*17080*/  FSETP.GEU.AND P5, PT, R51, -126, PT ;  /* 0xc2fc00003300780b */ /* 0x000fe20003fae000 */
[----:B-----5:R-:W-:Y:S01]  /*17090*/  @!P3 FMUL R72, R72, R72 ;  /* 0x000000484848b220 */ /* 0x020fe20000400000 */
[----:B------:R-:W-:-:S02]  /*170a0*/  FSETP.GEU.AND P3, PT, R59, -126, PT ;  /* 0xc2fc00003b00780b */ /* 0x000fc40003f6e000 */
[----:B------:R-:W-:-:S03]  /*170b0*/  @!P4 FMUL R62, R62, 0.5 ;  /* 0x3f0000003e3ec820 */ /* 0x000fc60000400000 */
[----:B------:R-:W-:Y:S01]  /*170c0*/  @!P6 FMUL R65, R65, 0.5 ;  /* 0x3f0000004141e820 */ /* 0x000fe20000400000 */
[----:B------:R-:W1:Y:S03]  /*170d0*/  MUFU.EX2 R71, R62 ;  /* 0x0000003e00477308 */ /* 0x000e660000000800 */
[----:B------:R-:W-:Y:S02]  /*170e0*/  @!P2 FMUL R58, R58, 0.5 ;  /* 0x3f0000003a3aa820 */ /* 0x000fe40000400000 */
[----:B------:R-:W-:Y:S02]  /*170f0*/  @!P5 FMUL R51, R51, 0.5 ;  /* 0x3f0000003333d820 */ /* 0x000fe40000400000 */
[----:B------:R-:W-:Y:S01]  /*17100*/  @!P3 FMUL R59, R59, 0.5 ;  /* 0x3f0000003b3bb820 */ /* 0x000fe20000400000 */
[----:B------:R-:W2:Y:S01]  /*17110*/  MUFU.EX2 R65, R65 ;  /* 0x0000004100417308 */ /* 0x000ea20000000800 */
[----:B------:R-:W-:-:S07]  /*17120*/  FFMA R39, R39, UR4, -R5 ;  /* 0x0000000427277c23 */ /* 0x000fce0008000805 */
[----:B------:R-:W3:Y:S08]  /*17130*/  MUFU.EX2 R69, R58 ;  /* 0x0000003a00457308 */ /* 0x000ef00000000800 */
[----:B------:R-:W4:Y:S08]  /*17140*/  MUFU.EX2 R74, R51 ;  /* 0x00000033004a7308 */ /* 0x000f300000000800 */
[----:B------:R-:W5:Y:S01]  /*17150*/  MUFU.EX2 R70, R59 ;  /* 0x0000003b00467308 */ /* 0x000f620000000800 */
[----:B-1----:R-:W-:Y:S01]  /*17160*/  @!P4 FMUL R71, R71, R71 ;  /* 0x000000474747c220 */ /* 0x002fe20000400000 */
[----:B------:R-:W-:Y:S01]  /*17170*/  FSETP.GEU.AND P4, PT, R39, -126, PT ;  /* 0xc2fc00002700780b */ /* 0x000fe20003f8e000 */
[--C-:B------:R-:W-:Y:S01]  /*17180*/  FFMA R35, R35, UR4, -R5.reuse ;  /* 0x0000000423237c23 */ /* 0x100fe20008000805 */
[--C-:B------:R-:W-:Y:S01]  /*17190*/  FFMA R66, R67, UR4, -R5.reuse ;  /* 0x0000000443427c23 */ /* 0x100fe20008000805 */
[--C-:B------:R-:W-:Y:S01]  /*171a0*/  FFMA R63, R63, UR4, -R5.reuse ;  /* 0x000000043f3f7c23 */ /* 0x100fe20008000805 */
[----:B------:R-:W-:Y:S01]  /*171b0*/  FFMA R42, R42, UR4, -R5 ;  /* 0x000000042a2a7c23 */ /* 0x000fe20008000805 */
[----:B--2---:R-:W-:Y:S01]  /*171c0*/  @!P6 FMUL R65, R65, R65 ;  /* 0x000000414141e220 */ /* 0x004fe20000400000 */
[----:B------:R-:W-:Y:S01]  /*171d0*/  FSETP.GEU.AND P6, PT, R35, -126, PT ;  /* 0xc2fc00002300780b */ /* 0x000fe20003fce000 */
[----:B---3--:R-:W-:Y:S01]  /*171e0*/  @!P2 FMUL R69, R69, R69 ;  /* 0x000000454545a220 */ /* 0x008fe20000400000 */
[----:B------:R-:W-:Y:S01]  /*171f0*/  FSETP.GEU.AND P2, PT, R66, -126, PT ;  /* 0xc2fc00004200780b */ /* 0x000fe20003f4e000 */
[----:B----4-:R-:W-:Y:S01]  /*17200*/  @!P5 FMUL R74, R74, R74 ;  /* 0x0000004a4a4ad220 */ /* 0x010fe20000400000 */
[----:B------:R-:W-:Y:S01]  /*17210*/  FSETP.GEU.AND P5, PT, R63, -126, PT ;  /* 0xc2fc00003f00780b */ /* 0x000fe20003fae000 */
[----:B-----5:R-:W-:Y:S01]  /*17220*/  @!P3 FMUL R70, R70, R70 ;  /* 0x000000464646b220 */ /* 0x020fe20000400000 */
[----:B------:R-:W-:Y:S01]  /*17230*/  FSETP.GEU.AND P3, PT, R42, -126, PT ;  /* 0xc2fc00002a00780b */ /* 0x000fe20003f6e000 */
[----:B------:R-:W-:-:S06]  /*17240*/  @!P4 FMUL R39, R39, 0.5 ;  /* 0x3f0000002727c820 */ /* 0x000fcc0000400000 */
[----:B------:R-:W-:Y:S01]  /*17250*/  @!P6 FMUL R35, R35, 0.5 ;  /* 0x3f0000002323e820 */ /* 0x000fe20000400000 */
[----:B------:R-:W1:Y:S01]  /*17260*/  MUFU.EX2 R60, R39 ;  /* 0x00000027003c7308 */ /* 0x000e620000000800 */
[----:B------:R-:W-:Y:S02]  /*17270*/  @!P2 FMUL R66, R66, 0.5 ;  /* 0x3f0000004242a820 */ /* 0x000fe40000400000 */
[----:B------:R-:W-:Y:S01]  /*17280*/  @!P5 FMUL R63, R63, 0.5 ;  /* 0x3f0000003f3fd820 */ /* 0x000fe20000400000 */
[----:B------:R2:W-:Y:S01]  /*17290*/  STL [R1+0xa4], R64 ;  /* 0x0000a44001007387 */ /* 0x0005e20000100800 */
[--C-:B------:R-:W-:Y:S01]  /*172a0*/  FFMA R57, R82, UR4, -R5.reuse ;  /* 0x0000000452397c23 */ /* 0x100fe20008000805 */
[----:B------:R-:W-:Y:S02]  /*172b0*/  @!P3 FMUL R42, R42, 0.5 ;  /* 0x3f0000002a2ab820 */ /* 0x000fe40000400000 */
[----:B------:R-:W3:Y:S01]  /*172c0*/  MUFU.EX2 R62, R35 ;  /* 0x00000023003e7308 */ /* 0x000ee20000000800 */
[--C-:B------:R-:W-:Y:S01]  /*172d0*/  FFMA R59, R86, UR4, -R5.reuse ;  /* 0x00000004563b7c23 */ /* 0x100fe20008000805 */
[--C-:B------:R-:W-:Y:S01]  /*172e0*/  FFMA R38, R38, UR4, -R5.reuse ;  /* 0x0000000426267c23 */ /* 0x100fe20008000805 */
[--C-:B------:R-:W-:Y:S01]  /*172f0*/  FFMA R30, R30, UR4, -R5.reuse ;  /* 0x000000041e1e7c23 */ /* 0x100fe20008000805 */
[--C-:B------:R-:W-:Y:S01]  /*17300*/  FFMA R28, R28, UR4, -R5.reuse ;  /* 0x000000041c1c7c23 */ /* 0x100fe20008000805 */
[----:B------:R-:W-:Y:S01]  /*17310*/  FADD R136, -R55, R136 ;  /* 0x0000008837887221 */ /* 0x000fe20000000100 */
[--C-:B------:R-:W-:Y:S01]  /*17320*/  FFMA R50, R98, UR4, -R5.reuse ;  /* 0x0000000462327c23 */ /* 0x100fe20008000805 */
[--C-:B------:R-:W-:Y:S01]  /*17330*/  FFMA R58, R83, UR4, -R5.reuse ;  /* 0x00000004533a7c23 */ /* 0x100fe20008000805 */
[----:B--2---:R-:W2:Y:S01]  /*17340*/  MUFU.EX2 R64, R63 ;  /* 0x0000003f00407308 */ /* 0x004ea20000000800 */
[----:B-1----:R-:W-:Y:S01]  /*17350*/  @!P4 FMUL R60, R60, R60 ;  /* 0x0000003c3c3cc220 */ /* 0x002fe20000400000 */
[--C-:B------:R-:W-:Y:S01]  /*17360*/  FFMA R53, R90, UR4, -R5.reuse ;  /* 0x000000045a357c23 */ /* 0x100fe20008000805 */
[--C-:B------:R-:W-:Y:S01]  /*17370*/  FFMA R24, R24, UR4, -R5.reuse ;  /* 0x0000000418187c23 */ /* 0x100fe20008000805 */
[--C-:B------:R-:W-:Y:S01]  /*17380*/  FFMA R51, R102, UR4, -R5.reuse ;  /* 0x0000000466337c23 */ /* 0x100fe20008000805 */
[--C-:B------:R-:W-:Y:S01]  /*17390*/  FFMA R91, R91, UR4, -R5.reuse ;  /* 0x000000045b5b7c23 */ /* 0x100fe20008000805 */
[--C-:B------:R-:W-:Y:S01]  /*173a0*/  FFMA R95, R95, UR4, -R5.reuse ;  /* 0x000000045f5f7c23 */ /* 0x100fe20008000805 */
[--C-:B------:R-:W-:Y:S01]  /*173b0*/  FFMA R99, R99, UR4, -R5.reuse ;  /* 0x0000000463637c23 */ /* 0x100fe20008000805 */
[----:B------:R-:W1:Y:S01]  /*173c0*/  MUFU.EX2 R66, R66 ;  /* 0x0000004200427308 */ /* 0x000e620000000800 */
[--C-:B------:R-:W-:Y:S01]  /*173d0*/  FFMA R107, R103, UR4, -R5.reuse ;  /* 0x00000004676b7c23 */ /* 0x100fe20008000805 */
[--C-:B------:R-:W-:Y:S01]  /*173e0*/  FFMA R46, R46, UR4, -R5.reuse ;  /* 0x000000042e2e7c23 */ /* 0x100fe20008000805 */
[--C-:B------:R-:W-:Y:S01]  /*173f0*/  FFMA R106, R106, UR4, -R5.reuse ;  /* 0x000000046a6a7c23 */ /* 0x100fe20008000805 */
[--C-:B------:R-:W-:Y:S01]  /*17400*/  FFMA R47, R47, UR4, -R5.reuse ;  /* 0x000000042f2f7c23 */ /* 0x100fe20008000805 */
[--C-:B------:R-:W-:Y:S01]  /*17410*/  FFMA R39, R127, UR4, -R5.reuse ;  /* 0x000000047f277c23 */ /* 0x100fe20008000805 */
[--C-:B------:R-:W-:Y:S01]  /*17420*/  FFMA R43, R118, UR4, -R5.reuse ;  /* 0x00000004762b7c23 */ /* 0x100fe20008000805 */
[--C-:B------:R-:W-:Y:S01]  /*17430*/  FFMA R96, R131, UR4, -R5.reuse ;  /* 0x0000000483607c23 */ /* 0x100fe20008000805 */
[----:B------:R4:W5:Y:S01]  /*17440*/  MUFU.EX2 R67, R42 ;  /* 0x0000002a00437308 */ /* 0x0009620000000800 */
[----:B------:R-:W-:Y:S01]  /*17450*/  FSETP.GEU.AND P4, PT, R57, -126, PT ;  /* 0xc2fc00003900780b */ /* 0x000fe20003f8e000 */
[----:B---3--:R-:W-:Y:S01]  /*17460*/  @!P6 FMUL R62, R62, R62 ;  /* 0x0000003e3e3ee220 */ /* 0x008fe20000400000 */
[----:B------:R-:W-:Y:S01]  /*17470*/  FSETP.GEU.AND P6, PT, R59, -126, PT ;  /* 0xc2fc00003b00780b */ /* 0x000fe20003fce000 */
[----:B--2---:R-:W-:Y:S01]  /*17480*/  @!P5 FMUL R64, R64, R64 ;  /* 0x000000404040d220 */ /* 0x004fe20000400000 */
[----:B------:R-:W-:Y:S01]  /*17490*/  FSETP.GEU.AND P5, PT, R38, -126, PT ;  /* 0xc2fc00002600780b */ /* 0x000fe20003fae000 */
[--C-:B------:R-:W-:Y:S01]  /*174a0*/  FFMA R68, R68, UR4, -R5.reuse ;  /* 0x0000000444447c23 */ /* 0x100fe20008000805 */
[--C-:B------:R-:W-:Y:S01]  /*174b0*/  FFMA R52, R133, UR4, -R5.reuse ;  /* 0x0000000485347c23 */ /* 0x100fe20008000805 */
[----:B------:R-:W2:Y:S01]  /*174c0*/  LDL.LU R140, [R1+0x38] ;  /* 0x00003800018c7983 */ /* 0x000ea20000300800 */
[----:B-1----:R-:W-:Y:S01]  /*174d0*/  @!P2 FMUL R66, R66, R66 ;  /* 0x000000424242a220 */ /* 0x002fe20000400000 */
[----:B------:R-:W-:Y:S01]  /*174e0*/  FSETP.GEU.AND P2, PT, R30, -126, PT ;  /* 0xc2fc00001e00780b */ /* 0x000fe20003f4e000 */
[--C-:B------:R-:W-:Y:S01]  /*174f0*/  FFMA R55, R94, UR4, -R5.reuse ;  /* 0x000000045e377c23 */ /* 0x100fe20008000805 */
[--C-:B------:R-:W-:Y:S01]  /*17500*/  FFMA R98, R122, UR4, -R5.reuse ;  /* 0x000000047a627c23 */ /* 0x100fe20008000805 */
[--C-:B----4-:R-:W-:Y:S01]  /*17510*/  FFMA R42, R97, UR4, -R5.reuse ;  /* 0x00000004612a7c23 */ /* 0x110fe20008000805 */
[----:B-----5:R-:W-:Y:S01]  /*17520*/  @!P3 FMUL R67, R67, R67 ;  /* 0x000000434343b220 */ /* 0x020fe20000400000 */
[----:B------:R-:W-:Y:S01]  /*17530*/  FSETP.GEU.AND P3, PT, R28, -126, PT ;  /* 0xc2fc00001c00780b */ /* 0x000fe20003f6e000 */
[----:B------:R-:W-:Y:S01]  /*17540*/  @!P4 FMUL R57, R57, 0.5 ;  /* 0x3f0000003939c820 */ /* 0x000fe20000400000 */
[----:B------:R-:W-:Y:S01]  /*17550*/  @!P6 FMUL R59, R59, 0.5 ;  /* 0x3f0000003b3be820 */ /* 0x000fe20000400000 */
[----:B------:R-:W-:Y:S01]  /*17560*/  @!P5 FMUL R38, R38, 0.5 ;  /* 0x3f0000002626d820 */ /* 0x000fe20000400000 */
[--C-:B------:R-:W-:Y:S01]  /*17570*/  FFMA R102, R87, UR4, -R5.reuse ;  /* 0x0000000457667c23 */ /* 0x100fe20008000805 */
[--C-:B------:R-:W-:Y:S01]  /*17580*/  FFMA R90, R139, UR4, -R5.reuse ;  /* 0x000000048b5a7c23 */ /* 0x100fe20008000805 */
[--C-:B------:R-:W-:Y:S01]  /*17590*/  FFMA R103, R34, UR4, -R5.reuse ;  /* 0x0000000422677c23 */ /* 0x100fe20008000805 */
[----:B------:R-:W1:Y:S01]  /*175a0*/  MUFU.EX2 R57, R57 ;  /* 0x0000003900397308 */ /* 0x000e620000000800 */
[----:B------:R-:W-:Y:S01]  /*175b0*/  @!P2 FMUL R30, R30, 0.5 ;  /* 0x3f0000001e1ea820 */ /* 0x000fe20000400000 */
[--C-:B------:R-:W-:Y:S01]  /*175c0*/  FFMA R83, R146, UR4, -R5.reuse ;  /* 0x0000000492537c23 */ /* 0x100fe20008000805 */
[--C-:B------:R-:W-:Y:S01]  /*175d0*/  FFMA R35, R134, UR4, -R5.reuse ;  /* 0x0000000486237c23 */ /* 0x100fe20008000805 */
[--C-:B------:R-:W-:Y:S01]  /*175e0*/  FFMA R86, R147, UR4, -R5.reuse ;  /* 0x0000000493567c23 */ /* 0x100fe20008000805 */
[----:B------:R-:W-:Y:S01]  /*175f0*/  FFMA R82, R150, UR4, -R5 ;  /* 0x0000000496527c23 */ /* 0x000fe20008000805 */
[----:B------:R-:W-:Y:S01]  /*17600*/  @!P3 FMUL R28, R28, 0.5 ;  /* 0x3f0000001c1cb820 */ /* 0x000fe20000400000 */
[----:B------:R-:W3:Y:S01]  /*17610*/  LDL.LU R138, [R1+0x3c] ;  /* 0x00003c00018a7983 */ /* 0x000ee20000300800 */
[----:B------:R-:W4:Y:S08]  /*17620*/  MUFU.EX2 R59, R59 ;  /* 0x0000003b003b7308 */ /* 0x000f300000000800 */
[----:B------:R-:W5:Y:S01]  /*17630*/  MUFU.EX2 R61, R38 ;  /* 0x00000026003d7308 */ /* 0x000f620000000800 */
[----:B-1----:R-:W-:-:S07]  /*17640*/  @!P4 FMUL R57, R57, R57 ;  /* 0x000000393939c220 */ /* 0x002fce0000400000 */
[----:B------:R-:W1:Y:S08]  /*17650*/  MUFU.EX2 R63, R30 ;  /* 0x0000001e003f7308 */ /* 0x000e700000000800 */
[----:B------:R-:W1:Y:S01]  /*17660*/  MUFU.EX2 R56, R28 ;  /* 0x0000001c00387308 */ /* 0x000e620000000800 */
[----:B------:R-:W-:Y:S01]  /*17670*/  FSETP.GEU.AND P4, PT, R55, -126, PT ;  /* 0xc2fc00003700780b */ /* 0x000fe20003f8e000 */
[----:B----4-:R-:W-:Y:S01]  /*17680*/  @!P6 FMUL R59, R59, R59 ;  /* 0x0000003b3b3be220 */ /* 0x010fe20000400000 */
[----:B------:R-:W-:Y:S01]  /*17690*/  FSETP.GEU.AND P6, PT, R50, -126, PT ;  /* 0xc2fc00003200780b */ /* 0x000fe20003fce000 */
[----:B-----5:R-:W-:Y:S01]  /*176a0*/  @!P5 FMUL R61, R61, R61 ;  /* 0x0000003d3d3dd220 */ /* 0x020fe20000400000 */
[----:B------:R-:W-:Y:S01]  /*176b0*/  FSETP.GEU.AND P5, PT, R58, -126, PT ;  /* 0xc2fc00003a00780b */ /* 0x000fe20003fae000 */
[--C-:B------:R-:W-:Y:S01]  /*176c0*/  FFMA R97, R126, UR4, -R5.reuse ;  /* 0x000000047e617c23 */ /* 0x100fe20008000805 */
[--C-:B------:R-:W-:Y:S01]  /*176d0*/  FFMA R87, R142, UR4, -R5.reuse ;  /* 0x000000048e577c23 */ /* 0x100fe20008000805 */
[--C-:B------:R-:W-:Y:S01]  /*176e0*/  FFMA R34, R130, UR4, -R5.reuse ;  /* 0x0000000482227c23 */ /* 0x100fe20008000805 */
[----:B-1----:R-:W-:Y:S01]  /*176f0*/  @!P2 FMUL R63, R63, R63 ;  /* 0x0000003f3f3fa220 */ /* 0x002fe20000400000 */
[----:B------:R-:W-:Y:S01]  /*17700*/  FSETP.GEU.AND P2, PT, R53, -126, PT ;  /* 0xc2fc00003500780b */ /* 0x000fe20003f4e000 */
[----:B------:R-:W-:Y:S01]  /*17710*/  FFMA R94, R135, UR4, -R5 ;  /* 0x00000004875e7c23 */ /* 0x000fe20008000805 */
[----:B------:R-:W4:Y:S01]  /*17720*/  LDL.LU R133, [R1+0x2c] ;  /* 0x00002c0001857983 */ /* 0x000f220000300800 */
[----:B------:R-:W-:Y:S01]  /*17730*/  @!P3 FMUL R56, R56, R56 ;  /* 0x000000383838b220 */ /* 0x000fe20000400000 */
[----:B------:R-:W-:Y:S01]  /*17740*/  FSETP.GEU.AND P3, PT, R24, -126, PT ;  /* 0xc2fc00001800780b */ /* 0x000fe20003f6e000 */
[----:B------:R-:W-:Y:S01]  /*17750*/  @!P4 FMUL R55, R55, 0.5 ;  /* 0x3f0000003737c820 */ /* 0x000fe20000400000 */
[----:B------:R-:W-:-:S02]  /*17760*/  @!P6 FMUL R50, R50, 0.5 ;  /* 0x3f0000003232e820 */ /* 0x000fc40000400000 */
[----:B------:R-:W-:Y:S01]  /*17770*/  @!P5 FMUL R58, R58, 0.5 ;  /* 0x3f0000003a3ad820 */ /* 0x000fe20000400000 */
[----:B------:R-:W-:-:S04]  /*17780*/  FFMA R38, R123, UR4, -R5 ;  /* 0x000000047b267c23 */ /* 0x000fc80008000805 */
[----:B------:R-:W-:Y:S01]  /*17790*/  @!P2 FMUL R53, R53, 0.5 ;  /* 0x3f0000003535a820 */ /* 0x000fe20000400000 */
[----:B------:R-:W5:Y:S01]  /*177a0*/  LDL.LU R131, [R1+0x28] ;  /* 0x0000280001837983 */ /* 0x000f620000300800 */
[----:B------:R-:W1:Y:S03]  /*177b0*/  MUFU.EX2 R55, R55 ;  /* 0x0000003700377308 */ /* 0x000e660000000800 */
[----:B------:R-:W2:Y:S01]  /*177c0*/  LDL.LU R134, [R1+0x1c] ;  /* 0x00001c0001867983 */ /* 0x000ea20000300800 */
[----:B------:R-:W-:-:S03]  /*177d0*/  @!P3 FMUL R24, R24, 0.5 ;  /* 0x3f0000001818b820 */ /* 0x000fc60000400000 */
[----:B------:R-:W3:Y:S01]  /*177e0*/  LDL.LU R135, [R1+0x18] ;  /* 0x0000180001877983 */ /* 0x000ee20000300800 */
[----:B------:R-:W-:Y:S03]  /*177f0*/  MUFU.EX2 R50, R50 ;  /* 0x0000003200327308 */ /* 0x000fe60000000800 */
[----:B------:R-:W4:Y:S04]  /*17800*/  LDL.LU R139, [R1+0xc] ;  /* 0x00000c00018b7983 */ /* 0x000f280000300800 */
[----:B------:R-:W5:Y:S01]  /*17810*/  LDL.LU R142, [R1+0x8] ;  /* 0x00000800018e7983 */ /* 0x000f620000300800 */
[----:B------:R-:W1:Y:S08]  /*17820*/  MUFU.EX2 R54, R24 ;  /* 0x0000001800367308 */ /* 0x000e700000000800 */
[----:B------:R-:W1:Y:S08]  /*17830*/  MUFU.EX2 R58, R58 ;  /* 0x0000003a003a7308 */ /* 0x000e700000000800 */
[----:B------:R-:W1:Y:S02]  /*17840*/  MUFU.EX2 R53, R53 ;  /* 0x0000003500357308 */ /* 0x000e640000000800 */
[----:B-1----:R-:W-:Y:S01]  /*17850*/  @!P4 FMUL R55, R55, R55 ;  /* 0x000000373737c220 */ /* 0x002fe20000400000 */
[----:B------:R-:W-:Y:S01]  /*17860*/  FSETP.GEU.AND P4, PT, R98, -126, PT ;  /* 0xc2fc00006200780b */ /* 0x000fe20003f8e000 */
[----:B------:R-:W-:Y:S01]  /*17870*/  @!P3 FMUL R54, R54, R54 ;  /* 0x000000363636b220 */ /* 0x000fe20000400000 */
[----:B------:R-:W-:Y:S01]  /*17880*/  @!P6 FMUL R50, R50, R50 ;  /* 0x000000323232e220 */ /* 0x000fe20000400000 */
[----:B------:R-:W-:-:S02]  /*17890*/  FSETP.GEU.AND P3, PT, R51, -126, PT ;  /* 0xc2fc00003300780b */ /* 0x000fc40003f6e000 */
[----:B------:R-:W-:Y:S01]  /*178a0*/  FSETP.GEU.AND P6, PT, R91, -126, PT ;  /* 0xc2fc00005b00780b */ /* 0x000fe20003fce000 */
[----:B------:R-:W-:Y:S01]  /*178b0*/  @!P5 FMUL R58, R58, R58 ;  /* 0x0000003a3a3ad220 */ /* 0x000fe20000400000 */
[----:B------:R-:W-:Y:S01]  /*178c0*/  FSETP.GEU.AND P5, PT, R95, -126, PT ;  /* 0xc2fc00005f00780b */ /* 0x000fe20003fae000 */
[----:B------:R-:W-:Y:S01]  /*178d0*/  @!P2 FMUL R53, R53, R53 ;  /* 0x000000353535a220 */ /* 0x000fe20000400000 */
[----:B------:R-:W-:-:S04]  /*178e0*/  FSETP.GEU.AND P2, PT, R99, -126, PT ;  /* 0xc2fc00006300780b */ /* 0x000fc80003f4e000 */
[----:B------:R-:W-:-:S03]  /*178f0*/  @!P4 FMUL R98, R98, 0.5 ;  /* 0x3f0000006262c820 */ /* 0x000fc60000400000 */
        /* <DEDUP_REMOVED lines=50> */
[----:B------:R-:W-:Y:S01]  /*17c20*/  FFMA R95, R143, UR4, -R5 ;  /* 0x000000048f5f7c23 */ /* 0x000fe20008000805 */
[----:B------:R-:W-:Y:S01]  /*17c30*/  FSETP.GEU.AND P4, PT, R102, -126, PT ;  /* 0xc2fc00006600780b */ /* 0x000fe20003f8e000 */
[----:B------:R-:W-:Y:S01]  /*17c40*/  @!P5 FMUL R90, R90, R90 ;  /* 0x0000005a5a5ad220 */ /* 0x000fe20000400000 */
[----:B------:R-:W-:Y:S01]  /*17c50*/  @!P3 FMUL R47, R47, R47 ;  /* 0x0000002f2f2fb220 */ /* 0x000fe20000400000 */
[----:B------:R-:W-:Y:S01]  /*17c60*/  FSETP.GEU.AND P5, PT, R103, -126, PT ;  /* 0xc2fc00006700780b */ /* 0x000fe20003fae000 */
[----:B------:R-:W-:Y:S01]  /*17c70*/  FADD R26, R25, R53 ;  /* 0x00000035191a7221 */ /* 0x000fe20000000000 */
[----:B------:R-:W-:Y:S01]  /*17c80*/  FSETP.GEU.AND P3, PT, R95, -126, PT ;  /* 0xc2fc00005f00780b */ /* 0x000fe20003f6e000 */
[----:B------:R-:W-:Y:S01]  /*17c90*/  @!P2 FMUL R39, R39, R39 ;  /* 0x000000272727a220 */ /* 0x000fe20000400000 */
[----:B------:R-:W-:Y:S01]  /*17ca0*/  FSETP.GEU.AND P2, PT, R34, -126, PT ;  /* 0xc2fc00002200780b */ /* 0x000fe20003f4e000 */
[----:B------:R-:W-:Y:S01]  /*17cb0*/  FADD R24, R69, R98 ;  /* 0x0000006245187221 */ /* 0x000fe20000000000 */
[----:B------:R-:W-:Y:S01]  /*17cc0*/  FFMA R99, R119, UR4, -R5 ;  /* 0x0000000477637c23 */ /* 0x000fe20008000805 */
[----:B------:R-:W2:Y:S01]  /*17cd0*/  LDL.LU R143, [R1+0x7c] ;  /* 0x00007c00018f7983 */ /* 0x000ea20000300800 */
[----:B------:R-:W-:Y:S01]  /*17ce0*/  @!P6 FMUL R42, R42, R42 ;  /* 0x0000002a2a2ae220 */ /* 0x000fe20000400000 */
[----:B------:R-:W-:Y:S01]  /*17cf0*/  FSETP.GEU.AND P6, PT, R83, -126, PT ;  /* 0xc2fc00005300780b */ /* 0x000fe20003fce000 */
[----:B------:R-:W-:-:S03]  /*17d00*/  @!P4 FMUL R102, R102, 0.5 ;  /* 0x3f0000006666c820 */ /* 0x000fc60000400000 */
[----:B------:R-:W-:Y:S02]  /*17d10*/  @!P5 FMUL R103, R103, 0.5 ;  /* 0x3f0000006767d820 */ /* 0x000fe40000400000 */
[----:B------:R-:W-:Y:S02]  /*17d20*/  @!P3 FMUL R95, R95, 0.5 ;  /* 0x3f0000005f5fb820 */ /* 0x000fe40000400000 */
[----:B------:R-:W-:Y:S01]  /*17d30*/  @!P2 FMUL R34, R34, 0.5 ;  /* 0x3f0000002222a820 */ /* 0x000fe20000400000 */
[----:B------:R-:W-:Y:S01]  /*17d40*/  FADD R28, R26, R24 ;  /* 0x000000181a1c7221 */ /* 0x000fe20000000000 */
[----:B------:R-:W1:Y:S01]  /*17d50*/  MUFU.EX2 R102, R102 ;  /* 0x0000006600667308 */ /* 0x000e620000000800 */
[----:B------:R-:W-:Y:S01]  /*17d60*/  FFMA R5, R151, UR4, -R5 ;  /* 0x0000000497057c23 */ /* 0x000fe20008000805 */
[----:B------:R-:W3:Y:S01]  /*17d70*/  LDL.LU R146, [R1+0x78] ;  /* 0x0000780001927983 */ /* 0x000ee20000300800 */
[----:B------:R-:W-:Y:S01]  /*17d80*/  @!P6 FMUL R83, R83, 0.5 ;  /* 0x3f0000005353e820 */ /* 0x000fe20000400000 */
[----:B------:R-:W-:-:S04]  /*17d90*/  FADD R26, R77, R46 ;  /* 0x0000002e4d1a7221 */ /* 0x000fc80000000000 */
[----:B------:R-:W1:Y:S01]  /*17da0*/  MUFU.EX2 R103, R103 ;  /* 0x0000006700677308 */ /* 0x000e620000000800 */
[----:B------:R-:W-:Y:S01]  /*17db0*/  FADD R24, R61, R91 ;  /* 0x0000005b3d187221 */ /* 0x000fe20000000000 */
[----:B------:R-:W4:Y:S06]  /*17dc0*/  LDL.LU R147, [R1+0x6c] ;  /* 0x00006c0001937983 */ /* 0x000f2c0000300800 */
[----:B------:R-:W1:Y:S01]  /*17dd0*/  MUFU.EX2 R95, R95 ;  /* 0x0000005f005f7308 */ /* 0x000e620000000800 */
[----:B------:R-:W-:-:S07]  /*17de0*/  FADD R24, R26, R24 ;  /* 0x000000181a187221 */ /* 0x000fce0000000000 */
[----:B------:R-:W1:Y:S08]  /*17df0*/  MUFU.EX2 R34, R34 ;  /* 0x0000002200227308 */ /* 0x000e700000000800 */
[----:B------:R-:W1:Y:S01]  /*17e00*/  MUFU.EX2 R83, R83 ;  /* 0x0000005300537308 */ /* 0x000e620000000800 */
[----:B------:R-:W-:Y:S01]  /*17e10*/  FADD R130, R28, R24 ;  /* 0x000000181c827221 */ /* 0x000fe20000000000 */
[----:B------:R-:W-:Y:S01]  /*17e20*/  FADD R26, R115, R54 ;  /* 0x00000036731a7221 */ /* 0x000fe20000000000 */
[----:B------:R-:W-:Y:S01]  /*17e30*/  FADD R24, R70, R38 ;  /* 0x0000002646187221 */ /* 0x000fe20000000000 */
[----:B-1----:R-:W-:Y:S01]  /*17e40*/  @!P4 FMUL R102, R102, R102 ;  /* 0x000000666666c220 */ /* 0x002fe20000400000 */
[----:B------:R-:W-:Y:S01]  /*17e50*/  FSETP.GEU.AND P4, PT, R35, -126, PT ;  /* 0xc2fc00002300780b */ /* 0x000fe20003f8e000 */
[----:B------:R-:W-:Y:S01]  /*17e60*/  @!P5 FMUL R103, R103, R103 ;  /* 0x000000676767d220 */ /* 0x000fe20000400000 */
[----:B------:R-:W-:Y:S01]  /*17e70*/  FADD R118, R26, R24 ;  /* 0x000000181a767221 */ /* 0x000fe20000000000 */
[----:B------:R-:W-:Y:S01]  /*17e80*/  FADD R26, R78, R106 ;  /* 0x0000006a4e1a7221 */ /* 0x000fe20000000000 */
[----:B------:R-:W-:Y:S01]  /*17e90*/  FADD R24, R62, R90 ;  /* 0x0000005a3e187221 */ /* 0x000fe20000000000 */
[----:B------:R-:W-:Y:S01]  /*17ea0*/  @!P3 FMUL R95, R95, R95 ;  /* 0x0000005f5f5fb220 */ /* 0x000fe20000400000 */
[----:B------:R-:W-:Y:S01]  /*17eb0*/  @!P2 FMUL R34, R34, R34 ;  /* 0x000000222222a220 */ /* 0x000fe20000400000 */
[----:B------:R-:W-:Y:S01]  /*17ec0*/  FSETP.GEU.AND P5, PT, R43, -126, PT ;  /* 0xc2fc00002b00780b */ /* 0x000fe20003fae000 */
[----:B------:R-:W-:Y:S01]  /*17ed0*/  FADD R30, R26, R24 ;  /* 0x000000181a1e7221 */ /* 0x000fe20000000000 */
[----:B------:R-:W-:Y:S01]  /*17ee0*/  FSETP.GEU.AND P3, PT, R96, -126, PT ;  /* 0xc2fc00006000780b */ /* 0x000fe20003f6e000 */
[----:B------:R-:W5:Y:S01]  /*17ef0*/  LDL.LU R150, [R1+0x68] ;  /* 0x0000680001967983 */ /* 0x000f620000300800 */
[----:B------:R-:W-:Y:S01]  /*17f00*/  FSETP.GEU.AND P2, PT, R86, -126, PT ;  /* 0xc2fc00005600780b */ /* 0x000fe20003f4e000 */
[----:B------:R-:W-:Y:S01]  /*17f10*/  @!P6 FMUL R83, R83, R83 ;  /* 0x000000535353e220 */ /* 0x000fe20000400000 */
[----:B------:R-:W-:Y:S01]  /*17f20*/  FSETP.GEU.AND P6, PT, R82, -126, PT ;  /* 0xc2fc00005200780b */ /* 0x000fe20003fce000 */
[----:B------:R-:W-:Y:S01]  /*17f30*/  FADD R26, R114, R55 ;  /* 0x00000037721a7221 */ /* 0x000fe20000000000 */
[----:B------:R-:W-:Y:S01]  /*17f40*/  FADD R24, R71, R97 ;  /* 0x0000006147187221 */ /* 0x000fe20000000000 */
[----:B------:R-:W-:-:S04]  /*17f50*/  @!P4 FMUL R35, R35, 0.5 ;  /* 0x3f0000002323c820 */ /* 0x000fc80000400000 */
[----:B------:R-:W-:Y:S01]  /*17f60*/  @!P5 FMUL R43, R43, 0.5 ;  /* 0x3f0000002b2bd820 */ /* 0x000fe20000400000 */
[----:B------:R-:W-:Y:S01]  /*17f70*/  FADD R28, R26, R24 ;  /* 0x000000181a1c7221 */ /* 0x000fe20000000000 */
[----:B------:R-:W-:Y:S01]  /*17f80*/  FADD R26, R79, R47 ;  /* 0x0000002f4f1a7221 */ /* 0x000fe20000000000 */
[----:B------:R-:W-:Y:S01]  /*17f90*/  FADD R24, R63, R87 ;  /* 0x000000573f187221 */ /* 0x000fe20000000000 */
[----:B------:R-:W-:Y:S01]  /*17fa0*/  @!P3 FMUL R96, R96, 0.5 ;  /* 0x3f0000006060b820 */ /* 0x000fe20000400000 */
[----:B------:R-:W-:Y:S01]  /*17fb0*/  @!P2 FMUL R86, R86, 0.5 ;  /* 0x3f0000005656a820 */ /* 0x000fe20000400000 */
[----:B------:R-:W-:Y:S01]  /*17fc0*/  FADD R127, R118, R30 ;  /* 0x0000001e767f7221 */ /* 0x000fe20000000000 */
[----:B------:R-:W-:Y:S01]  /*17fd0*/  FADD R24, R26, R24 ;  /* 0x000000181a187221 */ /* 0x000fe20000000000 */
[----:B------:R-:W-:Y:S01]  /*17fe0*/  @!P6 FMUL R82, R82, 0.5 ;  /* 0x3f0000005252e820 */ /* 0x000fe20000400000 */
[----:B------:R-:W1:Y:S01]  /*17ff0*/  MUFU.EX2 R35, R35 ;  /* 0x0000002300237308 */ /* 0x000e620000000800 */
[----:B------:R-:W-:Y:S01]  /*18000*/  FADD R26, R27, R111 ;  /* 0x0000006f1b1a7221 */ /* 0x000fe20000000000 */
[----:B------:R-:W-:Y:S01]  /*18010*/  FADD R126, R28, R24 ;  /* 0x000000181c7e7221 */ /* 0x000fe20000000000 */
[----:B------:R-:W-:Y:S01]  /*18020*/  FADD R24, R64, R39 ;  /* 0x0000002740187221 */ /* 0x000fe20000000000 */
[----:B------:R-:W2:Y:S03]  /*18030*/  LDL.LU R151, [R1+0x5c] ;  /* 0x00005c0001977983 */ /* 0x000ea60000300800 */
[----:B------:R-:W-:Y:S01]  /*18040*/  FADD R28, R26, R24 ;  /* 0x000000181a1c7221 */ /* 0x000fe20000000000 */
[----:B------:R-:W1:Y:S01]  /*18050*/  MUFU.EX2 R43, R43 ;  /* 0x0000002b002b7308 */ /* 0x000e620000000800 */
[----:B------:R-:W-:Y:S01]  /*18060*/  FADD R26, R72, R103 ;  /* 0x00000067481a7221 */ /* 0x000fe20000000000 */
[----:B------:R-:W-:-:S06]  /*18070*/  FADD R24, R56, R95 ;  /* 0x0000005f38187221 */ /* 0x000fcc0000000000 */
        /* <DEDUP_REMOVED lines=8> */
[----:B------:R-:W-:-:S02]  /*18100*/  FSETP.GEU.AND P4, PT, R94, -126, PT ;  /* 0xc2fc00005e00780b */ /* 0x000fc40003f8e000 */
[----:B------:R-:W-:Y:S01]  /*18110*/  FADD R28, R26, R24 ;  /* 0x000000181a1c7221 */ /* 0x000fe20000000000 */
[----:B------:R-:W-:Y:S01]  /*18120*/  FADD R26, R73, R42 ;  /* 0x0000002a491a7221 */ /* 0x000fe20000000000 */
[----:B------:R-:W-:Y:S01]  /*18130*/  FADD R24, R57, R83 ;  /* 0x0000005339187221 */ /* 0x000fe20000000000 */
[----:B------:R-:W-:Y:S01]  /*18140*/  @!P5 FMUL R43, R43, R43 ;  /* 0x0000002b2b2bd220 */ /* 0x000fe20000400000 */
[----:B------:R-:W-:Y:S01]  /*18150*/  @!P3 FMUL R96, R96, R96 ;  /* 0x000000606060b220 */ /* 0x000fe20000400000 */
[----:B------:R-:W-:Y:S01]  /*18160*/  @!P2 FMUL R86, R86, R86 ;  /* 0x000000565656a220 */ /* 0x000fe20000400000 */
[----:B------:R-:W-:Y:S02]  /*18170*/  FSETP.GEU.AND P5, PT, R68, -126, PT ;  /* 0xc2fc00004400780b */ /* 0x000fe40003fae000 */
[----:B------:R-:W-:Y:S01]  /*18180*/  FSETP.GEU.AND P3, PT, R52, -126, PT ;  /* 0xc2fc00003400780b */ /* 0x000fe20003f6e000 */
[----:B------:R-:W-:Y:S01]  /*18190*/  @!P6 FMUL R82, R82, R82 ;  /* 0x000000525252e220 */ /* 0x000fe20000400000 */
[----:B------:R-:W-:-:S02]  /*181a0*/  FSETP.GEU.AND P2, PT, R99, -126, PT ;  /* 0xc2fc00006300780b */ /* 0x000fc40003f4e000 */
[----:B------:R-:W-:Y:S01]  /*181b0*/  FSETP.GEU.AND P6, PT, R5, -126, PT ;  /* 0xc2fc00000500780b */ /* 0x000fe20003fce000 */
[----:B------:R-:W-:Y:S01]  /*181c0*/  FADD R24, R26, R24 ;  /* 0x000000181a187221 */ /* 0x000fe20000000000 */
[----:B------:R-:W-:Y:S01]  /*181d0*/  FADD R26, R113, R110 ;  /* 0x0000006e711a7221 */ /* 0x000fe20000000000 */
[----:B------:R-:W-:Y:S02]  /*181e0*/  @!P4 FMUL R94, R94, 0.5 ;  /* 0x3f0000005e5ec820 */ /* 0x000fe40000400000 */
[----:B------:R-:W-:Y:S01]  /*181f0*/  FADD R30, R28, R24 ;  /* 0x000000181c1e7221 */ /* 0x000fe20000000000 */
[----:B------:R-:W-:Y:S01]  /*18200*/  FADD R24, R66, R96 ;  /* 0x0000006042187221 */ /* 0x000fe20000000000 */
[----:B------:R-:W-:Y:S02]  /*18210*/  @!P5 FMUL R68, R68, 0.5 ;  /* 0x3f0000004444d820 */ /* 0x000fe40000400000 */
[----:B------:R-:W-:Y:S01]  /*18220*/  @!P3 FMUL R52, R52, 0.5 ;  /* 0x3f0000003434b820 */ /* 0x000fe20000400000 */
[----:B------:R-:W-:Y:S01]  /*18230*/  FADD R28, R26, R24 ;  /* 0x000000181a1c7221 */ /* 0x000fe20000000000 */
[----:B------:R-:W-:Y:S01]  /*18240*/  FADD R26, R74, R102 ;  /* 0x000000664a1a7221 */ /* 0x000fe20000000000 */
[----:B------:R-:W-:Y:S01]  /*18250*/  FADD R24, R58, R86 ;  /* 0x000000563a187221 */ /* 0x000fe20000000000 */
[----:B------:R-:W-:Y:S01]  /*18260*/  @!P2 FMUL R99, R99, 0.5 ;  /* 0x3f0000006363a820 */ /* 0x000fe20000400000 */
[----:B------:R-:W-:Y:S01]  /*18270*/  @!P6 FMUL R5, R5, 0.5 ;  /* 0x3f0000000505e820 */ /* 0x000fe20000400000 */
[----:B------:R-:W1:Y:S01]  /*18280*/  MUFU.EX2 R94, R94 ;  /* 0x0000005e005e7308 */ /* 0x000e620000000800 */
[----:B------:R-:W-:Y:S01]  /*18290*/  FADD R24, R26, R24 ;  /* 0x000000181a187221 */ /* 0x000fe20000000000 */
[----:B------:R-:W-:-:S03]  /*182a0*/  FADD R26, R31, R51 ;  /* 0x000000331f1a7221 */ /* 0x000fc60000000000 */
[----:B------:R-:W-:Y:S01]  /*182b0*/  FADD R122, R28, R24 ;  /* 0x000000181c7a7221 */ /* 0x000fe20000000000 */
[----:B------:R-:W-:Y:S02]  /*182c0*/  FADD R24, R67, R35 ;  /* 0x0000002343187221 */ /* 0x000fe40000000000 */
[----:B------:R-:W1:Y:S02]  /*182d0*/  MUFU.EX2 R68, R68 ;  /* 0x0000004400447308 */ /* 0x000e640000000800 */
[----:B------:R-:W-:-:S06]  /*182e0*/  FADD R28, R26, R24 ;  /* 0x000000181a1c7221 */ /* 0x000fcc0000000000 */
[----:B------:R-:W1:Y:S01]  /*182f0*/  MUFU.EX2 R52, R52 ;  /* 0x0000003400347308 */ /* 0x000e620000000800 */
[----:B------:R-:W-:-:S07]  /*18300*/  FADD R26, R75, R43 ;  /* 0x0000002b4b1a7221 */ /* 0x000fce0000000000 */
[----:B------:R-:W1:Y:S01]  /*18310*/  MUFU.EX2 R99, R99 ;  /* 0x0000006300637308 */ /* 0x000e620000000800 */
[----:B------:R-:W-:-:S07]  /*18320*/  FADD R24, R59, R82 ;  /* 0x000000523b187221 */ /* 0x000fce0000000000 */
[----:B------:R-:W1:Y:S01]  /*18330*/  MUFU.EX2 R5, R5 ;  /* 0x0000000500057308 */ /* 0x000e620000000800 */
[----:B------:R-:W-:Y:S01]  /*18340*/  FADD R24, R26, R24 ;  /* 0x000000181a187221 */ /* 0x000fe20000000000 */
[----:B-1----:R-:W-:Y:S01]  /*18350*/  @!P4 FMUL R94, R94, R94 ;  /* 0x0000005e5e5ec220 */ /* 0x002fe20000400000 */
[----:B------:R-:W-:Y:S02]  /*18360*/  FADD R26, R76, R107 ;  /* 0x0000006b4c1a7221 */ /* 0x000fe40000000000 */
[----:B------:R-:W-:Y:S01]  /*18370*/  FADD R119, R28, R24 ;  /* 0x000000181c777221 */ /* 0x000fe20000000000 */
[----:B------:R-:W-:Y:S01]  /*18380*/  FADD R24, R60, R94 ;  /* 0x0000005e3c187221 */ /* 0x000fe20000000000 */
[----:B------:R-:W-:Y:S01]  /*18390*/  @!P5 FMUL R68, R68, R68 ;  /* 0x000000444444d220 */ /* 0x000fe20000400000 */
[----:B------:R-:W-:Y:S01]  /*183a0*/  @!P3 FMUL R52, R52, R52 ;  /* 0x000000343434b220 */ /* 0x000fe20000400000 */
[----:B------:R-:W-:Y:S01]  /*183b0*/  @!P2 FMUL R99, R99, R99 ;  /* 0x000000636363a220 */ /* 0x000fe20000400000 */
[----:B------:R-:W-:-:S03]  /*183c0*/  FADD R28, R26, R24 ;  /* 0x000000181a1c7221 */ /* 0x000fc60000000000 */
[----:B------:R-:W-:Y:S01]  /*183d0*/  FADD R26, R68, R99 ;  /* 0x00000063441a7221 */ /* 0x000fe20000000000 */
[----:B------:R-:W-:-:S04]  /*183e0*/  @!P6 FMUL R5, R5, R5 ;  /* 0x000000050505e220 */ /* 0x000fc80000400000 */
[----:B------:R-:W-:Y:S01]  /*183f0*/  FADD R24, R52, R5 ;  /* 0x0000000534187221 */ /* 0x000fe20000000000 */
[----:B------:R-:W-:Y:S01]  /*18400*/  FMUL R118, R136, UR4 ;  /* 0x0000000488767c20 */ /* 0x000fe20008400000 */
[----:B------:R-:W-:Y:S01]  /*18410*/  FADD R30, R130, R30 ;  /* 0x0000001e821e7221 */ /* 0x000fe20000000000 */
[----:B------:R-:W3:Y:S01]  /*18420*/  LDL.LU R136, [R1+0x58] ;  /* 0x0000580001887983 */ /* 0x000ee20000300800 */
[----:B------:R-:W-:-:S03]  /*18430*/  FADD R24, R26, R24 ;  /* 0x000000181a187221 */ /* 0x000fc60000000000 */
[----:B------:R-:W4:Y:S01]  /*18440*/  LDL.LU R130, [R1+0x4c] ;  /* 0x00004c0001827983 */ /* 0x000f220000300800 */
[----:B------:R-:W-:Y:S01]  /*18450*/  FADD R24, R28, R24 ;  /* 0x000000181c187221 */ /* 0x000fe20000000000 */
[----:B------:R-:W-:Y:S02]  /*18460*/  FADD R28, R127, R122 ;  /* 0x0000007a7f1c7221 */ /* 0x000fe40000000000 */
[----:B------:R-:W5:Y:S01]  /*18470*/  LDL.LU R127, [R1+0xa0] ;  /* 0x0000a000017f7983 */ /* 0x000f620000300800 */
[----:B------:R-:W-:-:S03]  /*18480*/  FSETP.GEU.AND P4, PT, R118, -126, PT ;  /* 0xc2fc00007600780b */ /* 0x000fc60003f8e000 */
[----:B------:R-:W2:Y:S10]  /*18490*/  LDL.LU R122, [R1+0x48] ;  /* 0x00004800017a7983 */ /* 0x000eb40000300800 */
[----:B------:R-:W-:-:S06]  /*184a0*/  @!P4 FMUL R118, R118, 0.5 ;  /* 0x3f0000007676c820 */ /* 0x000fcc0000400000 */
[----:B------:R-:W1:Y:S01]  /*184b0*/  MUFU.EX2 R118, R118 ;  /* 0x0000007600767308 */ /* 0x000e620000000800 */
[----:B------:R-:W-:Y:S01]  /*184c0*/  FADD R24, R123, R24 ;  /* 0x000000187b187221 */ /* 0x000fe20000000000 */
[----:B------:R-:W-:-:S03]  /*184d0*/  FADD R26, R126, R119 ;  /* 0x000000777e1a7221 */ /* 0x000fc60000000000 */
[----:B------:R-:W-:Y:S01]  /*184e0*/  FADD R24, R28, R24 ;  /* 0x000000181c187221 */ /* 0x000fe20000000000 */
[----:B------:R-:W-:-:S04]  /*184f0*/  FADD R26, R30, R26 ;  /* 0x0000001a1e1a7221 */ /* 0x000fc80000000000 */
[----:B------:R-:W-:Y:S01]  /*18500*/  FADD R24, R26, R24 ;  /* 0x000000181a187221 */ /* 0x000fe20000000000 */
[----:B-1----:R-:W-:-:S04]  /*18510*/  @!P4 FMUL R118, R118, R118 ;  /* 0x000000767676c220 */ /* 0x002fc80000400000 */
[----:B-----5:R-:W-:Y:S01]  /*18520*/  FFMA R127, R118, R127, R24 ;  /* 0x0000007f767f7223 */ /* 0x020fe20000000018 */
[----:B------:R-:W-:Y:S02]  /*18530*/  F2FP.BF16.F32.PACK_AB R24, R112, R167 ;  /* 0x000000a77018723e */ /* 0x000fe400000010ff */
[----:B------:R-:W5:Y:S01]  /*18540*/  LDL.LU R167, [R1+0xc4] ;  /* 0x0000c40001a77983 */ /* 0x000f620000300800 */
[-C--:B--2---:R-:W-:Y:S01]  /*18550*/  FMUL R122, R122, R118.reuse ;  /* 0x000000767a7a7220 */ /* 0x084fe20000400000 */
[-C--:B----4-:R-:W-:Y:S01]  /*18560*/  FMUL R130, R130, R118.reuse ;  /* 0x0000007682827220 */ /* 0x090fe20000400000 */
[-C--:B---3--:R-:W-:Y:S01]  /*18570*/  FMUL R136, R136, R118.reuse ;  /* 0x0000007688887220 */ /* 0x088fe20000400000 */
[-C--:B------:R-:W-:Y:S01]  /*18580*/  FMUL R151, R151, R118.reuse ;  /* 0x0000007697977220 */ /* 0x080fe20000400000 */
[----:B------:R1:W-:Y:S01]  /*18590*/  STL [R1+0xa0], R127 ;  /* 0x0000a07f01007387 */ /* 0x0003e20000100800 */
[-C--:B------:R-:W-:Y:S01]  /*185a0*/  FMUL R150, R150, R118.reuse ;  /* 0x0000007696967220 */ /* 0x080fe20000400000 */
[-C--:B------:R-:W-:Y:S01]  /*185b0*/  FMUL R147, R147, R118.reuse ;  /* 0x0000007693937220 */ /* 0x080fe20000400000 */
[-C--:B------:R-:W-:Y:S01]  /*185c0*/  FMUL R146, R146, R118.reuse ;  /* 0x0000007692927220 */ /* 0x080fe20000400000 */
[----:B------:R1:W-:Y:S01]  /*185d0*/  STL [R1+0x48], R122 ;  /* 0x0000487a01007387 */ /* 0x0003e20000100800 */
[-C--:B------:R-:W-:Y:S01]  /*185e0*/  FMUL R143, R143, R118.reuse ;  /* 0x000000768f8f7220 */ /* 0x080fe20000400000 */
[----:B------:R-:W-:-:S02]  /*185f0*/  FMUL R142, R142, R118 ;  /* 0x000000768e8e7220 */ /* 0x000fc40000400000 */
[----:B------:R1:W-:Y:S01]  /*18600*/  STL [R1+0x4c], R130 ;  /* 0x00004c8201007387 */ /* 0x0003e20000100800 */
[----:B------:R-:W-:-:S03]  /*18610*/  FMUL R139, R139, R118 ;  /* 0x000000768b8b7220 */ /* 0x000fc60000400000 */
        /* <DEDUP_REMOVED lines=12> */
[----:B------:R1:W-:Y:S04]  /*186e0*/  STL [R1+0x8], R142 ;  /* 0x0000088e01007387 */ /* 0x0003e80000100800 */
[----:B------:R1:W-:Y:S04]  /*186f0*/  STL [R1+0xc], R139 ;  /* 0x00000c8b01007387 */ /* 0x0003e80000100800 */
[----:B------:R1:W-:Y:S04]  /*18700*/  STL [R1+0x18], R135 ;  /* 0x0000188701007387 */ /* 0x0003e80000100800 */
[----:B------:R1:W-:Y:S04]  /*18710*/  STL [R1+0x1c], R134 ;  /* 0x00001c8601007387 */ /* 0x0003e80000100800 */
[----:B------:R1:W-:Y:S04]  /*18720*/  STL [R1+0x28], R131 ;  /* 0x0000288301007387 */ /* 0x0003e80000100800 */
[----:B------:R1:W-:Y:S04]  /*18730*/  STL [R1+0x2c], R133 ;  /* 0x00002c8501007387 */ /* 0x0003e80000100800 */
[----:B------:R1:W-:Y:S04]  /*18740*/  STL [R1+0x38], R140 ;  /* 0x0000388c01007387 */ /* 0x0003e80000100800 */
[----:B------:R1:W-:Y:S01]  /*18750*/  STL [R1+0x3c], R138 ;  /* 0x00003c8a01007387 */ /* 0x0003e20000100800 */
[----:B------:R-:W-:Y:S01]  /*18760*/  ULEA UR6, UR5, UR61, 0x3 ;  /* 0x0000003d05067291 */ /* 0x000fe2000f8e183f */
[----:B------:R-:W-:-:S02]  /*18770*/  F2FP.BF16.F32.PACK_AB R26, R7, R109 ;  /* 0x0000006d071a723e */ /* 0x000fc400000010ff */
[----:B------:R-:W-:Y:S02]  /*18780*/  SHF.L.U32 R7, R137, 0x1f, RZ ;  /* 0x0000001f89077819 */ /* 0x000fe400000006ff */
[----:B------:R-:W-:Y:S02]  /*18790*/  F2FP.BF16.F32.PACK_AB R61, R62, R61 ;  /* 0x0000003d3e3d723e */ /* 0x000fe400000010ff */
[----:B------:R-:W-:Y:S02]  /*187a0*/  F2FP.BF16.F32.PACK_AB R63, R56, R63 ;  /* 0x0000003f383f723e */ /* 0x000fe400000010ff */
[----:B------:R-:W-:Y:S01]  /*187b0*/  F2FP.BF16.F32.PACK_AB R57, R58, R57 ;  /* 0x000000393a39723e */ /* 0x000fe200000010ff */
[----:B------:R1:W2:Y:S01]  /*187c0*/  SYNCS.PHASECHK.TRANS64.TRYWAIT P2, [UR6+0x9a000], R7 ;  /* 0x09a00007ff0075a7 */ /* 0x0002a20008040146 */
        /* <DEDUP_REMOVED lines=8> */
[----:B------:R-:W-:Y:S01]  /*18850*/  F2FP.BF16.F32.PACK_AB R84, R13, R85 ;  /* 0x000000550d54723e */ /* 0x000fe200000010ff */
[-C--:B------:R-:W-:Y:S01]  /*18860*/  FMUL R218, R218, R118.reuse ;  /* 0x00000076dada7220 */ /* 0x080fe20000400000 */
        /* <DEDUP_REMOVED lines=17> */
[----:B------:R-:W-:Y:S01]  /*18980*/  FMUL R203, R203, R118 ;  /* 0x00000076cbcb7220 */ /* 0x000fe20000400000 */
        /* <DEDUP_REMOVED lines=9> */
[-C--:B------:R-:W-:Y:S01]  /*18a20*/  FMUL R214, R214, R118.reuse ;  /* 0x00000076d6d67220 */ /* 0x080fe20000400000 */
[----:B------:R-:W-:Y:S01]  /*18a30*/  F2FP.BF16.F32.PACK_AB R35, R94, R35 ;  /* 0x000000235e23723e */ /* 0x000fe200000010ff */
[----:B------:R-:W-:Y:S01]  /*18a40*/  FMUL R215, R215, R118 ;  /* 0x00000076d7d77220 */ /* 0x000fe20000400000 */
[----:B------:R-:W-:Y:S01]  /*18a50*/  F2FP.BF16.F32.PACK_AB R92, R93, R92 ;  /* 0x0000005c5d5c723e */ /* 0x000fe200000010ff */
[-C--:B------:R-:W-:Y:S01]  /*18a60*/  FMUL R186, R186, R118.reuse ;  /* 0x00000076baba7220 */ /* 0x080fe20000400000 */
[----:B------:R-:W-:Y:S01]  /*18a70*/  F2FP.BF16.F32.PACK_AB R85, R86, R83 ;  /* 0x000000535655723e */ /* 0x000fe200000010ff */
[----:B------:R-:W-:Y:S01]  /*18a80*/  FMUL R187, R187, R118 ;  /* 0x00000076bbbb7220 */ /* 0x000fe20000400000 */
        /* <DEDUP_REMOVED lines=52> */
[----:B------:R-:W-:Y:S01]  /*18dd0*/  F2FP.BF16.F32.PACK_AB R86, R15, R14 ;  /* 0x0000000e0f56723e */ /* 0x000fe200000010ff */
[----:B-----5:R-:W-:Y:S01]  /*18de0*/  FMUL R167, R167, R118 ;  /* 0x00000076a7a77220 */ /* 0x020fe20000400000 */
[----:B-12---:R-:W-:Y:S06]  /*18df0*/  @!P0 BRA `(.L_x_39) ;  /* 0x0000000000048947 */ /* 0x006fec0003800000 */
[----:B------:R-:W-:Y:S01]  /*18e00*/  BPT.TRAP 0x1 ;  /* 0x000000040000795c */ /* 0x000fe20000300000 */
.L_x_39:
[----:B------:R-:W-:Y:S05]  /*18e10*/  @P2 BRA `(.L_x_40) ;  /* 0x0000000000082947 */ /* 0x000fea0003800000 */
[----:B------:R-:W1:Y:S02]  /*18e20*/  SYNCS.PHASECHK.TRANS64.TRYWAIT P2, [UR6+0x9a000], R7 ;  /* 0x09a00007ff0075a7 */ /* 0x000e640008040146 */
[----:B-1----:R-:W-:Y:S05]  /*18e30*/  @!P2 BRA `(.L_x_41) ;  /* 0x000000740008a947 */ /* 0x002fea0003800000 */
.L_x_40:
        /* <DEDUP_REMOVED lines=597> */
.L_x_42:
[----:B------:R-:W-:-:S04]  /*1b390*/  ULEA UR6, UR60, UR61, 0x3 ;  /* 0x0000003d3c067291 */ /* 0x000fc8000f8e183f */
[----:B------:R-:W-:-:S04]  /*1b3a0*/  UIADD3 UR6, UR6, 0x9a028, URZ ;  /* 0x0009a02806067890 */ /* 0x000fc8000fffe03f */
[----:B------:R-:W-:-:S09]  /*1b3b0*/  UPRMT UR6, URZ, 0x654, UR6 ;  /* 0x000006543f067896 */ /* 0x000fd20008000006 */
[----:B------:R-:W-:Y:S01]  /*1b3c0*/  SYNCS.ARRIVE.TRANS64.RED.A1T0 RZ, [UR6], RZ ;  /* 0x000000ffffff79a7 */ /* 0x000fe20008100406 */
[----:B------:R-:W-:Y:S05]  /*1b3d0*/  @P1 BRA `(.L_x_43) ;  /* 0x0000000000041947 */ /* 0x000fea0003800000 */
[----:B------:R-:W-:Y:S01]  /*1b3e0*/  BPT.TRAP 0x1 ;  /* 0x000000040000795c */ /* 0x000fe20000300000 */
.L_x_43:
[----:B------:R-:W-:-:S04]  /*1b3f0*/  UIADD3 UR60, UR60, 0x1, URZ ;  /* 0x000000013c3c7890 */ /* 0x000fc8000fffe03f */
[----:B------:R-:W-:-:S04]  /*1b400*/  UISETP.NE.AND UP0, UPT, UR60, 0x5, UPT ;  /* 0x000000053c00788c */ /* 0x000fc8000bf05270 */
[----:B------:R-:W-:Y:S01]  /*1b410*/  USEL UR60, UR60, URZ, UP0 ;  /* 0x0000003f3c3c7287 */ /* 0x000fe20008000000 */
[----:B------:R-:W-:Y:S11]  /*1b420*/  @!P0 BRA `(.L_x_44) ;  /* 0x0000000000048947 */ /* 0x000ff60003800000 */
[----:B------:R-:W-:Y:S01]  /*1b430*/  BPT.TRAP 0x1 ;  /* 0x000000040000795c */ /* 0x000fe20000300000 */
.L_x_44:
[----:B------:R-:W-:-:S04]  /*1b440*/  ULEA UR6, UR60, UR61, 0x3 ;  /* 0x0000003d3c067291 */ /* 0x000fc8000f8e183f */
[----:B------:R-:W-:-:S04]  /*1b450*/  UIADD3 UR6, UR6, 0x9a028, URZ ;  /* 0x0009a02806067890 */ /* 0x000fc8000fffe03f */
[----:B------:R-:W-:-:S09]  /*1b460*/  UPRMT UR6, URZ, 0x654, UR6 ;  /* 0x000006543f067896 */ /* 0x000fd20008000006 */
[----:B------:R-:W-:Y:S01]  /*1b470*/  SYNCS.ARRIVE.TRANS64.RED.A1T0 RZ, [UR6], RZ ;  /* 0x000000ffffff79a7 */ /* 0x000fe20008100406 */
[----:B------:R-:W-:Y:S05]  /*1b480*/  @P1 BRA `(.L_x_45) ;  /* 0x0000000000041947 */ /* 0x000fea0003800000 */
[----:B------:R-:W-:Y:S01]  /*1b490*/  BPT.TRAP 0x1 ;  /* 0x000000040000795c */ /* 0x000fe20000300000 */
.L_x_45:
[----:B------:R-:W2:Y:S04]  /*1b4a0*/  LDL.LU R5, [R1+0x88] ;  /* 0x0000880001057983 */ /* 0x000ea80000300800 */
[----:B-1----:R-:W3:Y:S01]  /*1b4b0*/  LDL.LU R6, [R1+0x8c] ;  /* 0x00008c0001067983 */ /* 0x002ee20000300800 */
[----:B------:R-:W-:Y:S01]  /*1b4c0*/  UIADD3 UR5, UR5, 0x1, URZ ;  /* 0x0000000105057890 */ /* 0x000fe2000fffe03f */
[----:B------:R-:W-:Y:S01]  /*1b4d0*/  IADD3 R2, R2, 0x100, RZ ;  /* 0x0000010002027810 */ /* 0x000fe20007ffe0ff */
[----:B------:R-:W-:Y:S01]  /*1b4e0*/  UIADD3 UR60, UR60, 0x1, URZ ;  /* 0x000000013c3c7890 */ /* 0x000fe2000fffe03f */
[----:B------:R-:W4:Y:S01]  /*1b4f0*/  LDL R7, [R1+0x90] ;  /* 0x0000900001077983 */ /* 0x000f220000100800 */
[----:B------:R-:W-:Y:S02]  /*1b500*/  UISETP.NE.AND UP1, UPT, UR5, 0x5, UPT ;  /* 0x000000050500788c */ /* 0x000fe4000bf25270 */
[----:B------:R-:W-:-:S02]  /*1b510*/  UISETP.NE.AND UP0, UPT, UR60, 0x5, UPT ;  /* 0x000000053c00788c */ /* 0x000fc4000bf05270 */
[----:B------:R-:W-:Y:S01]  /*1b520*/  USEL UR10, URZ, 0x1, UP1 ;  /* 0x000000013f0a7887 */ /* 0x000fe20008800000 */
[----:B------:R-:W-:Y:S01]  /*1b530*/  STL [R1+0x84], R0 ;  /* 0x0000840001007387 */ /* 0x000fe20000100800 */
[----:B------:R-:W-:Y:S02]  /*1b540*/  USEL UR60, UR60, URZ, UP0 ;  /* 0x0000003f3c3c7287 */ /* 0x000fe40008000000 */
[----:B------:R-:W-:Y:S01]  /*1b550*/  USEL UR6, UR5, URZ, UP1 ;  /* 0x0000003f05067287 */ /* 0x000fe20008800000 */
[C---:B--2---:R-:W-:Y:S01]  /*1b560*/  ISETP.GT.AND P2, PT, R5.reuse, 0x1, PT ;  /* 0x000000010500780c */ /* 0x044fe20003f44270 */
[----:B------:R-:W-:Y:S01]  /*1b570*/  VIADD R5, R5, 0xffffffff ;  /* 0xffffffff05057836 */ /* 0x000fe20000000000 */
[----:B----4-:R-:W-:Y:S04]  /*1b580*/  STL [R1+0x80], R7 ;  /* 0x0000800701007387 */ /* 0x010fe80000100800 */
[----:B------:R3:W-:Y:S02]  /*1b590*/  STL [R1+0x88], R5 ;  /* 0x0000880501007387 */ /* 0x0007e40000100800 */
[----:B---3--:R-:W-:-:S05]  /*1b5a0*/  LOP3.LUT R5, R6, UR10, RZ, 0x3c, !PT ;  /* 0x0000000a06057c12 */ /* 0x008fca000f8e3cff */
[----:B------:R-:W-:Y:S05]  /*1b5b0*/  @P2 BRA `(.L_x_46) ;  /* 0xffffff5c007c2947 */ /* 0x000fea000383ffff */
.L_x_35:
[----:B-12-4-:R-:W2:Y:S04]  /*1b5c0*/  LDL.LU R7, [R1+0xa4] ;  /* 0x0000a40001077983 */ /* 0x016ea80000300800 */
[----:B------:R-:W3:Y:S01]  /*1b5d0*/  LDL.LU R6, [R1+0xa0] ;  /* 0x0000a00001067983 */ /* 0x000ee20000300800 */
[----:B------:R-:W-:Y:S01]  /*1b5e0*/  BSSY B0, `(.L_x_47) ;  /* 0x0000026000007945 */ /* 0x000fe20003800000 */
[----:B------:R-:W-:Y:S01]  /*1b5f0*/  IMAD.MOV.U32 R4, RZ, RZ, 0x7f800000 ;  /* 0x7f800000ff047424 */ /* 0x000fe200078e00ff */
[----:B------:R-:W-:Y:S01]  /*1b600*/  MOV R8, 0x3f800000 ;  /* 0x3f80000000087802 */ /* 0x000fe20000000f00 */
[----:B--2---:R-:W1:Y:S04]  /*1b610*/  SHFL.BFLY PT, R2, R7, 0x1, 0x1f ;  /* 0x0c201f0007027f89 */ /* 0x004e6800000e0000 */
[----:B---3--:R-:W2:Y:S01]  /*1b620*/  SHFL.BFLY PT, R3, R6, 0x1, 0x1f ;  /* 0x0c201f0006037f89 */ /* 0x008ea200000e0000 */
[----:B-1----:R-:W-:Y:S01]  /*1b630*/  FADD R2, R2, R7 ;  /* 0x0000000702027221 */ /* 0x002fe20000000000 */
[----:B--2---:R-:W-:-:S04]  /*1b640*/  FADD R14, R3, R6 ;  /* 0x00000006030e7221 */ /* 0x004fc80000000000 */
[----:B------:R-:W1:Y:S01]  /*1b650*/  SHFL.BFLY PT, R5, R2, 0x2, 0x1f ;  /* 0x0c401f0002057f89 */ /* 0x000e6200000e0000 */
[----:B------:R-:W-:-:S03]  /*1b660*/  IMAD.MOV.U32 R3, RZ, RZ, 0x3f800000 ;  /* 0x3f800000ff037424 */ /* 0x000fc600078e00ff */
[----:B------:R-:W2:Y:S01]  /*1b670*/  SHFL.BFLY PT, R15, R14, 0x2, 0x1f ;  /* 0x0c401f000e0f7f89 */ /* 0x000ea200000e0000 */
[C---:B-1----:R-:W-:Y:S01]  /*1b680*/  FSETP.NE.AND P0, PT, R2.reuse, -R5, PT ;  /* 0x800000050200720b */ /* 0x042fe20003f05000 */
[----:B------:R-:W-:Y:S01]  /*1b690*/  FADD R6, R2, R5 ;  /* 0x0000000502067221 */ /* 0x000fe20000000000 */
[----:B------:R-:W-:Y:S01]  /*1b6a0*/  MOV R5, 0x7f800000 ;  /* 0x7f80000000057802 */ /* 0x000fe20000000f00 */
[----:B--2---:R-:W-:-:S10]  /*1b6b0*/  FADD R7, R14, R15 ;  /* 0x0000000f0e077221 */ /* 0x004fd40000000000 */
[----:B------:R-:W-:Y:S05]  /*1b6c0*/  @!P0 BRA `(.L_x_48) ;  /* 0x00000000005c8947 */ /* 0x000fea0003800000 */
[----:B------:R-:W-:Y:S01]  /*1b6d0*/  VIADD R2, R6, 0x1800000 ;  /* 0x0180000006027836 */ /* 0x000fe20000000000 */
[----:B------:R-:W-:Y:S04]  /*1b6e0*/  BSSY B1, `(.L_x_49) ;  /* 0x000000d000017945 */ /* 0x000fe80003800000 */
[----:B------:R-:W-:-:S04]  /*1b6f0*/  LOP3.LUT R2, R2, 0x7f800000, RZ, 0xc0, !PT ;  /* 0x7f80000002027812 */ /* 0x000fc800078ec0ff */
[----:B------:R-:W-:-:S13]  /*1b700*/  ISETP.GT.U32.AND P0, PT, R2, 0x1ffffff, PT ;  /* 0x01ffffff0200780c */ /* 0x000fda0003f04070 */
[----:B------:R-:W-:Y:S05]  /*1b710*/  @P0 BRA `(.L_x_50) ;  /* 0x0000000000140947 */ /* 0x000fea0003800000 */
[----:B------:R-:W-:Y:S02]  /*1b720*/  MOV R3, R6 ;  /* 0x0000000600037202 */ /* 0x000fe40000000f00 */
[----:B------:R-:W-:-:S07]  /*1b730*/  MOV R13, 0x1b750 ;  /* 0x0001b750000d7802 */ /* 0x000fce0000000f00 */
[----:B------:R-:W-:Y:S05]  /*1b740*/  CALL.REL.NOINC `($__internal_0_$__cuda_sm20_rcp_rn_f32_slowpath) ;  /* 0x0000004c006c7944 */ /* 0x000fea0003c00000 */
[----:B------:R-:W-:Y:S01]  /*1b750*/  IMAD.MOV.U32 R3, RZ, RZ, R9 ;  /* 0x000000ffff037224 */ /* 0x000fe200078e0009 */
[----:B------:R-:W-:Y:S06]  /*1b760*/  BRA `(.L_x_51) ;  /* 0x0000000000107947 */ /* 0x000fec0003800000 */
.L_x_50:
[----:B------:R-:W1:Y:S02]  /*1b770*/  MUFU.RCP R3, R6 ;  /* 0x0000000600037308 */ /* 0x000e640000001000 */
[----:B-1----:R-:W-:-:S04]  /*1b780*/  FFMA R2, R6, R3, -1 ;  /* 0xbf80000006027423 */ /* 0x002fc80000000003 */
[----:B------:R-:W-:-:S04]  /*1b790*/  FADD.FTZ R2, -R2, -RZ ;  /* 0x800000ff02027221 */ /* 0x000fc80000010100 */
[----:B------:R-:W-:-:S07]  /*1b7a0*/  FFMA R3, R3, R2, R3 ;  /* 0x0000000203037223 */ /* 0x000fce0000000003 */
.L_x_51:
[----:B------:R-:W-:Y:S05]  /*1b7b0*/  BSYNC B1 ;  /* 0x0000000000017941 */ /* 0x000fea0003800000 */
.L_x_49:
[----:B------:R-:W2:Y:S01]  /*1b7c0*/  LDL.LU R5, [R1+0x90] ;  /* 0x0000900001057983 */ /* 0x000ea20000300800 */
[----:B------:R-:W-:Y:S01]  /*1b7d0*/  FSETP.GEU.AND P0, PT, |R6|, 1.175494350822287508e-38, PT ;  /* 0x008000000600780b */ /* 0x000fe20003f0e200 */
[----:B------:R-:W-:-:S12]  /*1b7e0*/  ULDC UR4, c[0x0][0x600] ;  /* 0x0001800000047ab9 */ /* 0x000fd80000000800 */
[----:B------:R-:W-:-:S04]  /*1b7f0*/  @!P0 FMUL R6, R6, 16777216 ;  /* 0x4b80000006068820 */ /* 0x000fc80000400000 */
[----:B------:R-:W1:Y:S02]  /*1b800*/  MUFU.LG2 R2, R6 ;  /* 0x0000000600027308 */ /* 0x000e640000000c00 */
[----:B-1----:R-:W-:-:S04]  /*1b810*/  @!P0 FADD R2, R2, -24 ;  /* 0xc1c0000002028421 */ /* 0x002fc80000000000 */
[----:B------:R-:W-:-:S04]  /*1b820*/  FMUL R2, R2, 0.69314718246459960938 ;  /* 0x3f31721802027820 */ /* 0x000fc80000400000 */
[----:B--2---:R-:W-:-:S07]  /*1b830*/  FFMA R5, R5, UR4, R2 ;  /* 0x0000000405057c23 */ /* 0x004fce0008000002 */
.L_x_48:
[----:B------:R-:W-:Y:S05]  /*1b840*/  BSYNC B0 ;  /* 0x0000000000007941 */ /* 0x000fea0003800000 */
.L_x_47:
[----:B------:R-:W2:Y:S01]  /*1b850*/  LDL.LU R16, [R1+0x40] ;  /* 0x0000400001107983 */ /* 0x000ea20000300800 */
[----:B------:R-:W-:-:S03]  /*1b860*/  ULDC UR4, c[0x0][0x608] ;  /* 0x0001820000047ab9 */ /* 0x000fc60000000800 */
[----:B------:R-:W3:Y:S04]  /*1b870*/  LDL.LU R17, [R1+0x44] ;  /* 0x0000440001117983 */ /* 0x000ee80000300800 */
[----:B------:R-:W4:Y:S04]  /*1b880*/  LDL.LU R18, [R1+0x50] ;  /* 0x0000500001127983 */ /* 0x000f280000300800 */
[----:B------:R-:W5:Y:S04]  /*1b890*/  LDL.LU R19, [R1+0x54] ;  /* 0x0000540001137983 */ /* 0x000f680000300800 */
[----:B------:R-:W5:Y:S04]  /*1b8a0*/  LDL.LU R22, [R1+0x60] ;  /* 0x0000600001167983 */ /* 0x000f680000300800 */
[----:B------:R-:W5:Y:S04]  /*1b8b0*/  LDL.LU R23, [R1+0x64] ;  /* 0x0000640001177983 */ /* 0x000f680000300800 */
[----:B------:R-:W5:Y:S04]  /*1b8c0*/  LDL.LU R24, [R1+0x70] ;  /* 0x0000700001187983 */ /* 0x000f680000300800 */
[----:B------:R-:W5:Y:S04]  /*1b8d0*/  LDL.LU R25, [R1+0x74] ;  /* 0x0000740001197983 */ /* 0x000f680000300800 */
[----:B------:R-:W5:Y:S04]  /*1b8e0*/  LDL.LU R21, [R1] ;  /* 0x0000000001157983 */ /* 0x000f680000300800 */
[----:B------:R-:W5:Y:S04]  /*1b8f0*/  LDL.LU R20, [R1+0x4] ;  /* 0x0000040001147983 */ /* 0x000f680000300800 */
[----:B------:R-:W5:Y:S04]  /*1b900*/  LDL.LU R13, [R1+0x10] ;  /* 0x00001000010d7983 */ /* 0x000f680000300800 */
[----:B------:R-:W5:Y:S04]  /*1b910*/  LDL.LU R12, [R1+0x14] ;  /* 0x00001400010c7983 */ /* 0x000f680000300800 */
[----:B------:R-:W5:Y:S04]  /*1b920*/  LDL.LU R11, [R1+0x20] ;  /* 0x00002000010b7983 */ /* 0x000f680000300800 */
[----:B------:R-:W5:Y:S04]  /*1b930*/  LDL.LU R10, [R1+0x24] ;  /* 0x00002400010a7983 */ /* 0x000f680000300800 */
[----:B------:R-:W5:Y:S04]  /*1b940*/  LDL.LU R6, [R1+0x30] ;  /* 0x0000300001067983 */ /* 0x000f680000300800 */
[----:B------:R-:W5:Y:S01]  /*1b950*/  LDL.LU R2, [R1+0x34] ;  /* 0x0000340001027983 */ /* 0x000f620000300800 */
[----:B------:R-:W-:Y:S01]  /*1b960*/  FSETP.NE.AND P0, PT, R14, -R15, PT ;  /* 0x8000000f0e00720b */ /* 0x000fe20003f05000 */
[----:B------:R-:W-:Y:S01]  /*1b970*/  FMUL R3, R3, UR4 ;  /* 0x0000000403037c20 */ /* 0x000fe20008400000 */
[----:B------:R-:W-:Y:S03]  /*1b980*/  BSSY B0, `(.L_x_52) ;  /* 0x0000050000007945 */ /* 0x000fe60003800000 */
        /* <DEDUP_REMOVED lines=40> */
[-C--:B--2---:R-:W-:Y:S01]  /*1bc10*/  FMUL R16, R16, R3.reuse ;  /* 0x0000000310107220 */ /* 0x084fe20000400000 */
[-C--:B---3--:R-:W-:Y:S01]  /*1bc20*/  FMUL R17, R17, R3.reuse ;  /* 0x0000000311117220 */ /* 0x088fe20000400000 */
[-C--:B----4-:R-:W-:Y:S01]  /*1bc30*/  FMUL R18, R18, R3.reuse ;  /* 0x0000000312127220 */ /* 0x090fe20000400000 */
[-C--:B-----5:R-:W-:Y:S01]  /*1bc40*/  FMUL R19, R19, R3.reuse ;  /* 0x0000000313137220 */ /* 0x0a0fe20000400000 */
        /* <DEDUP_REMOVED lines=12> */
[----:B------:R-:W-:Y:S06]  /*1bd10*/  @!P0 BRA `(.L_x_53) ;  /* 0x0000000000588947 */ /* 0x000fec0003800000 */
[----:B------:R-:W-:Y:S01]  /*1bd20*/  IADD3 R2, R7, 0x1800000, RZ ;  /* 0x0180000007027810 */ /* 0x000fe20007ffe0ff */
[----:B------:R-:W-:Y:S03]  /*1bd30*/  BSSY B1, `(.L_x_54) ;  /* 0x000000d000017945 */ /* 0x000fe60003800000 */
[----:B------:R-:W-:-:S04]  /*1bd40*/  LOP3.LUT R2, R2, 0x7f800000, RZ, 0xc0, !PT ;  /* 0x7f80000002027812 */ /* 0x000fc800078ec0ff */
[----:B------:R-:W-:-:S13]  /*1bd50*/  ISETP.GT.U32.AND P0, PT, R2, 0x1ffffff, PT ;  /* 0x01ffffff0200780c */ /* 0x000fda0003f04070 */
[----:B------:R-:W-:Y:S05]  /*1bd60*/  @P0 BRA `(.L_x_55) ;  /* 0x0000000000140947 */ /* 0x000fea0003800000 */
[----:B------:R-:W-:Y:S01]  /*1bd70*/  IMAD.MOV.U32 R3, RZ, RZ, R7 ;  /* 0x000000ffff037224 */ /* 0x000fe200078e0007 */
[----:B------:R-:W-:-:S07]  /*1bd80*/  MOV R13, 0x1bda0 ;  /* 0x0001bda0000d7802 */ /* 0x000fce0000000f00 */
[----:B------:R-:W-:Y:S05]  /*1bd90*/  CALL.REL.NOINC `($__internal_0_$__cuda_sm20_rcp_rn_f32_slowpath) ;  /* 0x0000004400d87944 */ /* 0x000fea0003c00000 */
[----:B------:R-:W-:Y:S01]  /*1bda0*/  MOV R8, R9 ;  /* 0x0000000900087202 */ /* 0x000fe20000000f00 */
[----:B------:R-:W-:Y:S06]  /*1bdb0*/  BRA `(.L_x_56) ;  /* 0x0000000000107947 */ /* 0x000fec0003800000 */
.L_x_55:
[----:B------:R-:W1:Y:S02]  /*1bdc0*/  MUFU.RCP R8, R7 ;  /* 0x0000000700087308 */ /* 0x000e640000001000 */
[----:B-1----:R-:W-:-:S04]  /*1bdd0*/  FFMA R2, R7, R8, -1 ;  /* 0xbf80000007027423 */ /* 0x002fc80000000008 */
[----:B------:R-:W-:-:S04]  /*1bde0*/  FADD.FTZ R3, -R2, -RZ ;  /* 0x800000ff02037221 */ /* 0x000fc80000010100 */
[----:B------:R-:W-:-:S07]  /*1bdf0*/  FFMA R8, R8, R3, R8 ;  /* 0x0000000308087223 */ /* 0x000fce0000000008 */
.L_x_56:
[----:B------:R-:W-:Y:S05]  /*1be00*/  BSYNC B1 ;  /* 0x0000000000017941 */ /* 0x000fea0003800000 */
.L_x_54:
[----:B------:R-:W-:Y:S01]  /*1be10*/  FSETP.GEU.AND P0, PT, |R7|, 1.175494350822287508e-38, PT ;  /* 0x008000000700780b */ /* 0x000fe20003f0e200 */
[----:B------:R-:W-:-:S12]  /*1be20*/  ULDC UR4, c[0x0][0x600] ;  /* 0x0001800000047ab9 */ /* 0x000fd80000000800 */
[----:B------:R-:W-:-:S04]  /*1be30*/  @!P0 FMUL R7, R7, 16777216 ;  /* 0x4b80000007078820 */ /* 0x000fc80000400000 */
[----:B------:R-:W1:Y:S02]  /*1be40*/  MUFU.LG2 R2, R7 ;  /* 0x0000000700027308 */ /* 0x000e640000000c00 */
[----:B-1----:R-:W-:-:S04]  /*1be50*/  @!P0 FADD R2, R2, -24 ;  /* 0xc1c0000002028421 */ /* 0x002fc80000000000 */
[----:B------:R-:W-:-:S04]  /*1be60*/  FMUL R3, R2, 0.69314718246459960938 ;  /* 0x3f31721802037820 */ /* 0x000fc80000400000 */
[----:B------:R-:W-:-:S07]  /*1be70*/  FFMA R4, R0, UR4, R3 ;  /* 0x0000000400047c23 */ /* 0x000fce0008000003 */
.L_x_53:
[----:B------:R-:W-:Y:S05]  /*1be80*/  BSYNC B0 ;  /* 0x0000000000007941 */ /* 0x000fea0003800000 */
.L_x_52:
[----:B------:R-:W2:Y:S01]  /*1be90*/  LDL R2, [R1+0xc0] ;  /* 0x0000c00001027983 */ /* 0x000ea20000100800 */
        /* <DEDUP_REMOVED lines=16> */
[----:B------:R-:W5:Y:S01]  /*1bfa0*/  LDL.LU R3, [R1+0x3c] ;  /* 0x00003c0001037983 */ /* 0x000f620000300800 */
[----:B------:R-:W-:Y:S01]  /*1bfb0*/  FMUL R8, R8, UR5 ;  /* 0x0000000508087c20 */ /* 0x000fe20008400000 */
[----:B------:R-:W-:-:S03]  /*1bfc0*/  UIADD3 UR4, UR61, 0x9a090, URZ ;  /* 0x0009a0903d047890 */ /* 0x000fc6000fffe03f */
        /* <DEDUP_REMOVED lines=24> */
[----:B--2---:R-:W-:-:S02]  /*1c150*/  R2UR UR6, R2 ;  /* 0x00000000020672ca */ /* 0x004fc400000e0000 */
[----:B------:R-:W1:Y:S01]  /*1c160*/  S2R R2, SR_TID.X ;  /* 0x0000000000027919 */ /* 0x000e620000002100 */
[-C--:B---3--:R-:W-:Y:S01]  /*1c170*/  FMUL R62, R36, R8.reuse ;  /* 0x00000008243e7220 */ /* 0x088fe20000400000 */
[-C--:B----4-:R-:W-:Y:S01]  /*1c180*/  FMUL R64, R0, R8.reuse ;  /* 0x0000000800407220 */ /* 0x090fe20000400000 */
[----:B-----5:R-:W-:-:S08]  /*1c190*/  FMUL R58, R35, R8 ;  /* 0x00000008233a7220 */ /* 0x020fd00000400000 */
[----:B------:R-:W-:Y:S02]  /*1c1a0*/  UISETP.NE.AND UP0, UPT, UR6, 0x1, UPT ;  /* 0x000000010600788c */ /* 0x000fe4000bf05270 */
[----:B------:R-:W-:Y:S01]  /*1c1b0*/  ULEA UR4, UR6, UR4, 0x3 ;  /* 0x0000000406047291 */ /* 0x000fe2000f8e183f */
[-C--:B------:R-:W-:Y:S01]  /*1c1c0*/  FMUL R60, R34, R8.reuse ;  /* 0x00000008223c7220 */ /* 0x080fe20000400000 */
[----:B------:R-:W-:Y:S01]  /*1c1d0*/  USEL UR5, URZ, 0x1, UP0 ;  /* 0x000000013f057887 */ /* 0x000fe20008000000 */
[----:B------:R-:W-:-:S05]  /*1c1e0*/  FMUL R54, R21, R8 ;  /* 0x0000000815367220 */ /* 0x000fca0000400000 */
[----:B------:R-:W-:Y:S02]  /*1c1f0*/  IMAD.U32 R0, RZ, RZ, UR5 ;  /* 0x00000005ff007e24 */ /* 0x000fe4000f8e00ff */
[----:B------:R-:W-:-:S03]  /*1c200*/  FMUL R56, R20, R8 ;  /* 0x0000000814387220 */ /* 0x000fc60000400000 */
[----:B------:R-:W-:Y:S01]  /*1c210*/  SHF.L.U32 R0, R0, 0x1f, RZ ;  /* 0x0000001f00007819 */ /* 0x000fe200000006ff */
[----:B------:R-:W-:-:S03]  /*1c220*/  FMUL R50, R15, R8 ;  /* 0x000000080f327220 */ /* 0x000fc60000400000 */
[----:B------:R-:W2:Y:S01]  /*1c230*/  SYNCS.PHASECHK.TRANS64.TRYWAIT P0, [UR4+0x8], R0 ;  /* 0x00000800ff0075a7 */ /* 0x000ea20008000144 */
[-C--:B------:R-:W-:Y:S01]  /*1c240*/  FMUL R52, R14, R8.reuse ;  /* 0x000000080e347220 */ /* 0x080fe20000400000 */
[C---:B-1----:R-:W-:Y:S01]  /*1c250*/  LOP3.LUT P1, RZ, R2.reuse, 0x3, RZ, 0xc0, !PT ;  /* 0x0000000302ff7812 */ /* 0x042fe2000782c0ff */
[-C--:B------:R-:W-:Y:S01]  /*1c260*/  FMUL R44, R13, R8.reuse ;  /* 0x000000080d2c7220 */ /* 0x080fe20000400000 */
[----:B------:R-:W-:Y:S01]  /*1c270*/  LOP3.LUT R41, R2, 0x7f, RZ, 0xc0, !PT ;  /* 0x0000007f02297812 */ /* 0x000fe200078ec0ff */
[-C--:B------:R-:W-:Y:S01]  /*1c280*/  FMUL R48, R12, R8.reuse ;  /* 0x000000080c307220 */ /* 0x080fe20000400000 */
[-C--:B------:R-:W-:Y:S01]  /*1c290*/  FMUL R40, R11, R8.reuse ;  /* 0x000000080b287220 */ /* 0x080fe20000400000 */
[-C--:B------:R-:W-:Y:S01]  /*1c2a0*/  FMUL R46, R10, R8.reuse ;  /* 0x000000080a2e7220 */ /* 0x080fe20000400000 */
[-C--:B------:R-:W-:Y:S01]  /*1c2b0*/  FMUL R34, R9, R8.reuse ;  /* 0x0000000809227220 */ /* 0x080fe20000400000 */
[-C--:B------:R-:W-:Y:S01]  /*1c2c0*/  FMUL R42, R7, R8.reuse ;  /* 0x00000008072a7220 */ /* 0x080fe20000400000 */
[-C--:B------:R-:W-:Y:S01]  /*1c2d0*/  FMUL R35, R6, R8.reuse ;  /* 0x0000000806237220 */ /* 0x080fe20000400000 */
[----:B------:R-:W-:Y:S01]  /*1c2e0*/  FMUL R36, R3, R8 ;  /* 0x0000000803247220 */ /* 0x000fe20000400000 */
[----:B--2---:R-:W-:Y:S06]  /*1c2f0*/  @!P0 BRA `(.L_x_57) ;  /* 0x0000003c00f08947 */ /* 0x004fec0003800000 */
.L_x_117:
[----:B------:R2:W5:Y:S01]  /*1c300*/  LDL R47, [R1+0xa8] ;  /* 0x0000a800012f7983 */ /* 0x0005620000100800 */
[----:B------:R-:W-:Y:S01]  /*1c310*/  ULDC.64 UR10, c[0x0][0x208] ;  /* 0x00008200000a7ab9 */ /* 0x000fe20000000a00 */
[----:B------:R-:W-:Y:S01]  /*1c320*/  BSSY B0, `(.L_x_58) ;  /* 0x000001a000007945 */ /* 0x000fe20003800000 */
[----:B------:R-:W-:-:S03]  /*1c330*/  SHF.R.U32.HI R43, RZ, 0x5, R41 ;  /* 0x00000005ff2b7819 */ /* 0x000fc60000011629 */
[----:B------:R-:W-:Y:S05]  /*1c340*/  @P1 BRA `(.L_x_59) ;  /* 0x00000000005c1947 */ /* 0x000fea0003800000 */
[----:B------:R-:W3:Y:S01]  /*1c350*/  S2UR UR4, SR_CTAID.Y ;  /* 0x00000000000479c3 */ /* 0x000ee20000002600 */
[----:B-----5:R-:W-:Y:S02]  /*1c360*/  R2UR UR6, R47 ;  /* 0x000000002f0672ca */ /* 0x020fe400000e0000 */
[----:B-1----:R-:W-:Y:S02]  /*1c370*/  SHF.R.U32.HI R0, RZ, 0x2, R2 ;  /* 0x00000002ff007819 */ /* 0x002fe40000011602 */
[----:B------:R-:W-:Y:S02]  /*1c380*/  SHF.L.U32 R3, R43, 0x4, RZ ;  /* 0x000000042b037819 */ /* 0x000fe400000006ff */
[----:B------:R-:W-:Y:S01]  /*1c390*/  LOP3.LUT R0, R0, 0x7, RZ, 0xc0, !PT ;  /* 0x0000000700007812 */ /* 0x000fe200078ec0ff */
[----:B------:R-:W1:Y:S03]  /*1c3a0*/  S2UR UR5, SR_CTAID.Z ;  /* 0x00000000000579c3 */ /* 0x000e660000002700 */
[----:B------:R-:W-:-:S03]  /*1c3b0*/  LOP3.LUT R0, R3, 0xfffffff0, R0, 0xe2, !PT ;  /* 0xfffffff003007812 */ /* 0x000fc600078ee200 */
[----:B------:R-:W-:-:S03]  /*1c3c0*/  USHF.L.U32 UR8, UR6, 0x6, URZ ;  /* 0x0000000606087899 */ /* 0x000fc6000800063f */
[----:B------:R-:W-:-:S03]  /*1c3d0*/  ULDC.64 UR6, c[0x0][0x688] ;  /* 0x0001a20000067ab9 */ /* 0x000fc60000000a00 */
[----:B------:R-:W-:Y:S01]  /*1c3e0*/  VIADD R3, R0, UR8 ;  /* 0x0000000800037c36 */ /* 0x000fe20008000000 */
[----:B---3--:R-:W-:-:S04]  /*1c3f0*/  UIMAD UR4, UR4, UR6, UR8 ;  /* 0x00000006040472a4 */ /* 0x008fc8000f8e0208 */
[----:B------:R-:W-:Y:S01]  /*1c400*/  IADD3 R2, R3, 0x8, RZ ;  /* 0x0000000803027810 */ /* 0x000fe20007ffe0ff */
[----:B-1----:R-:W-:-:S03]  /*1c410*/  UIMAD UR4, UR5, UR7, UR4 ;  /* 0x00000007050472a4 */ /* 0x002fc6000f8e0204 */
[----:B------:R-:W-:Y:S02]  /*1c420*/  ULDC UR5, c[0x0][0x288] ;  /* 0x0000a20000057ab9 */ /* 0x000fe40000000800 */
[----:B------:R-:W-:Y:S02]  /*1c430*/  ISETP.GE.U32.AND P0, PT, R3, UR5, PT ;  /* 0x0000000503007c0c */ /* 0x000fe4000bf06070 */
[----:B------:R-:W-:Y:S02]  /*1c440*/  IADD3 R0, P2, R0, UR4, RZ ;  /* 0x0000000400007c10 */ /* 0x000fe4000ff5e0ff */
[----:B------:R-:W-:Y:S01]  /*1c450*/  ISETP.GE.U32.AND P1, PT, R2, UR5, PT ;  /* 0x0000000502007c0c */ /* 0x000fe2000bf26070 */
[----:B------:R-:W-:Y:S02]  /*1c460*/  ULDC.64 UR4, c[0x0][0x680] ;  /* 0x0001a00000047ab9 */ /* 0x000fe40000000a00 */
[----:B------:R-:W-:Y:S01]  /*1c470*/  IMAD.X R3, RZ, RZ, RZ, P2 ;  /* 0x000000ffff037224 */ /* 0x000fe200010e06ff */
[----:B------:R-:W-:-:S04]  /*1c480*/  LEA R2, P2, R0, UR4, 0x2 ;  /* 0x0000000400027c11 */ /* 0x000fc8000f8410ff */
[----:B------:R-:W-:-:S05]  /*1c490*/  LEA.HI.X R3, R0, UR5, R3, 0x2, P2 ;  /* 0x0000000500037c11 */ /* 0x000fca00090f1403 */
[----:B------:R3:W-:Y:S04]  /*1c4a0*/  @!P0 STG.E desc[UR10][R2.64], R5 ;  /* 0x0000000502008986 */ /* 0x0007e8000c10190a */
[----:B------:R3:W-:Y:S02]  /*1c4b0*/  @!P1 STG.E desc[UR10][R2.64+0x20], R4 ;  /* 0x0000200402009986 */ /* 0x0007e4000c10190a */
.L_x_59:
[----:B------:R-:W-:Y:S05]  /*1c4c0*/  BSYNC B0 ;  /* 0x0000000000007941 */ /* 0x000fea0003800000 */
.L_x_58:
[----:B------:R-:W-:Y:S01]  /*1c4d0*/  ULDC.64 UR4, c[0x0][0x730] ;  /* 0x0001cc0000047ab9 */ /* 0x000fe20000000a00 */
[-C--:B------:R-:W-:Y:S01]  /*1c4e0*/  FMUL R170, R170, R8.reuse ;  /* 0x00000008aaaa7220 */ /* 0x080fe20000400000 */
[----:B------:R-:W-:Y:S01]  /*1c4f0*/  ISETP.NE.U32.AND P0, PT, RZ, UR4, PT ;  /* 0x00000004ff007c0c */ /* 0x000fe2000bf05070 */
[-C--:B------:R-:W-:Y:S01]  /*1c500*/  FMUL R171, R171, R8.reuse ;  /* 0x00000008abab7220 */ /* 0x080fe20000400000 */
[-C--:B------:R-:W-:Y:S01]  /*1c510*/  FMUL R174, R174, R8.reuse ;  /* 0x00000008aeae7220 */ /* 0x080fe20000400000 */
[-C--:B------:R-:W-:Y:S01]  /*1c520*/  FMUL R175, R175, R8.reuse ;  /* 0x00000008afaf7220 */ /* 0x080fe20000400000 */
[----:B------:R-:W-:Y:S01]  /*1c530*/  ISETP.NE.AND.EX P0, PT, RZ, UR5, PT, P0 ;  /* 0x00000005ff007c0c */ /* 0x000fe2000bf05300 */
        /* <DEDUP_REMOVED lines=12> */
[----:B------:R-:W-:Y:S06]  /*1c600*/  @P0 BRA `(.L_x_60) ;  /* 0x0000000000200947 */ /* 0x000fec0003800000 */
[----:B------:R-:W-:Y:S02]  /*1c610*/  ULDC.64 UR4, c[0x0][0x728] ;  /* 0x0001ca0000047ab9 */ /* 0x000fe40000000a00 */
[----:B------:R-:W-:-:S04]  /*1c620*/  ISETP.NE.U32.AND P0, PT, RZ, UR4, PT ;  /* 0x00000004ff007c0c */ /* 0x000fc8000bf05070 */
[----:B------:R-:W-:-:S13]  /*1c630*/  ISETP.NE.AND.EX P0, PT, RZ, UR5, PT, P0 ;  /* 0x00000005ff007c0c */ /* 0x000fda000bf05300 */
[----:B------:R-:W-:Y:S05]  /*1c640*/  @!P0 BRA `(.L_x_61) ;  /* 0x00000000000c8947 */ /* 0x000fea0003800000 */
[----:B-1-3--:R-:W1:Y:S02]  /*1c650*/  LDC.64 R2, c[0x0][0x728] ;  /* 0x0001ca00ff027b82 */ /* 0x00ae640000000a00 */
[----:B-1----:R4:W5:Y:S01]  /*1c660*/  LDG.E R39, desc[UR10][R2.64] ;  /* 0x0000000a02277981 */ /* 0x002962000c1e1900 */
[----:B------:R-:W-:Y:S05]  /*1c670*/  BRA `(.L_x_60) ;  /* 0x0000000000047947 */ /* 0x000fea0003800000 */
.L_x_61:
[----:B------:R-:W4:Y:S02]  /*1c680*/  LDC R39, c[0x0][0x720] ;  /* 0x0001c800ff277b82 */ /* 0x000f240000000800 */
.L_x_60:
[----:B-1----:R-:W-:-:S04]  /*1c690*/  MOV R0, RZ ;  /* 0x000000ff00007202 */ /* 0x002fc80000000f00 */
[----:B------:R-:W-:-:S13]  /*1c6a0*/  LOP3.LUT P0, RZ, R0, 0x1bf, RZ, 0xc0, !PT ;  /* 0x000001bf00ff7812 */ /* 0x000fda000780c0ff */
[----:B------:R-:W-:Y:S05]  /*1c6b0*/  @!P0 BRA `(.L_x_62) ;  /* 0x0000000000408947 */ /* 0x000fea0003800000 */
[----:B---34-:R-:W-:Y:S01]  /*1c6c0*/  MOV R2, 0x0 ;  /* 0x0000000000027802 */ /* 0x018fe20000000f00 */
[----:B------:R-:W-:Y:S01]  /*1c6d0*/  ULDC.64 UR4, c[0x4][0x70] ;  /* 0x01001c0000047ab9 */ /* 0x000fe20000000a00 */
[----:B------:R-:W-:Y:S01]  /*1c6e0*/  ULDC.64 UR6, c[0x4][0x8] ;  /* 0x0100020000067ab9 */ /* 0x000fe20000000a00 */
[----:B------:R-:W-:Y:S01]  /*1c6f0*/  MOV R4, UR4 ;  /* 0x0000000400047c02 */ /* 0x000fe20008000f00 */
[----:B------:R-:W-:Y:S01]  /*1c700*/  IMAD.U32 R5, RZ, RZ, UR5 ;  /* 0x00000005ff057e24 */ /* 0x000fe2000f8e00ff */
[----:B------:R-:W-:Y:S01]  /*1c710*/  ULDC.64 UR4, c[0x4][0x78] ;  /* 0x01001e0000047ab9 */ /* 0x000fe20000000a00 */
[----:B------:R-:W1:Y:S01]  /*1c720*/  LDC.64 R2, c[0x4][R2] ;  /* 0x0100000002027b82 */ /* 0x000e620000000a00 */
[----:B------:R-:W-:Y:S01]  /*1c730*/  MOV R6, UR4 ;  /* 0x0000000400067c02 */ /* 0x000fe20008000f00 */
[----:B------:R-:W-:Y:S01]  /*1c740*/  IMAD.U32 R7, RZ, RZ, UR5 ;  /* 0x00000005ff077e24 */ /* 0x000fe2000f8e00ff */
[----:B------:R-:W-:Y:S01]  /*1c750*/  MOV R10, UR6 ;  /* 0x00000006000a7c02 */ /* 0x000fe20008000f00 */
[----:B------:R-:W-:Y:S01]  /*1c760*/  IMAD.U32 R11, RZ, RZ, UR7 ;  /* 0x00000007ff0b7e24 */ /* 0x000fe2000f8e00ff */
[----:B------:R-:W-:Y:S01]  /*1c770*/  MOV R8, 0x70 ;  /* 0x0000007000087802 */ /* 0x000fe20000000f00 */
[----:B------:R-:W-:Y:S01]  /*1c780*/  IMAD.MOV.U32 R12, RZ, RZ, 0x1 ;  /* 0x00000001ff0c7424 */ /* 0x000fe200078e00ff */
[----:B------:R-:W-:-:S07]  /*1c790*/  MOV R13, RZ ;  /* 0x000000ff000d7202 */ /* 0x000fce0000000f00 */
[----:B------:R-:W-:-:S07]  /*1c7a0*/  LEPC R20, `(.L_x_62) ;  /* 0x000000001014794e */ /* 0x000fce0000000000 */
[----:B-12--5:R-:W-:Y:S05]  /*1c7b0*/  CALL.ABS.NOINC R2 ;  /* 0x0000000002007343 */ /* 0x026fea0003c00000 */
.L_x_62:
[----:B------:R-:W2:Y:S01]  /*1c7c0*/  LDL R45, [R1+0xc0] ;  /* 0x0000c000012d7983 */ /* 0x000ea20000100800 */
[----:B------:R-:W-:Y:S01]  /*1c7d0*/  IMAD.U32 R37, RZ, RZ, UR61 ;  /* 0x0000003dff257e24 */ /* 0x000fe2000f8e00ff */
[----:B--2---:R-:W-:-:S13]  /*1c7e0*/  R2UR UR4, R45 ;  /* 0x000000002d0472ca */ /* 0x004fda00000e0000 */
[----:B------:R-:W-:-:S05]  /*1c7f0*/  MOV R0, UR4 ;  /* 0x0000000400007c02 */ /* 0x000fca0008000f00 */
[----:B------:R-:W-:-:S04]  /*1c800*/  IMAD R37, R0, 0x2200, R37 ;  /* 0x0000220000257824 */ /* 0x000fc800078e0225 */
[----:B------:R-:W-:-:S05]  /*1c810*/  VIADD R38, R37, 0xffffde00 ;  /* 0xffffde0025267836 */ /* 0x000fca0000000000 */
        /* <DEDUP_REMOVED lines=17> */
[----:B-1---5:R-:W-:Y:S05]  /*1c930*/  CALL.ABS.NOINC R2 ;  /* 0x0000000002007343 */ /* 0x022fea0003c00000 */
.L_x_63:
[----:B---3--:R-:W1:Y:S01]  /*1c940*/  S2R R5, SR_TID.X ;  /* 0x0000000000057919 */ /* 0x008e620000002100 */
[----:B------:R-:W-:Y:S01]  /*1c950*/  ULDC.64 UR4, c[0x0][0x730] ;  /* 0x0001cc0000047ab9 */ /* 0x000fe20000000a00 */
[----:B------:R-:W-:Y:S02]  /*1c960*/  IADD3 R41, R41, 0x1f, RZ ;  /* 0x0000001f29297810 */ /* 0x000fe40007ffe0ff */
[----:B------:R-:W-:Y:S02]  /*1c970*/  ISETP.NE.U32.AND P0, PT, RZ, UR4, PT ;  /* 0x00000004ff007c0c */ /* 0x000fe4000bf05070 */
[----:B------:R-:W-:Y:S02]  /*1c980*/  ISETP.GT.U32.AND P1, PT, R41, 0x3e, PT ;  /* 0x0000003e2900780c */ /* 0x000fe40003f24070 */
[----:B------:R-:W-:-:S13]  /*1c990*/  ISETP.NE.AND.EX P0, PT, RZ, UR5, PT, P0 ;  /* 0x00000005ff007c0c */ /* 0x000fda000bf05300 */
[----:B----45:R-:W2:Y:S01]  /*1c9a0*/  @P0 LDC R39, c[0x0][0x720] ;  /* 0x0001c800ff270b82 */ /* 0x030ea20000000800 */
[C---:B-1----:R-:W-:Y:S01]  /*1c9b0*/  IMAD.SHL.U32 R0, R5.reuse, 0x20, RZ ;  /* 0x0000002005007824 */ /* 0x042fe200078e00ff */
[----:B------:R-:W-:Y:S02]  /*1c9c0*/  SHF.R.U32.HI R3, RZ, 0x1, R5 ;  /* 0x00000001ff037819 */ /* 0x000fe40000011605 */
[----:B------:R-:W-:Y:S02]  /*1c9d0*/  LOP3.LUT P0, RZ, R5, 0x4, RZ, 0xc0, !PT ;  /* 0x0000000405ff7812 */ /* 0x000fe4000780c0ff */
[C---:B------:R-:W-:Y:S02]  /*1c9e0*/  LOP3.LUT R2, R0.reuse, 0xc0, RZ, 0xc0, !PT ;  /* 0x000000c000027812 */ /* 0x040fe400078ec0ff */
[----:B------:R-:W-:Y:S02]  /*1c9f0*/  LOP3.LUT R4, R0, 0x20, RZ, 0xc0, !PT ;  /* 0x0000002000047812 */ /* 0x000fe400078ec0ff */
[----:B------:R-:W-:-:S02]  /*1ca00*/  LOP3.LUT R2, R2, 0x8, R3, 0xf8, !PT ;  /* 0x0000000802027812 */ /* 0x000fc400078ef803 */
[----:B------:R-:W-:Y:S01]  /*1ca10*/  SHF.L.U32 R3, R5, 0x2, RZ ;  /* 0x0000000205037819 */ /* 0x000fe200000006ff */
[----:B------:R-:W-:Y:S01]  /*1ca20*/  IMAD R4, R43, 0x200, R4 ;  /* 0x000002002b047824 */ /* 0x000fe200078e0204 */
[----:B------:R-:W-:Y:S01]  /*1ca30*/  LOP3.LUT R0, R0, 0x100, RZ, 0xc0, !PT ;  /* 0x0000010000007812 */ /* 0x000fe200078ec0ff */
[-C--:B--2---:R-:W-:Y:S01]  /*1ca40*/  FMUL R17, R17, R39.reuse ;  /* 0x0000002711117220 */ /* 0x084fe20000400000 */
[----:B------:R-:W-:Y:S01]  /*1ca50*/  LOP3.LUT R3, R2, 0x18, R3, 0x78, !PT ;  /* 0x0000001802037812 */ /* 0x000fe200078e7803 */
[-C--:B------:R-:W-:Y:S01]  /*1ca60*/  FMUL R5, R62, R39.reuse ;  /* 0x000000273e057220 */ /* 0x080fe20000400000 */
[-C--:B------:R-:W-:Y:S01]  /*1ca70*/  FMUL R64, R64, R39.reuse ;  /* 0x0000002740407220 */ /* 0x080fe20000400000 */
[-C--:B------:R-:W-:Y:S01]  /*1ca80*/  FMUL R6, R18, R39.reuse ;  /* 0x0000002712067220 */ /* 0x080fe20000400000 */
[----:B------:R-:W-:Y:S01]  /*1ca90*/  IADD3 R0, R3, R4, R0 ;  /* 0x0000000403007210 */ /* 0x000fe20007ffe000 */
        /* <DEDUP_REMOVED lines=12> */
[----:B------:R-:W-:Y:S01]  /*1cb60*/  IMAD.MOV.U32 R2, RZ, RZ, 0x10 ;  /* 0x00000010ff027424 */ /* 0x000fe200078e00ff */
[----:B------:R-:W-:Y:S01]  /*1cb70*/  LEA R3, R0, R38, 0x1 ;  /* 0x0000002600037211 */ /* 0x000fe200078e08ff */
[-C--:B------:R-:W-:Y:S01]  /*1cb80*/  FMUL R12, R27, R39.reuse ;  /* 0x000000271b0c7220 */ /* 0x080fe20000400000 */
[-C--:B------:R-:W-:Y:S01]  /*1cb90*/  FMUL R14, R29, R39.reuse ;  /* 0x000000271d0e7220 */ /* 0x080fe20000400000 */
[-C--:B------:R-:W-:Y:S01]  /*1cba0*/  FMUL R16, R31, R39.reuse ;  /* 0x000000271f107220 */ /* 0x080fe20000400000 */
[-C--:B------:R-:W-:Y:S01]  /*1cbb0*/  FMUL R18, R33, R39.reuse ;  /* 0x0000002721127220 */ /* 0x080fe20000400000 */
        /* <DEDUP_REMOVED lines=93> */
[----:B------:R-:W-:Y:S01]  /*1d190*/  F2FP.BF16.F32.PACK_AB R5, R64, R5 ;  /* 0x000000054005723e */ /* 0x000fe200000010ff */
[----:B------:R-:W-:Y:S01]  /*1d1a0*/  VIADD R17, R3, 0x1000 ;  /* 0x0000100003117836 */ /* 0x000fe20000000000 */
[----:B------:R-:W-:-:S02]  /*1d1b0*/  F2FP.BF16.F32.PACK_AB R6, R19, R6 ;  /* 0x000000061306723e */ /* 0x000fc400000010ff */
[----:B------:R-:W-:Y:S02]  /*1d1c0*/  F2FP.BF16.F32.PACK_AB R7, R60, R7 ;  /* 0x000000073c07723e */ /* 0x000fe400000010ff */
[----:B------:R-:W-:Y:S02]  /*1d1d0*/  F2FP.BF16.F32.PACK_AB R8, R23, R8 ;  /* 0x000000081708723e */ /* 0x000fe400000010ff */
[----:B------:R-:W-:Y:S02]  /*1d1e0*/  F2FP.BF16.F32.PACK_AB R9, R56, R9 ;  /* 0x000000093809723e */ /* 0x000fe400000010ff */
[----:B------:R-:W-:Y:S02]  /*1d1f0*/  F2FP.BF16.F32.PACK_AB R10, R25, R10 ;  /* 0x0000000a190a723e */ /* 0x000fe400000010ff */
[----:B------:R-:W-:Y:S02]  /*1d200*/  F2FP.BF16.F32.PACK_AB R11, R52, R11 ;  /* 0x0000000b340b723e */ /* 0x000fe400000010ff */
[----:B------:R-:W-:Y:S01]  /*1d210*/  SEL R2, R2, 0xfffffff0, !P0 ;  /* 0xfffffff002027807 */ /* 0x000fe20004000000 */
[----:B------:R-:W-:Y:S06]  /*1d220*/  @P1 BRA `(.L_x_64) ;  /* 0x0000000000041947 */ /* 0x000fec0003800000 */
[----:B------:R-:W-:-:S04]  /*1d230*/  DEPBAR.LE SB0, 0x1 ;  /* 0x000080400000791a */ /* 0x000fc80000000000 */
.L_x_64:
[----:B------:R-:W-:Y:S05]  /*1d240*/  WARPSYNC.ALL ;  /* 0x0000000000007948 */ /* 0x000fea0003800000 */
[----:B------:R-:W-:Y:S01]  /*1d250*/  BAR.SYNC.DEFER_BLOCKING 0x1, 0x80 ;  /* 0x0042000000007b1d */ /* 0x000fe20000010000 */
[----:B------:R-:W-:Y:S01]  /*1d260*/  LEA R20, R0, R37, 0x1 ;  /* 0x0000002500147211 */ /* 0x000fe200078e08ff */
[C---:B------:R-:W-:Y:S01]  /*1d270*/  IMAD R0, R2.reuse, 0x2, R17 ;  /* 0x0000000202007824 */ /* 0x040fe200078e0211 */
[----:B------:R-:W-:Y:S02]  /*1d280*/  LEA R2, R2, R3, 0x1 ;  /* 0x0000000302027211 */ /* 0x000fe400078e08ff */
[----:B------:R-:W-:Y:S01]  /*1d290*/  F2FP.BF16.F32.PACK_AB R12, R12, R13 ;  /* 0x0000000d0c0c723e */ /* 0x000fe200000010ff */
[----:B------:R-:W-:Y:S01]  /*1d2a0*/  BSSY B0, `(.L_x_65) ;  /* 0x000001f000007945 */ /* 0x000fe20003800000 */
[----:B------:R-:W-:-:S02]  /*1d2b0*/  F2FP.BF16.F32.PACK_AB R13, R48, R15 ;  /* 0x0000000f300d723e */ /* 0x000fc400000010ff */
[----:B------:R-:W-:Y:S02]  /*1d2c0*/  F2FP.BF16.F32.PACK_AB R14, R14, R21 ;  /* 0x000000150e0e723e */ /* 0x000fe400000010ff */
[----:B------:R-:W-:Y:S02]  /*1d2d0*/  F2FP.BF16.F32.PACK_AB R15, R46, R27 ;  /* 0x0000001b2e0f723e */ /* 0x000fe400000010ff */
[----:B------:R-:W-:Y:S02]  /*1d2e0*/  F2FP.BF16.F32.PACK_AB R16, R16, R29 ;  /* 0x0000001d1010723e */ /* 0x000fe400000010ff */
[----:B------:R-:W-:Y:S02]  /*1d2f0*/  F2FP.BF16.F32.PACK_AB R17, R42, R31 ;  /* 0x0000001f2a11723e */ /* 0x000fe400000010ff */
[----:B------:R-:W-:Y:S02]  /*1d300*/  F2FP.BF16.F32.PACK_AB R18, R18, R33 ;  /* 0x000000211212723e */ /* 0x000fe400000010ff */
[----:B------:R-:W-:Y:S01]  /*1d310*/  F2FP.BF16.F32.PACK_AB R19, R36, R35 ;  /* 0x000000232413723e */ /* 0x000fe200000010ff */
[----:B------:R1:W-:Y:S04]  /*1d320*/  STSM.16.M88.4 [R20+-0x2200], R4 ;  /* 0xffde000414007844 */ /* 0x0003e80000000200 */
[----:B------:R1:W-:Y:S01]  /*1d330*/  STSM.16.M88.4 [R2], R8 ;  /* 0x0000000802007844 */ /* 0x0003e20000000200 */
[----:B------:R-:W-:Y:S01]  /*1d340*/  @!PT LDS RZ, [RZ] ;  /* 0x00000000fffff984 */ /* 0x000fe20000000800 */
[----:B------:R-:W-:Y:S01]  /*1d350*/  @!PT LDS RZ, [RZ] ;  /* 0x00000000fffff984 */ /* 0x000fe20000000800 */
[----:B------:R-:W-:Y:S01]  /*1d360*/  @!PT LDS RZ, [RZ] ;  /* 0x00000000fffff984 */ /* 0x000fe20000000800 */
[----:B------:R-:W-:Y:S01]  /*1d370*/  @!PT LDS RZ, [RZ] ;  /* 0x00000000fffff984 */ /* 0x000fe20000000800 */
[----:B------:R2:W-:Y:S06]  /*1d380*/  MEMBAR.ALL.CTA ;  /* 0x0000000000007992 */ /* 0x0005ec0000008000 */
[----:B--2---:R-:W2:Y:S02]  /*1d390*/  FENCE.VIEW.ASYNC.S ;  /* 0x00000000000073c6 */ /* 0x004ea40000000000 */
[----:B--2---:R-:W-:Y:S06]  /*1d3a0*/  BAR.SYNC.DEFER_BLOCKING 0x1, 0x80 ;  /* 0x0042000000007b1d */ /* 0x004fec0000010000 */
[----:B------:R-:W-:Y:S05]  /*1d3b0*/  @P1 BRA `(.L_x_66) ;  /* 0x0000000000341947 */ /* 0x000fea0003800000 */
[----:B------:R-:W-:Y:S01]  /*1d3c0*/  S2UR UR12, SR_CTAID.Z ;  /* 0x00000000000c79c3 */ /* 0x000fe20000002700 */
[----:B------:R-:W-:Y:S01]  /*1d3d0*/  R2UR UR6, R47 ;  /* 0x000000002f0672ca */ /* 0x000fe200000e0000 */
[----:B------:R-:W-:Y:S01]  /*1d3e0*/  ULDC.64 UR4, c[0x0][0x198] ;  /* 0x0000660000047ab9 */ /* 0x000fe20000000a00 */
[----:B------:R-:W-:Y:S01]  /*1d3f0*/  R2UR UR8, R37 ;  /* 0x00000000250872ca */ /* 0x000fe200000e0000 */
[----:B------:R-:W-:Y:S01]  /*1d400*/  UIADD3 UR4, UP0, UR4, 0x670, URZ ;  /* 0x0000067004047890 */ /* 0x000fe2000ff1e03f */
[----:B------:R-:W-:-:S03]  /*1d410*/  UMOV UR9, URZ ;  /* 0x0000003f00097c82 */ /* 0x000fc60008000000 */
[----:B------:R-:W2:Y:S01]  /*1d420*/  S2UR UR11, SR_CTAID.Y ;  /* 0x00000000000b79c3 */ /* 0x000ea20000002600 */
[----:B------:R-:W-:-:S05]  /*1d430*/  UIADD3.X UR5, URZ, UR5, URZ, UP0, !UPT ;  /* 0x000000053f057290 */ /* 0x000fca00087fe43f */
[----:B------:R-:W-:Y:S02]  /*1d440*/  USHF.L.U32 UR10, UR6, 0x6, URZ ;  /* 0x00000006060a7899 */ /* 0x000fe4000800063f */
[----:B------:R-:W-:-:S09]  /*1d450*/  UIADD3 UR8, UR8, -0x2200, URZ ;  /* 0xffffde0008087890 */ /* 0x000fd2000fffe03f */
[----:B--2---:R2:W-:Y:S01]  /*1d460*/  UTMASTG.4D [UR8], [UR4] ;  /* 0x00000008040073b5 */ /* 0x0045e20008018000 */
[----:B------:R0:W-:Y:S01]  /*1d470*/  UTMACMDFLUSH ;  /* 0x00000000000079b7 */ /* 0x0001e20000000000 */
[----:B--2---:R-:W-:-:S04]  /*1d480*/  DEPBAR.LE SB0, 0x1 ;  /* 0x000080400000791a */ /* 0x004fc80000000000 */
.L_x_66:
[----:B------:R-:W-:Y:S05]  /*1d490*/  BSYNC B0 ;  /* 0x0000000000007941 */ /* 0x000fea0003800000 */
.L_x_65:
[----:B------:R-:W-:Y:S01]  /*1d4a0*/  BAR.SYNC.DEFER_BLOCKING 0x1, 0x80 ;  /* 0x0042000000007b1d */ /* 0x000fe20000010000 */
[----:B-1----:R-:W-:Y:S02]  /*1d4b0*/  F2FP.BF16.F32.PACK_AB R4, R217, R216 ;  /* 0x000000d8d904723e */ /* 0x002fe400000010ff */
[----:B------:R-:W-:Y:S02]  /*1d4c0*/  F2FP.BF16.F32.PACK_AB R5, R219, R218 ;  /* 0x000000dadb05723e */ /* 0x000fe400000010ff */
[----:B------:R-:W-:Y:S01]  /*1d4d0*/  F2FP.BF16.F32.PACK_AB R6, R221, R220 ;  /* 0x000000dcdd06723e */ /* 0x000fe200000010ff */
[----:B------:R-:W-:Y:S01]  /*1d4e0*/  BSSY B0, `(.L_x_67) ;  /* 0x000001d000007945 */ /* 0x000fe20003800000 */
[----:B------:R-:W-:Y:S02]  /*1d4f0*/  F2FP.BF16.F32.PACK_AB R7, R223, R222 ;  /* 0x000000dedf07723e */ /* 0x000fe400000010ff */
[----:B------:R-:W-:Y:S02]  /*1d500*/  F2FP.BF16.F32.PACK_AB R8, R225, R224 ;  /* 0x000000e0e108723e */ /* 0x000fe400000010ff */
[----:B------:R-:W-:-:S02]  /*1d510*/  F2FP.BF16.F32.PACK_AB R9, R227, R226 ;  /* 0x000000e2e309723e */ /* 0x000fc400000010ff */
[----:B------:R-:W-:Y:S02]  /*1d520*/  F2FP.BF16.F32.PACK_AB R10, R229, R228 ;  /* 0x000000e4e50a723e */ /* 0x000fe400000010ff */
[----:B------:R-:W-:Y:S01]  /*1d530*/  F2FP.BF16.F32.PACK_AB R11, R231, R230 ;  /* 0x000000e6e70b723e */ /* 0x000fe200000010ff */
[----:B------:R1:W-:Y:S04]  /*1d540*/  STSM.16.M88.4 [R3+0x1000], R12 ;  /* 0x0010000c03007844 */ /* 0x0003e80000000200 */
[----:B------:R1:W-:Y:S01]  /*1d550*/  STSM.16.M88.4 [R2+0x1000], R16 ;  /* 0x0010001002007844 */ /* 0x0003e20000000200 */
        /* <DEDUP_REMOVED lines=13> */
[----:B------:R-:W-:-:S03]  /*1d630*/  UMOV UR9, 0x20 ;  /* 0x0000002000097882 */ /* 0x000fc60000000000 */
[----:B------:R-:W2:Y:S01]  /*1d640*/  S2UR UR11, SR_CTAID.Y ;  /* 0x00000000000b79c3 */ /* 0x000ea20000002600 */
[----:B------:R-:W-:-:S05]  /*1d650*/  UIADD3.X UR5, URZ, UR5, URZ, UP0, !UPT ;  /* 0x000000053f057290 */ /* 0x000fca00087fe43f */
[----:B------:R-:W-:Y:S02]  /*1d660*/  USHF.L.U32 UR10, UR6, 0x6, URZ ;  /* 0x00000006060a7899 */ /* 0x000fe4000800063f */
[----:B------:R-:W-:-:S09]  /*1d670*/  UIADD3 UR8, UR8, -0x1200, URZ ;  /* 0xffffee0008087890 */ /* 0x000fd2000fffe03f */
[----:B--2---:R2:W-:Y:S01]  /*1d680*/  UTMASTG.4D [UR8], [UR4] ;  /* 0x00000008040073b5 */ /* 0x0045e20008018000 */
[----:B------:R0:W-:Y:S01]  /*1d690*/  UTMACMDFLUSH ;  /* 0x00000000000079b7 */ /* 0x0001e20000000000 */
[----:B--2---:R-:W-:-:S04]  /*1d6a0*/  DEPBAR.LE SB0, 0x1 ;  /* 0x000080400000791a */ /* 0x004fc80000000000 */
.L_x_68:
[----:B------:R-:W-:Y:S05]  /*1d6b0*/  BSYNC B0 ;  /* 0x0000000000007941 */ /* 0x000fea0003800000 */
.L_x_67:
        /* <DEDUP_REMOVED lines=10> */
[----:B------:R1:W-:Y:S04]  /*1d760*/  STSM.16.M88.4 [R3], R4 ;  /* 0x0000000403007844 */ /* 0x0003e80000000200 */
        /* <DEDUP_REMOVED lines=22> */
.L_x_70:
[----:B------:R-:W-:Y:S05]  /*1d8d0*/  BSYNC B0 ;  /* 0x0000000000007941 */ /* 0x000fea0003800000 */
.L_x_69:
[----:B------:R-:W-:Y:S01]  /*1d8e0*/  BAR.SYNC.DEFER_BLOCKING 0x1, 0x80 ;  /* 0x0042000000007b1d */ /* 0x000fe20000010000 */
[----:B------:R-:W-:Y:S02]  /*1d8f0*/  F2FP.BF16.F32.PACK_AB R184, R185, R184 ;  /* 0x000000b8b9b8723e */ /* 0x000fe400000010ff */
        /* <DEDUP_REMOVED lines=9> */
[----:B------:R2:W-:Y:S01]  /*1d990*/  STSM.16.M88.4 [R0], R16 ;  /* 0x0000001000007844 */ /* 0x0005e20000000200 */
[----:B------:R-:W-:Y:S01]  /*1d9a0*/  @!PT LDS RZ, [RZ] ;  /* 0x00000000fffff984 */ /* 0x000fe20000000800 */
[----:B------:R-:W-:Y:S01]  /*1d9b0*/  @!PT LDS RZ, [RZ] ;  /* 0x00000000fffff984 */ /* 0x000fe20000000800 */
[----:B------:R-:W-:Y:S01]  /*1d9c0*/  @!PT LDS RZ, [RZ] ;  /* 0x00000000fffff984 */ /* 0x000fe20000000800 */
[----:B------:R-:W-:Y:S01]  /*1d9d0*/  @!PT LDS RZ, [RZ] ;  /* 0x00000000fffff984 */ /* 0x000fe20000000800 */
[----:B------:R3:W-:Y:S06]  /*1d9e0*/  MEMBAR.ALL.CTA ;  /* 0x0000000000007992 */ /* 0x0007ec0000008000 */
[----:B---3--:R-:W3:Y:S02]  /*1d9f0*/  FENCE.VIEW.ASYNC.S ;  /* 0x00000000000073c6 */ /* 0x008ee40000000000 */
[----:B---3--:R-:W-:Y:S06]  /*1da00*/  BAR.SYNC.DEFER_BLOCKING 0x1, 0x80 ;  /* 0x0042000000007b1d */ /* 0x008fec0000010000 */
[----:B------:R-:W-:Y:S05]  /*1da10*/  @P1 BRA `(.L_x_72) ;  /* 0x0000000000341947 */ /* 0x000fea0003800000 */
[----:B------:R-:W-:Y:S01]  /*1da20*/  S2UR UR12, SR_CTAID.Z ;  /* 0x00000000000c79c3 */ /* 0x000fe20000002700 */
[----:B------:R-:W-:Y:S01]  /*1da30*/  R2UR UR6, R47 ;  /* 0x000000002f0672ca */ /* 0x000fe200000e0000 */
[----:B------:R-:W-:Y:S01]  /*1da40*/  ULDC.64 UR4, c[0x0][0x198] ;  /* 0x0000660000047ab9 */ /* 0x000fe20000000a00 */
[----:B------:R-:W-:Y:S01]  /*1da50*/  R2UR UR8, R37 ;  /* 0x00000000250872ca */ /* 0x000fe200000e0000 */
[----:B------:R-:W-:Y:S01]  /*1da60*/  UIADD3 UR4, UP0, UR4, 0x670, URZ ;  /* 0x0000067004047890 */ /* 0x000fe2000ff1e03f */
[----:B------:R-:W-:-:S03]  /*1da70*/  UMOV UR9, 0x60 ;  /* 0x0000006000097882 */ /* 0x000fc60000000000 */
[----:B------:R-:W3:Y:S01]  /*1da80*/  S2UR UR11, SR_CTAID.Y ;  /* 0x00000000000b79c3 */ /* 0x000ee20000002600 */
[----:B------:R-:W-:-:S05]  /*1da90*/  UIADD3.X UR5, URZ, UR5, URZ, UP0, !UPT ;  /* 0x000000053f057290 */ /* 0x000fca00087fe43f */
[----:B------:R-:W-:Y:S02]  /*1daa0*/  USHF.L.U32 UR10, UR6, 0x6, URZ ;  /* 0x00000006060a7899 */ /* 0x000fe4000800063f */
[----:B------:R-:W-:-:S09]  /*1dab0*/  UIADD3 UR8, UR8, -0x1200, URZ ;  /* 0xffffee0008087890 */ /* 0x000fd2000fffe03f */
[----:B---3--:R3:W-:Y:S01]  /*1dac0*/  UTMASTG.4D [UR8], [UR4] ;  /* 0x00000008040073b5 */ /* 0x0087e20008018000 */
[----:B------:R0:W-:Y:S01]  /*1dad0*/  UTMACMDFLUSH ;  /* 0x00000000000079b7 */ /* 0x0001e20000000000 */
[----:B---3--:R-:W-:-:S04]  /*1dae0*/  DEPBAR.LE SB0, 0x1 ;  /* 0x000080400000791a */ /* 0x008fc80000000000 */
.L_x_72:
[----:B------:R-:W-:Y:S05]  /*1daf0*/  BSYNC B0 ;  /* 0x0000000000007941 */ /* 0x000fea0003800000 */
.L_x_71:
        /* <DEDUP_REMOVED lines=17> */
[----:B----4-:R-:W4:Y:S02]  /*1dc10*/  FENCE.VIEW.ASYNC.S ;  /* 0x00000000000073c6 */ /* 0x010f240000000000 */
[----:B----4-:R-:W-:Y:S06]  /*1dc20*/  BAR.SYNC.DEFER_BLOCKING 0x1, 0x80 ;  /* 0x0042000000007b1d */ /* 0x010fec0000010000 */
[----:B------:R-:W-:Y:S05]  /*1dc30*/  @P1 BRA `(.L_x_74) ;  /* 0x0000000000341947 */ /* 0x000fea0003800000 */
[----:B------:R-:W-:Y:S01]  /*1dc40*/  S2UR UR12, SR_CTAID.Z ;  /* 0x00000000000c79c3 */ /* 0x000fe20000002700 */
[----:B------:R-:W-:Y:S01]  /*1dc50*/  R2UR UR6, R47 ;  /* 0x000000002f0672ca */ /* 0x000fe200000e0000 */
[----:B------:R-:W-:Y:S01]  /*1dc60*/  ULDC.64 UR4, c[0x0][0x198] ;  /* 0x0000660000047ab9 */ /* 0x000fe20000000a00 */
[----:B------:R-:W-:Y:S01]  /*1dc70*/  R2UR UR8, R37 ;  /* 0x00000000250872ca */ /* 0x000fe200000e0000 */
[----:B------:R-:W-:Y:S01]  /*1dc80*/  UIADD3 UR4, UP0, UR4, 0x670, URZ ;  /* 0x0000067004047890 */ /* 0x000fe2000ff1e03f */
[----:B------:R-:W-:-:S03]  /*1dc90*/  UMOV UR9, 0x80 ;  /* 0x0000008000097882 */ /* 0x000fc60000000000 */
[----:B------:R-:W4:Y:S01]  /*1dca0*/  S2UR UR11, SR_CTAID.Y ;  /* 0x00000000000b79c3 */ /* 0x000f220000002600 */
[----:B------:R-:W-:-:S05]  /*1dcb0*/  UIADD3.X UR5, URZ, UR5, URZ, UP0, !UPT ;  /* 0x000000053f057290 */ /* 0x000fca00087fe43f */
[----:B------:R-:W-:Y:S02]  /*1dcc0*/  USHF.L.U32 UR10, UR6, 0x6, URZ ;  /* 0x00000006060a7899 */ /* 0x000fe4000800063f */
[----:B------:R-:W-:-:S09]  /*1dcd0*/  UIADD3 UR8, UR8, -0x2200, URZ ;  /* 0xffffde0008087890 */ /* 0x000fd2000fffe03f */
[----:B----4-:R4:W-:Y:S01]  /*1dce0*/  UTMASTG.4D [UR8], [UR4] ;  /* 0x00000008040073b5 */ /* 0x0109e20008018000 */
[----:B------:R0:W-:Y:S01]  /*1dcf0*/  UTMACMDFLUSH ;  /* 0x00000000000079b7 */ /* 0x0001e20000000000 */
[----:B----4-:R-:W-:-:S04]  /*1dd00*/  DEPBAR.LE SB0, 0x1 ;  /* 0x000080400000791a */ /* 0x010fc80000000000 */
.L_x_74:
[----:B------:R-:W-:Y:S05]  /*1dd10*/  BSYNC B0 ;  /* 0x0000000000007941 */ /* 0x000fea0003800000 */
.L_x_73:
        /* <DEDUP_REMOVED lines=17> */
[----:B-----5:R-:W5:Y:S02]  /*1de30*/  FENCE.VIEW.ASYNC.S ;  /* 0x00000000000073c6 */ /* 0x020f640000000000 */
[----:B-----5:R-:W-:Y:S06]  /*1de40*/  BAR.SYNC.DEFER_BLOCKING 0x1, 0x80 ;  /* 0x0042000000007b1d */ /* 0x020fec0000010000 */
[----:B------:R-:W-:Y:S05]  /*1de50*/  @P1 BRA `(.L_x_76) ;  /* 0x0000000000341947 */ /* 0x000fea0003800000 */
[----:B------:R-:W-:Y:S01]  /*1de60*/  S2UR UR12, SR_CTAID.Z ;  /* 0x00000000000c79c3 */ /* 0x000fe20000002700 */
[----:B------:R-:W-:Y:S01]  /*1de70*/  R2UR UR6, R47 ;  /* 0x000000002f0672ca */ /* 0x000fe200000e0000 */
[----:B------:R-:W-:Y:S01]  /*1de80*/  ULDC.64 UR4, c[0x0][0x198] ;  /* 0x0000660000047ab9 */ /* 0x000fe20000000a00 */
[----:B------:R-:W-:Y:S01]  /*1de90*/  R2UR UR8, R37 ;  /* 0x00000000250872ca */ /* 0x000fe200000e0000 */
[----:B------:R-:W-:Y:S01]  /*1dea0*/  UIADD3 UR4, UP0, UR4, 0x670, URZ ;  /* 0x0000067004047890 */ /* 0x000fe2000ff1e03f */
[----:B------:R-:W-:-:S03]  /*1deb0*/  UMOV UR9, 0xa0 ;  /* 0x000000a000097882 */ /* 0x000fc60000000000 */
[----:B------:R-:W5:Y:S01]  /*1dec0*/  S2UR UR11, SR_CTAID.Y ;  /* 0x00000000000b79c3 */ /* 0x000f620000002600 */
[----:B------:R-:W-:-:S05]  /*1ded0*/  UIADD3.X UR5, URZ, UR5, URZ, UP0, !UPT ;  /* 0x000000053f057290 */ /* 0x000fca00087fe43f */
[----:B------:R-:W-:Y:S02]  /*1dee0*/  USHF.L.U32 UR10, UR6, 0x6, URZ ;  /* 0x00000006060a7899 */ /* 0x000fe4000800063f */
[----:B------:R-:W-:-:S09]  /*1def0*/  UIADD3 UR8, UR8, -0x1200, URZ ;  /* 0xffffee0008087890 */ /* 0x000fd2000fffe03f */
[----:B-----5:R1:W-:Y:S01]  /*1df00*/  UTMASTG.4D [UR8], [UR4] ;  /* 0x00000008040073b5 */ /* 0x0203e20008018000 */
[----:B------:R0:W-:Y:S01]  /*1df10*/  UTMACMDFLUSH ;  /* 0x00000000000079b7 */ /* 0x0001e20000000000 */
[----:B-1----:R-:W-:-:S04]  /*1df20*/  DEPBAR.LE SB0, 0x1 ;  /* 0x000080400000791a */ /* 0x002fc80000000000 */
.L_x_76:
[----:B------:R-:W-:Y:S05]  /*1df30*/  BSYNC B0 ;  /* 0x0000000000007941 */ /* 0x000fea0003800000 */
.L_x_75:
[----:B------:R-:W-:Y:S06]  /*1df40*/  BAR.SYNC.DEFER_BLOCKING 0x1, 0x80 ;  /* 0x0042000000007b1d */ /* 0x000fec0000010000 */
[----:B------:R-:W-:Y:S01]  /*1df50*/  BSSY B0, `(.L_x_77) ;  /* 0x0000017000007945 */ /* 0x000fe20003800000 */
[----:B------:R1:W-:Y:S04]  /*1df60*/  STSM.16.M88.4 [R3], R152 ;  /* 0x0000009803007844 */ /* 0x0003e80000000200 */
        /* <DEDUP_REMOVED lines=19> */
[----:B-----5:R1:W-:Y:S02]  /*1e0a0*/  UTMASTG.4D [UR8], [UR4] ;  /* 0x00000008040073b5 */ /* 0x0203e40008018000 */
[----:B-1----:R0:W-:Y:S02]  /*1e0b0*/  UTMACMDFLUSH ;  /* 0x00000000000079b7 */ /* 0x0021e40000000000 */
.L_x_78:
[----:B------:R-:W-:Y:S05]  /*1e0c0*/  BSYNC B0 ;  /* 0x0000000000007941 */ /* 0x000fea0003800000 */
.L_x_77:
[----:B------:R-:W-:Y:S01]  /*1e0d0*/  R2UR UR4, R45 ;  /* 0x000000002d0472ca */ /* 0x000fe200000e0000 */
[----:B------:R-:W-:-:S12]  /*1e0e0*/  DEPBAR.LE SB0, 0x0 ;  /* 0x000080000000791a */ /* 0x000fd80000000000 */
[----:B------:R-:W-:-:S04]  /*1e0f0*/  UIADD3 UR4, UR4, -0x1, URZ ;  /* 0xffffffff04047890 */ /* 0x000fc8000fffe03f */
[----:B------:R-:W-:-:S04]  /*1e100*/  USHF.L.U32 UR4, UR4, 0x3, URZ ;  /* 0x0000000304047899 */ /* 0x000fc8000800063f */
[----:B------:R-:W-:-:S04]  /*1e110*/  ULOP3.LUT UR4, UR4, 0x8, URZ, 0xe2, !UPT ;  /* 0x0000000804047892 */ /* 0x000fc8000f8ee23f */
[----:B------:R-:W-:-:S06]  /*1e120*/  ULOP3.LUT UR4, UR4, 0x18, URZ, 0x3c, !UPT ;  /* 0x0000001804047892 */ /* 0x000fcc000f8e3c3f */
[----:B--2-4-:R-:W-:-:S04]  /*1e130*/  IMAD.U32 R0, RZ, RZ, UR4 ;  /* 0x00000004ff007e24 */ /* 0x014fc8000f8e00ff */
[----:B------:R-:W-:Y:S01]  /*1e140*/  SYNCS.ARRIVE.TRANS64.A1T0 RZ, [R0+UR61+0x9a090], RZ ;  /* 0x09a090ff00ff79a7 */ /* 0x000fe2000810003d */
[----:B------:R-:W-:Y:S05]  /*1e150*/  EXIT ;  /* 0x000000000000794d */ /* 0x000fea0003800000 */
.L_x_6:
[----:B------:R-:W-:-:S08]  /*1e160*/  UISETP.NE.AND UP0, UPT, UR5, 0x1, UPT ;  /* 0x000000010500788c */ /* 0x000fd0000bf05270 */
[----:B------:R-:W1:-:S00]  /*1e170*/  USETMAXREG.DEALLOC.CTAPOOL 0x18 ;  /* 0x00000018000079c8 */ /* 0x000e4000080e0500 */
[----:B------:R-:W-:-:S13]  /*1e180*/  PLOP3.LUT P0, PT, PT, PT, UP0, 0x80, 0x0 ;  /* 0x000000000000781c */ /* 0x000fda0003f0f008 */
[----:B------:R-:W-:Y:S05]  /*1e190*/  @P0 EXIT ;  /* 0x000000000000094d */ /* 0x000fea0003800000 */
[----:B------:R-:W2:Y:S01]  /*1e1a0*/  S2UR UR11, SR_CTAID.X ;  /* 0x00000000000b79c3 */ /* 0x000ea20000002500 */
[----:B------:R-:W-:Y:S01]  /*1e1b0*/  ULDC UR4, c[0x0][0x28c] ;  /* 0x0000a30000047ab9 */ /* 0x000fe20000000800 */
[----:B------:R-:W-:Y:S01]  /*1e1c0*/  ELECT P3, URZ, PT ;  /* 0x00000000003f782f */ /* 0x000fe20003860000 */
[----:B------:R-:W-:Y:S01]  /*1e1d0*/  BSSY B0, `(.L_x_79) ;  /* 0x0000050000007945 */ /* 0x000fe20003800000 */
[----:B------:R-:W-:Y:S01]  /*1e1e0*/  UIADD3 UR5, UR4, 0xff, URZ ;  /* 0x000000ff04057890 */ /* 0x000fe2000fffe03f */
[----:B-1----:R-:W-:Y:S02]  /*1e1f0*/  CS2R R2, SRZ ;  /* 0x0000000000027805 */ /* 0x002fe4000001ff00 */
[----:B------:R-:W-:Y:S01]  /*1e200*/  MOV R7, RZ ;  /* 0x000000ff00077202 */ /* 0x000fe20000000f00 */
[----:B------:R-:W-:Y:S01]  /*1e210*/  USHF.R.S32.HI UR6, URZ, 0x1f, UR5 ;  /* 0x0000001f3f067899 */ /* 0x000fe20008011405 */
[----:B------:R-:W1:Y:S03]  /*1e220*/  S2UR UR60, SR_CTAID.Y ;  /* 0x00000000003c79c3 */ /* 0x000e660000002600 */
[----:B------:R-:W-:-:S04]  /*1e230*/  ULEA.HI UR6, UR6, UR5, URZ, 0x8 ;  /* 0x0000000506067291 */ /* 0x000fc8000f8f403f */
[----:B------:R-:W-:Y:S01]  /*1e240*/  USHF.R.S32.HI UR6, URZ, 0x8, UR6 ;  /* 0x000000083f067899 */ /* 0x000fe20008011406 */
[----:B------:R-:W3:Y:S01]  /*1e250*/  S2UR UR61, SR_CTAID.Z ;  /* 0x00000000003d79c3 */ /* 0x000ee20000002700 */
[----:B--2---:R-:W-:-:S04]  /*1e260*/  USHF.L.U32 UR11, UR11, 0x7, URZ ;  /* 0x000000070b0b7899 */ /* 0x004fc8000800063f */
[----:B------:R-:W-:-:S04]  /*1e270*/  UIADD3 UR4, UR11, 0x17f, URZ ;  /* 0x0000017f0b047890 */ /* 0x000fc8000fffe03f */
[----:B------:R-:W-:-:S04]  /*1e280*/  USHF.R.U32.HI UR4, URZ, 0x8, UR4 ;  /* 0x000000083f047899 */ /* 0x000fc80008011604 */
[----:B------:R-:W-:-:S04]  /*1e290*/  UISETP.LT.AND UP0, UPT, UR4, UR6, UPT ;  /* 0x000000060400728c */ /* 0x000fc8000bf01270 */
[----:B------:R-:W-:Y:S01]  /*1e2a0*/  USEL UR4, UR4, UR6, UP0 ;  /* 0x0000000604047287 */ /* 0x000fe20008000000 */
[----:B-1-3--:R-:W-:Y:S11]  /*1e2b0*/  @!P3 BRA `(.L_x_80) ;  /* 0x000000040004b947 */ /* 0x00aff60003800000 */
[----:B------:R-:W1:Y:S01]  /*1e2c0*/  S2R R4, SR_CgaCtaId ;  /* 0x0000000000047919 */ /* 0x000e620000008800 */
[----:B------:R-:W-:Y:S01]  /*1e2d0*/  MOV R3, 0x400 ;  /* 0x0000040000037802 */ /* 0x000fe20000000f00 */
[----:B------:R-:W-:-:S03]  /*1e2e0*/  IMAD.MOV.U32 R5, RZ, RZ, 0x1 ;  /* 0x00000001ff057424 */ /* 0x000fc600078e00ff */
[----:B-1----:R-:W-:Y:S02]  /*1e2f0*/  LEA R4, R4, R3, 0x18 ;  /* 0x0000000304047211 */ /* 0x002fe400078ec0ff */
[----:B------:R-:W-:-:S04]  /*1e300*/  SHF.L.U32 R3, R5, 0x1f, RZ ;  /* 0x0000001f05037819 */ /* 0x000fc800000006ff */
[----:B------:R-:W1:Y:S02]  /*1e310*/  SYNCS.PHASECHK.TRANS64.TRYWAIT P0, [R4+URZ+0x9a060], R3 ;  /* 0x09a06003040075a7 */ /* 0x000e64000800017f */
[----:B-1----:R-:W-:Y:S05]  /*1e320*/  @!P0 BRA `(.L_x_81) ;  /* 0x0000001c00fc8947 */ /* 0x002fea0003800000 */
.L_x_118:
[----:B------:R-:W-:Y:S01]  /*1e330*/  ULOP3.LUT UR5, UR14, 0x2, URZ, 0xfc, !UPT ;  /* 0x000000020e057892 */ /* 0x000fe2000f8efc3f */
[----:B-1----:R-:W-:-:S03]  /*1e340*/  @P2 MOV R3, 0x7000 ;  /* 0x0000700000032802 */ /* 0x002fc60000000f00 */
[----:B------:R-:W-:Y:S01]  /*1e350*/  UPRMT UR5, UR5, 0x9910, URZ ;  /* 0x0000991005057896 */ /* 0x000fe2000800003f */
[----:B------:R1:W-:Y:S03]  /*1e360*/  @P2 SYNCS.ARRIVE.TRANS64 RZ, [R4+URZ+0x9a050], R3 ;  /* 0x09a0500304ff29a7 */ /* 0x0003e6000800003f */
[----:B------:R-:W-:-:S06]  /*1e370*/  UISETP.NE.AND UP0, UPT, UR5, 0x2, UPT ;  /* 0x000000020500788c */ /* 0x000fcc000bf05270 */
[----:B------:R-:W-:-:S13]  /*1e380*/  PLOP3.LUT P0, PT, PT, PT, UP0, 0x80, 0x0 ;  /* 0x000000000000781c */ /* 0x000fda0003f0f008 */
[----:B-1----:R-:W-:Y:S05]  /*1e390*/  @P0 BRA `(.L_x_82) ;  /* 0x0000000000040947 */ /* 0x002fea0003800000 */
[----:B------:R-:W-:Y:S01]  /*1e3a0*/  BPT.TRAP 0x1 ;  /* 0x000000040000795c */ /* 0x000fe20000300000 */
.L_x_82:
[----:B------:R-:W-:-:S04]  /*1e3b0*/  LOP3.LUT P0, RZ, R0, 0x1f, RZ, 0xc0, !PT ;  /* 0x0000001f00ff7812 */ /* 0x000fc8000780c0ff */
[----:B------:R-:W-:-:S13]  /*1e3c0*/  PLOP3.LUT P0, PT, P0, P2, PT, 0x2a, 0x0 ;  /* 0x000000000000781c */ /* 0x000fda0000704572 */
[----:B------:R-:W-:Y:S05]  /*1e3d0*/  @P0 BRA `(.L_x_83) ;  /* 0x0000000000040947 */ /* 0x000fea0003800000 */
[----:B------:R-:W-:Y:S01]  /*1e3e0*/  BPT.TRAP 0x1 ;  /* 0x000000040000795c */ /* 0x000fe20000300000 */
.L_x_83:
[----:B------:R-:W-:Y:S01]  /*1e3f0*/  R2UR UR8, R4 ;  /* 0x00000000040872ca */ /* 0x000fe200000e0000 */
[----:B------:R-:W-:Y:S01]  /*1e400*/  ULDC.64 UR6, c[0x0][0x198] ;  /* 0x0000660000067ab9 */ /* 0x000fe20000000a00 */
[----:B------:R-:W-:Y:S01]  /*1e410*/  UMOV UR22, 0x0 ;  /* 0x0000000000167882 */ /* 0x000fe20000000000 */
[----:B------:R-:W-:Y:S01]  /*1e420*/  UIADD3 UR6, UP0, UR6, 0xf0, URZ ;  /* 0x000000f006067890 */ /* 0x000fe2000ff1e03f */
[----:B------:R-:W-:Y:S01]  /*1e430*/  IMAD.MOV.U32 R7, RZ, RZ, 0x40 ;  /* 0x00000040ff077424 */ /* 0x000fe200078e00ff */
[----:B------:R-:W-:Y:S01]  /*1e440*/  UMOV UR23, 0x10000000 ;  /* 0x1000000000177882 */ /* 0x000fe20000000000 */
[----:B------:R-:W-:Y:S01]  /*1e450*/  UMOV UR10, URZ ;  /* 0x0000003f000a7c82 */ /* 0x000fe20008000000 */
[----:B------:R-:W-:Y:S01]  /*1e460*/  UIADD3.X UR7, URZ, UR7, URZ, UP0, !UPT ;  /* 0x000000073f077290 */ /* 0x000fe200087fe43f */
[----:B------:R-:W-:Y:S01]  /*1e470*/  MOV R3, 0x1 ;  /* 0x0000000100037802 */ /* 0x000fe20000000f00 */
[----:B------:R-:W-:Y:S01]  /*1e480*/  UMOV UR12, UR60 ;  /* 0x0000003c000c7c82 */ /* 0x000fe20008000000 */
[----:B------:R-:W-:Y:S01]  /*1e490*/  UMOV UR13, UR61 ;  /* 0x0000003d000d7c82 */ /* 0x000fe20008000000 */
[----:B------:R-:W-:Y:S01]  /*1e4a0*/  UMOV UR18, 0x20 ;  /* 0x0000002000127882 */ /* 0x000fe20000000000 */
[----:B------:R-:W-:Y:S01]  /*1e4b0*/  UMOV UR19, UR11 ;  /* 0x0000000b00137c82 */ /* 0x000fe20008000000 */
[----:B------:R-:W-:-:S02]  /*1e4c0*/  UIADD3 UR9, UR8, 0x9a050, URZ ;  /* 0x0009a05008097890 */ /* 0x000fc4000fffe03f */
[----:B------:R-:W-:Y:S01]  /*1e4d0*/  UIADD3 UR16, UR8, 0x1000, URZ ;  /* 0x0000100008107890 */ /* 0x000fe2000fffe03f */
[----:B------:R-:W-:Y:S01]  /*1e4e0*/  UMOV UR20, UR60 ;  /* 0x0000003c00147c82 */ /* 0x000fe20008000000 */
[----:B------:R-:W-:Y:S01]  /*1e4f0*/  UMOV UR21, UR61 ;  /* 0x0000003d00157c82 */ /* 0x000fe20008000000 */
[----:B------:R-:W-:Y:S02]  /*1e500*/  UIADD3 UR56, UR8, 0x2000, URZ ;  /* 0x0000200008387890 */ /* 0x000fe4000fffe03f */
[----:B------:R-:W-:Y:S02]  /*1e510*/  UMOV UR17, UR9 ;  /* 0x0000000900117c82 */ /* 0x000fe40008000000 */
[----:B------:R1:W-:Y:S01]  /*1e520*/  UTMALDG.4D [UR8], [UR6], desc[UR22] ;  /* 0x00001608060075b4 */ /* 0x0003e20008019000 */
[----:B------:R-:W-:Y:S02]  /*1e530*/  UIADD3 UR32, UR8, 0x3000, URZ ;  /* 0x0000300008207890 */ /* 0x000fe4000fffe03f */
[----:B------:R-:W-:Y:S01]  /*1e540*/  UIADD3 UR24, UR8, 0x4000, URZ ;  /* 0x0000400008187890 */ /* 0x000fe2000fffe03f */
[----:B------:R-:W-:Y:S01]  /*1e550*/  UMOV UR58, 0x40 ;  /* 0x00000040003a7882 */ /* 0x000fe20000000000 */
[----:B------:R-:W-:Y:S01]  /*1e560*/  UMOV UR59, UR11 ;  /* 0x0000000b003b7c82 */ /* 0x000fe20008000000 */
[----:B------:R-:W-:Y:S01]  /*1e570*/  UMOV UR57, UR9 ;  /* 0x0000000900397c82 */ /* 0x000fe20008000000 */
[----:B------:R2:W-:Y:S01]  /*1e580*/  UTMALDG.4D [UR16], [UR6], desc[UR22] ;  /* 0x00001610060075b4 */ /* 0x0005e20008019000 */
[----:B------:R-:W-:Y:S01]  /*1e590*/  UMOV UR34, 0x60 ;  /* 0x0000006000227882 */ /* 0x000fe20000000000 */
[----:B------:R-:W-:Y:S01]  /*1e5a0*/  UMOV UR35, UR11 ;  /* 0x0000000b00237c82 */ /* 0x000fe20008000000 */
[----:B------:R-:W-:Y:S01]  /*1e5b0*/  UMOV UR36, UR60 ;  /* 0x0000003c00247c82 */ /* 0x000fe20008000000 */
[----:B------:R-:W-:Y:S01]  /*1e5c0*/  UMOV UR37, UR61 ;  /* 0x0000003d00257c82 */ /* 0x000fe20008000000 */
[----:B------:R-:W-:Y:S01]  /*1e5d0*/  UMOV UR33, UR9 ;  /* 0x0000000900217c82 */ /* 0x000fe20008000000 */
[----:B------:R-:W-:Y:S01]  /*1e5e0*/  UMOV UR26, 0x80 ;  /* 0x00000080001a7882 */ /* 0x000fe20000000000 */
[----:B------:R-:W-:Y:S01]  /*1e5f0*/  UMOV UR27, UR11 ;  /* 0x0000000b001b7c82 */ /* 0x000fe20008000000 */
[----:B------:R-:W-:Y:S01]  /*1e600*/  UMOV UR28, UR60 ;  /* 0x0000003c001c7c82 */ /* 0x000fe20008000000 */
[----:B------:R3:W-:Y:S01]  /*1e610*/  UTMALDG.4D [UR56], [UR6], desc[UR22] ;  /* 0x00001638060075b4 */ /* 0x0007e20008019000 */
[----:B------:R-:W-:Y:S01]  /*1e620*/  UMOV UR29, UR61 ;  /* 0x0000003d001d7c82 */ /* 0x000fe20008000000 */
[----:B------:R-:W-:Y:S01]  /*1e630*/  UMOV UR25, UR9 ;  /* 0x0000000900197c82 */ /* 0x000fe20008000000 */
[----:B------:R3:W-:Y:S01]  /*1e640*/  UTMALDG.4D [UR32], [UR6], desc[UR22] ;  /* 0x00001620060075b4 */ /* 0x0007e20008019000 */
[----:B-1----:R-:W-:Y:S01]  /*1e650*/  UMOV UR10, 0xc0 ;  /* 0x000000c0000a7882 */ /* 0x002fe20000000000 */
[----:B------:R3:W-:Y:S01]  /*1e660*/  UTMALDG.4D [UR24], [UR6], desc[UR22] ;  /* 0x00001618060075b4 */ /* 0x0007e20008019000 */
[----:B--2---:R-:W-:-:S02]  /*1e670*/  UIADD3 UR16, UR8, 0x5000, URZ ;  /* 0x0000500008107890 */ /* 0x004fc4000fffe03f */
[----:B------:R-:W-:Y:S01]  /*1e680*/  UIADD3 UR8, UR8, 0x6000, URZ ;  /* 0x0000600008087890 */ /* 0x000fe2000fffe03f */
[----:B------:R-:W-:-:S06]  /*1e690*/  UMOV UR18, 0xa0 ;  /* 0x000000a000127882 */ /* 0x000fcc0000000000 */
[----:B------:R3:W-:Y:S02]  /*1e6a0*/  UTMALDG.4D [UR16], [UR6], desc[UR22] ;  /* 0x00001610060075b4 */ /* 0x0007e40008019000 */
[----:B------:R3:W-:Y:S02]  /*1e6b0*/  UTMALDG.4D [UR8], [UR6], desc[UR22] ;  /* 0x00001608060075b4 */ /* 0x0007e40008019000 */
[----:B---3--:R-:W-:Y:S01]  /*1e6c0*/  NOP ;  /* 0x0000000000007918 */ /* 0x008fe20000000000 */
.L_x_80:
[----:B------:R-:W-:Y:S05]  /*1e6d0*/  BSYNC B0 ;  /* 0x0000000000007941 */ /* 0x000fea0003800000 */
.L_x_79:
[----:B------:R-:W-:Y:S01]  /*1e6e0*/  ISETP.LT.AND P4, PT, RZ, UR4, P3 ;  /* 0x00000004ff007c0c */ /* 0x000fe20009f81270 */
[----:B------:R-:W-:-:S12]  /*1e6f0*/  BSSY B0, `(.L_x_84) ;  /* 0x0000048000007945 */ /* 0x000fd80003800000 */
[----:B------:R-:W-:Y:S05]  /*1e700*/  @!P4 BRA `(.L_x_85) ;  /* 0x000000040018c947 */ /* 0x000fea0003800000 */
[----:B------:R-:W1:Y:S01]  /*1e710*/  S2R R5, SR_CgaCtaId ;  /* 0x0000000000057919 */ /* 0x000e620000008800 */
[----:B------:R-:W-:-:S04]  /*1e720*/  MOV R2, 0x400 ;  /* 0x0000040000027802 */ /* 0x000fc80000000f00 */
[----:B-1----:R-:W-:Y:S01]  /*1e730*/  LEA R5, R5, R2, 0x18 ;  /* 0x0000000205057211 */ /* 0x002fe200078ec0ff */
[----:B------:R-:W-:-:S05]  /*1e740*/  IMAD.MOV.U32 R2, RZ, RZ, 0x1 ;  /* 0x00000001ff027424 */ /* 0x000fca00078e00ff */
[----:B------:R-:W-:-:S04]  /*1e750*/  SHF.L.U32 R2, R2, 0x1f, RZ ;  /* 0x0000001f02027819 */ /* 0x000fc800000006ff */
[----:B------:R-:W1:Y:S02]  /*1e760*/  SYNCS.PHASECHK.TRANS64.TRYWAIT P0, [R5+URZ+0x9a028], R2 ;  /* 0x09a02802050075a7 */ /* 0x000e64000800017f */
[----:B-1----:R-:W-:Y:S05]  /*1e770*/  @!P0 BRA `(.L_x_86) ;  /* 0x0000001800fc8947 */ /* 0x002fea0003800000 */
.L_x_119:
        /* <DEDUP_REMOVED lines=8> */
.L_x_87:
[----:B------:R-:W-:-:S04]  /*1e800*/  LOP3.LUT P0, RZ, R0, 0x1f, RZ, 0xc0, !PT ;  /* 0x0000001f00ff7812 */ /* 0x000fc8000780c0ff */
[----:B------:R-:W-:-:S13]  /*1e810*/  PLOP3.LUT P0, PT, P0, P2, PT, 0x2a, 0x0 ;  /* 0x000000000000781c */ /* 0x000fda0000704572 */
[----:B------:R-:W-:Y:S05]  /*1e820*/  @P0 BRA `(.L_x_88) ;  /* 0x0000000000040947 */ /* 0x000fea0003800000 */
[----:B------:R-:W-:Y:S01]  /*1e830*/  BPT.TRAP 0x1 ;  /* 0x000000040000795c */ /* 0x000fe20000300000 */
.L_x_88:
        /* <DEDUP_REMOVED lines=8> */
[----:B------:R-:W-:Y:S01]  /*1e8c0*/  UMOV UR19, URZ ;  /* 0x0000003f00137c82 */ /* 0x000fe20008000000 */
[----:B------:R-:W-:Y:S01]  /*1e8d0*/  UMOV UR20, UR60 ;  /* 0x0000003c00147c82 */ /* 0x000fe20008000000 */
[----:B------:R-:W-:Y:S01]  /*1e8e0*/  UMOV UR21, UR61 ;  /* 0x0000003d00157c82 */ /* 0x000fe20008000000 */
[----:B------:R-:W-:-:S02]  /*1e8f0*/  UMOV UR58, 0x20 ;  /* 0x00000020003a7882 */ /* 0x000fc40000000000 */
[----:B------:R-:W-:Y:S02]  /*1e900*/  UIADD3 UR16, UR5, 0xe000, URZ ;  /* 0x0000e00005107890 */ /* 0x000fe4000fffe03f */
[----:B------:R-:W-:Y:S02]  /*1e910*/  UIADD3 UR17, UR5, 0x9a000, URZ ;  /* 0x0009a00005117890 */ /* 0x000fe4000fffe03f */
[----:B------:R-:W-:Y:S02]  /*1e920*/  UIADD3 UR56, UR5, 0x12000, URZ ;  /* 0x0001200005387890 */ /* 0x000fe4000fffe03f */
[----:B------:R-:W-:Y:S02]  /*1e930*/  UIADD3 UR48, UR5, 0x16000, URZ ;  /* 0x0001600005307890 */ /* 0x000fe4000fffe03f */
[----:B------:R-:W-:Y:S02]  /*1e940*/  UIADD3 UR40, UR5, 0x1a000, URZ ;  /* 0x0001a00005287890 */ /* 0x000fe4000fffe03f */
[----:B------:R-:W-:Y:S01]  /*1e950*/  UIADD3 UR32, UR5, 0x1e000, URZ ;  /* 0x0001e00005207890 */ /* 0x000fe2000fffe03f */
[----:B------:R1:W-:Y:S01]  /*1e960*/  UTMALDG.4D [UR16], [UR6], desc[UR8] ;  /* 0x00000810060075b4 */ /* 0x0003e20008019000 */
[----:B------:R-:W-:Y:S01]  /*1e970*/  UIADD3 UR24, UR5, 0x22000, URZ ;  /* 0x0002200005187890 */ /* 0x000fe2000fffe03f */
[----:B------:R-:W-:Y:S01]  /*1e980*/  UMOV UR59, UR19 ;  /* 0x00000013003b7c82 */ /* 0x000fe20008000000 */
[----:B------:R-:W-:Y:S01]  /*1e990*/  UMOV UR57, UR17 ;  /* 0x0000001100397c82 */ /* 0x000fe20008000000 */
        /* <DEDUP_REMOVED lines=11> */
[----:B------:R-:W-:Y:S01]  /*1ea50*/  UMOV UR34, 0x80 ;  /* 0x0000008000227882 */ /* 0x000fe20000000000 */
[----:B------:R-:W-:Y:S01]  /*1ea60*/  UMOV UR36, UR60 ;  /* 0x0000003c00247c82 */ /* 0x000fe20008000000 */
[----:B------:R-:W-:Y:S01]  /*1ea70*/  UMOV UR37, UR61 ;  /* 0x0000003d00257c82 */ /* 0x000fe20008000000 */
[----:B------:R-:W-:Y:S01]  /*1ea80*/  UMOV UR35, UR19 ;  /* 0x0000001300237c82 */ /* 0x000fe20008000000 */
[----:B------:R-:W-:Y:S01]  /*1ea90*/  UMOV UR33, UR17 ;  /* 0x0000001100217c82 */ /* 0x000fe20008000000 */
[----:B------:R2:W-:Y:S01]  /*1eaa0*/  UTMALDG.4D [UR48], [UR6], desc[UR8] ;  /* 0x00000830060075b4 */ /* 0x0005e20008019000 */
[----:B------:R-:W-:Y:S01]  /*1eab0*/  UMOV UR26, 0xa0 ;  /* 0x000000a0001a7882 */ /* 0x000fe20000000000 */
[----:B------:R-:W-:Y:S01]  /*1eac0*/  UMOV UR28, UR60 ;  /* 0x0000003c001c7c82 */ /* 0x000fe20008000000 */
[----:B------:R-:W-:Y:S01]  /*1ead0*/  UMOV UR29, UR61 ;  /* 0x0000003d001d7c82 */ /* 0x000fe20008000000 */
[----:B------:R-:W-:Y:S01]  /*1eae0*/  UMOV UR27, UR19 ;  /* 0x00000013001b7c82 */ /* 0x000fe20008000000 */
[----:B-1----:R-:W-:Y:S01]  /*1eaf0*/  UIADD3 UR16, UR5, 0x26000, URZ ;  /* 0x0002600005107890 */ /* 0x002fe2000fffe03f */
[----:B------:R-:W-:Y:S01]  /*1eb00*/  UMOV UR25, UR17 ;  /* 0x0000001100197c82 */ /* 0x000fe20008000000 */
[----:B------:R2:W-:Y:S01]  /*1eb10*/  UTMALDG.4D [UR40], [UR6], desc[UR8] ;  /* 0x00000828060075b4 */ /* 0x0005e20008019000 */
[----:B------:R-:W-:Y:S01]  /*1eb20*/  UMOV UR18, 0xc0 ;  /* 0x000000c000127882 */ /* 0x000fe20000000000 */
[----:B------:R2:W-:Y:S01]  /*1eb30*/  UTMALDG.4D [UR32], [UR6], desc[UR8] ;  /* 0x00000820060075b4 */ /* 0x0005e20008019000 */
[----:B------:R2:W-:Y:S04]  /*1eb40*/  UTMALDG.4D [UR24], [UR6], desc[UR8] ;  /* 0x00000818060075b4 */ /* 0x0005e80008019000 */
[----:B------:R2:W-:Y:S02]  /*1eb50*/  UTMALDG.4D [UR16], [UR6], desc[UR8] ;  /* 0x00000810060075b4 */ /* 0x0005e40008019000 */
[----:B--2---:R-:W-:Y:S01]  /*1eb60*/  NOP ;  /* 0x0000000000007918 */ /* 0x004fe20000000000 */
.L_x_85:
[----:B------:R-:W-:Y:S05]  /*1eb70*/  BSYNC B0 ;  /* 0x0000000000007941 */ /* 0x000fea0003800000 */
.L_x_84:
[----:B------:R-:W-:Y:S04]  /*1eb80*/  BSSY B0, `(.L_x_89) ;  /* 0x000004b000007945 */ /* 0x000fe80003800000 */
[----:B------:R-:W-:Y:S05]  /*1eb90*/  @!P3 BRA `(.L_x_90) ;  /* 0x000000040024b947 */ /* 0x000fea0003800000 */
[----:B------:R-:W1:Y:S01]  /*1eba0*/  S2R R5, SR_CgaCtaId ;  /* 0x0000000000057919 */ /* 0x000e620000008800 */
[----:B------:R-:W-:-:S04]  /*1ebb0*/  MOV R4, 0x400 ;  /* 0x0000040000047802 */ /* 0x000fc80000000f00 */
[----:B-1----:R-:W-:Y:S02]  /*1ebc0*/  LEA R6, R5, R4, 0x18 ;  /* 0x0000000405067211 */ /* 0x002fe400078ec0ff */
[----:B------:R-:W-:-:S03]  /*1ebd0*/  MOV R5, 0x1 ;  /* 0x0000000100057802 */ /* 0x000fc60000000f00 */
[----:B------:R-:W-:Y:S01]  /*1ebe0*/  IMAD R4, R3, 0x8, R6 ;  /* 0x0000000803047824 */ /* 0x000fe200078e0206 */
[----:B------:R-:W-:-:S04]  /*1ebf0*/  SHF.L.U32 R5, R5, 0x1f, RZ ;  /* 0x0000001f05057819 */ /* 0x000fc800000006ff */
[----:B------:R-:W1:Y:S02]  /*1ec00*/  SYNCS.PHASECHK.TRANS64.TRYWAIT P0, [R4+URZ+0x9a060], R5 ;  /* 0x09a06005040075a7 */ /* 0x000e64000800017f */
[----:B-1----:R-:W-:Y:S05]  /*1ec10*/  @!P0 BRA `(.L_x_91) ;  /* 0x0000001400e88947 */ /* 0x002fea0003800000 */
.L_x_120:
        /* <DEDUP_REMOVED lines=8> */
.L_x_92:
[----:B------:R-:W-:-:S04]  /*1eca0*/  LOP3.LUT P0, RZ, R0, 0x1f, RZ, 0xc0, !PT ;  /* 0x0000001f00ff7812 */ /* 0x000fc8000780c0ff */
[----:B------:R-:W-:-:S13]  /*1ecb0*/  PLOP3.LUT P0, PT, P0, P2, PT, 0x2a, 0x0 ;  /* 0x000000000000781c */ /* 0x000fda0000704572 */
[----:B------:R-:W-:Y:S05]  /*1ecc0*/  @P0 BRA `(.L_x_93) ;  /* 0x0000000000040947 */ /* 0x000fea0003800000 */
[----:B------:R-:W-:Y:S01]  /*1ecd0*/  BPT.TRAP 0x1 ;  /* 0x000000040000795c */ /* 0x000fe20000300000 */
.L_x_93:
[----:B------:R-:W-:Y:S01]  /*1ece0*/  R2UR UR48, R3 ;  /* 0x00000000033072ca */ /* 0x000fe200000e0000 */
[----:B------:R-:W-:Y:S01]  /*1ecf0*/  ULDC.64 UR8, c[0x0][0x198] ;  /* 0x0000660000087ab9 */ /* 0x000fe20000000a00 */
[----:B------:R-:W-:Y:S01]  /*1ed00*/  R2UR UR5, R6 ;  /* 0x00000000060572ca */ /* 0x000fe200000e0000 */
[----:B------:R-:W-:Y:S01]  /*1ed10*/  UIADD3 UR8, UP0, UR8, 0xf0, URZ ;  /* 0x000000f008087890 */ /* 0x000fe2000ff1e03f */
[----:B------:R-:W-:Y:S01]  /*1ed20*/  R2UR UR51, R7 ;  /* 0x00000000073372ca */ /* 0x000fe200000e0000 */
[----:B------:R-:W-:Y:S01]  /*1ed30*/  UMOV UR6, 0x0 ;  /* 0x0000000000067882 */ /* 0x000fe20000000000 */
[----:B------:R-:W-:Y:S01]  /*1ed40*/  R2UR UR49, R4 ;  /* 0x00000000043172ca */ /* 0x000fe200000e0000 */
[----:B------:R-:W-:Y:S01]  /*1ed50*/  UIADD3.X UR9, URZ, UR9, URZ, UP0, !UPT ;  /* 0x000000093f097290 */ /* 0x000fe200087fe43f */
[----:B------:R-:W-:Y:S01]  /*1ed60*/  UMOV UR7, 0x10000000 ;  /* 0x1000000000077882 */ /* 0x000fe20000000000 */
[----:B------:R-:W-:Y:S01]  /*1ed70*/  UMOV UR50, URZ ;  /* 0x0000003f00327c82 */ /* 0x000fe20008000000 */
[----:B------:R-:W-:Y:S01]  /*1ed80*/  UMOV UR52, UR60 ;  /* 0x0000003c00347c82 */ /* 0x000fe20008000000 */
[----:B------:R-:W-:Y:S01]  /*1ed90*/  UMOV UR53, UR61 ;  /* 0x0000003d00357c82 */ /* 0x000fe20008000000 */
[----:B------:R-:W-:Y:S01]  /*1eda0*/  UMOV UR42, 0x20 ;  /* 0x00000020002a7882 */ /* 0x000fe20000000000 */
[----:B------:R-:W-:-:S02]  /*1edb0*/  UMOV UR44, UR60 ;  /* 0x0000003c002c7c82 */ /* 0x000fc40008000000 */
[----:B------:R-:W-:Y:S02]  /*1edc0*/  UIMAD UR48, UR48, 0x7000, UR5 ;  /* 0x00007000303078a4 */ /* 0x000fe4000f8e0205 */
[----:B------:R-:W-:Y:S02]  /*1edd0*/  UIADD3 UR51, UR11, UR51, URZ ;  /* 0x000000330b337290 */ /* 0x000fe4000fffe03f */
[----:B------:R-:W-:Y:S02]  /*1ede0*/  UIADD3 UR49, UR49, 0x9a050, URZ ;  /* 0x0009a05031317890 */ /* 0x000fe4000fffe03f */
[----:B------:R-:W-:Y:S02]  /*1edf0*/  UIADD3 UR40, UR48, 0x1000, URZ ;  /* 0x0000100030287890 */ /* 0x000fe4000fffe03f */
[----:B------:R-:W-:Y:S01]  /*1ee00*/  UIADD3 UR16, UR48, 0x2000, URZ ;  /* 0x0000200030107890 */ /* 0x000fe2000fffe03f */
[----:B------:R-:W-:Y:S02]  /*1ee10*/  UMOV UR45, UR61 ;  /* 0x0000003d002d7c82 */ /* 0x000fe40008000000 */
[----:B------:R-:W-:Y:S01]  /*1ee20*/  UMOV UR41, UR49 ;  /* 0x0000003100297c82 */ /* 0x000fe20008000000 */
[----:B------:R-:W-:Y:S01]  /*1ee30*/  UMOV UR43, UR51 ;  /* 0x00000033002b7c82 */ /* 0x000fe20008000000 */
[----:B------:R-:W-:Y:S01]  /*1ee40*/  UMOV UR18, 0x40 ;  /* 0x0000004000127882 */ /* 0x000fe20000000000 */
[----:B------:R-:W-:Y:S01]  /*1ee50*/  UMOV UR20, UR60 ;  /* 0x0000003c00147c82 */ /* 0x000fe20008000000 */
[----:B------:R-:W-:Y:S01]  /*1ee60*/  UMOV UR21, UR61 ;  /* 0x0000003d00157c82 */ /* 0x000fe20008000000 */
[----:B------:R-:W-:Y:S01]  /*1ee70*/  UMOV UR17, UR49 ;  /* 0x0000003100117c82 */ /* 0x000fe20008000000 */
[----:B------:R-:W-:Y:S01]  /*1ee80*/  UMOV UR19, UR51 ;  /* 0x0000003300137c82 */ /* 0x000fe20008000000 */
[----:B------:R-:W-:Y:S01]  /*1ee90*/  UTMALDG.4D [UR48], [UR8], desc[UR6] ;  /* 0x00000630080075b4 */ /* 0x000fe20008019000 */
[----:B------:R-:W-:-:S02]  /*1eea0*/  UIADD3 UR32, UR48, 0x3000, URZ ;  /* 0x0000300030207890 */ /* 0x000fc4000fffe03f */
[----:B------:R-:W-:Y:S02]  /*1eeb0*/  UIADD3 UR56, UR48, 0x4000, URZ ;  /* 0x0000400030387890 */ /* 0x000fe4000fffe03f */
[----:B------:R-:W-:Y:S01]  /*1eec0*/  UIADD3 UR24, UR48, 0x5000, URZ ;  /* 0x0000500030187890 */ /* 0x000fe2000fffe03f */
[----:B------:R-:W-:Y:S01]  /*1eed0*/  UMOV UR34, 0x60 ;  /* 0x0000006000227882 */ /* 0x000fe20000000000 */
[----:B------:R-:W-:Y:S01]  /*1eee0*/  UTMALDG.4D [UR40], [UR8], desc[UR6] ;  /* 0x00000628080075b4 */ /* 0x000fe20008019000 */
        /* <DEDUP_REMOVED lines=13> */
[----:B------:R2:W-:Y:S01]  /*1efc0*/  UTMALDG.4D [UR32], [UR8], desc[UR6] ;  /* 0x00000620080075b4 */ /* 0x0005e20008019000 */
[----:B------:R2:W-:Y:S01]  /*1efd0*/  UTMALDG.4D [UR56], [UR8], desc[UR6] ;  /* 0x00000638080075b4 */ /* 0x0005e20008019000 */
[----:B------:R2:W-:Y:S01]  /*1efe0*/  UTMALDG.4D [UR24], [UR8], desc[UR6] ;  /* 0x00000618080075b4 */ /* 0x0005e20008019000 */
[----:B-1----:R-:W-:Y:S01]  /*1eff0*/  UIADD3 UR16, UR48, 0x6000, URZ ;  /* 0x0000600030107890 */ /* 0x002fe2000fffe03f */
[----:B------:R-:W-:-:S08]  /*1f000*/  UMOV UR18, 0xc0 ;  /* 0x000000c000127882 */ /* 0x000fd00000000000 */
[----:B------:R2:W-:Y:S02]  /*1f010*/  UTMALDG.4D [UR16], [UR8], desc[UR6] ;  /* 0x00000610080075b4 */ /* 0x0005e40008019000 */
[----:B--2---:R-:W-:Y:S01]  /*1f020*/  NOP ;  /* 0x0000000000007918 */ /* 0x004fe20000000000 */
.L_x_90:
[----:B------:R-:W-:Y:S05]  /*1f030*/  BSYNC B0 ;  /* 0x0000000000007941 */ /* 0x000fea0003800000 */
.L_x_89:
[----:B------:R-:W-:Y:S01]  /*1f040*/  BSSY B0, `(.L_x_94) ;  /* 0x000004d000007945 */ /* 0x000fe20003800000 */
[----:B------:R-:W-:-:S03]  /*1f050*/  IMAD.MOV.U32 R8, RZ, RZ, RZ ;  /* 0x000000ffff087224 */ /* 0x000fc600078e00ff */
        /* <DEDUP_REMOVED lines=9> */
.L_x_121:
        /* <DEDUP_REMOVED lines=8> */
.L_x_97:
[----:B------:R-:W-:-:S04]  /*1f170*/  LOP3.LUT P0, RZ, R0, 0x1f, RZ, 0xc0, !PT ;  /* 0x0000001f00ff7812 */ /* 0x000fc8000780c0ff */
[----:B------:R-:W-:-:S13]  /*1f180*/  PLOP3.LUT P0, PT, P0, P2, PT, 0x2a, 0x0 ;  /* 0x000000000000781c */ /* 0x000fda0000704572 */
[----:B------:R-:W-:Y:S05]  /*1f190*/  @P0 BRA `(.L_x_98) ;  /* 0x0000000000040947 */ /* 0x000fea0003800000 */
[----:B------:R-:W-:Y:S01]  /*1f1a0*/  BPT.TRAP 0x1 ;  /* 0x000000040000795c */ /* 0x000fe20000300000 */
.L_x_98:
[C---:B------:R-:W-:Y:S01]  /*1f1b0*/  IMAD R5, R2.reuse, 0x1c000, R5 ;  /* 0x0001c00002057824 */ /* 0x040fe200078e0205 */
[----:B------:R-:W-:Y:S01]  /*1f1c0*/  R2UR UR49, R3 ;  /* 0x00000000033172ca */ /* 0x000fe200000e0000 */
[----:B------:R-:W-:Y:S01]  /*1f1d0*/  ULDC.64 UR8, c[0x0][0x198] ;  /* 0x0000660000087ab9 */ /* 0x000fe20000000a00 */
[----:B------:R-:W-:Y:S01]  /*1f1e0*/  UMOV UR51, URZ ;  /* 0x0000003f00337c82 */ /* 0x000fe20008000000 */
[----:B------:R-:W-:Y:S01]  /*1f1f0*/  UIADD3 UR8, UP0, UR8, 0x2f0, URZ ;  /* 0x000002f008087890 */ /* 0x000fe2000ff1e03f */
[----:B------:R-:W-:Y:S01]  /*1f200*/  R2UR UR5, R5 ;  /* 0x00000000050572ca */ /* 0x000fe200000e0000 */
[----:B------:R-:W-:Y:S01]  /*1f210*/  UMOV UR6, 0x0 ;  /* 0x0000000000067882 */ /* 0x000fe20000000000 */
[----:B------:R-:W-:Y:S01]  /*1f220*/  UMOV UR7, 0x10000000 ;  /* 0x1000000000077882 */ /* 0x000fe20000000000 */
[----:B------:R-:W-:Y:S01]  /*1f230*/  UIADD3.X UR9, URZ, UR9, URZ, UP0, !UPT ;  /* 0x000000093f097290 */ /* 0x000fe200087fe43f */
[----:B------:R-:W-:Y:S01]  /*1f240*/  IMAD.MOV.U32 R8, RZ, RZ, 0x1 ;  /* 0x00000001ff087424 */ /* 0x000fe200078e00ff */
[----:B------:R-:W-:Y:S01]  /*1f250*/  UMOV UR50, URZ ;  /* 0x0000003f00327c82 */ /* 0x000fe20008000000 */
[----:B------:R-:W-:Y:S01]  /*1f260*/  UMOV UR52, UR60 ;  /* 0x0000003c00347c82 */ /* 0x000fe20008000000 */
[----:B------:R-:W-:Y:S01]  /*1f270*/  UMOV UR53, UR61 ;  /* 0x0000003d00357c82 */ /* 0x000fe20008000000 */
[----:B------:R-:W-:Y:S01]  /*1f280*/  UMOV UR42, 0x20 ;  /* 0x00000020002a7882 */ /* 0x000fe20000000000 */
[----:B------:R-:W-:Y:S01]  /*1f290*/  UIADD3 UR49, UR49, 0x9a000, URZ ;  /* 0x0009a00031317890 */ /* 0x000fe2000fffe03f */
[----:B------:R-:W-:Y:S01]  /*1f2a0*/  IADD3 R2, R2, 0x1, RZ ;  /* 0x0000000102027810 */ /* 0x000fe20007ffe0ff */
[----:B------:R-:W-:Y:S01]  /*1f2b0*/  UMOV UR44, UR60 ;  /* 0x0000003c002c7c82 */ /* 0x000fe20008000000 */
[----:B------:R-:W-:Y:S01]  /*1f2c0*/  UMOV UR45, UR61 ;  /* 0x0000003d002d7c82 */ /* 0x000fe20008000000 */
[----:B------:R-:W-:-:S02]  /*1f2d0*/  UIADD3 UR48, UR5, 0xe000, URZ ;  /* 0x0000e00005307890 */ /* 0x000fc4000fffe03f */
[----:B------:R-:W-:Y:S02]  /*1f2e0*/  UIADD3 UR40, UR5, 0x12000, URZ ;  /* 0x0001200005287890 */ /* 0x000fe4000fffe03f */
        /* <DEDUP_REMOVED lines=34> */
.L_x_95:
[----:B------:R-:W-:Y:S05]  /*1f510*/  BSYNC B0 ;  /* 0x0000000000007941 */ /* 0x000fea0003800000 */
.L_x_94:
[----:B------:R-:W-:-:S05]  /*1f520*/  IMAD.U32 R3, RZ, RZ, UR4 ;  /* 0x00000004ff037e24 */ /* 0x000fca000f8e00ff */
[----:B------:R-:W-:-:S13]  /*1f530*/  ISETP.GE.AND P0, PT, R3, 0x2, PT ;  /* 0x000000020300780c */ /* 0x000fda0003f06270 */
[----:B------:R-:W-:Y:S05]  /*1f540*/  @!P0 EXIT ;  /* 0x000000000000894d */ /* 0x000fea0003800000 */
[----:B------:R-:W-:Y:S01]  /*1f550*/  USHF.L.U32 UR5, UR4, 0x1, URZ ;  /* 0x0000000104057899 */ /* 0x000fe2000800063f */
[----:B------:R-:W-:Y:S01]  /*1f560*/  LOP3.LUT P0, RZ, R0, 0x1f, RZ, 0xc0, !PT ;  /* 0x0000001f00ff7812 */ /* 0x000fe2000780c0ff */
[----:B------:R-:W-:Y:S01]  /*1f570*/  BSSY B0, `(.L_x_99) ;  /* 0x00000a3000007945 */ /* 0x000fe20003800000 */
[----:B------:R-:W-:Y:S01]  /*1f580*/  MOV R3, UR14 ;  /* 0x0000000e00037c02 */ /* 0x000fe20008000f00 */
[----:B------:R-:W-:Y:S01]  /*1f590*/  IMAD.MOV.U32 R0, RZ, RZ, 0x1 ;  /* 0x00000001ff007424 */ /* 0x000fe200078e00ff */
[----:B------:R-:W-:Y:S02]  /*1f5a0*/  PLOP3.LUT P0, PT, P0, P2, PT, 0x2a, 0x0 ;  /* 0x000000000000781c */ /* 0x000fe40000704572 */
[----:B------:R-:W-:Y:S02]  /*1f5b0*/  LOP3.LUT R3, R3, 0x2, RZ, 0xfc, !PT ;  /* 0x0000000203037812 */ /* 0x000fe400078efcff */
[----:B------:R-:W-:-:S09]  /*1f5c0*/  MOV R9, UR5 ;  /* 0x0000000500097c02 */ /* 0x000fd20008000f00 */
.L_x_110:
[----:B------:R-:W-:Y:S04]  /*1f5d0*/  BSSY B1, `(.L_x_100) ;  /* 0x000004b000017945 */ /* 0x000fe80003800000 */
[----:B------:R-:W-:Y:S05]  /*1f5e0*/  @!P3 BRA `(.L_x_101) ;  /* 0x000000040024b947 */ /* 0x000fea0003800000 */
[----:B------:R-:W1:Y:S01]  /*1f5f0*/  S2R R5, SR_CgaCtaId ;  /* 0x0000000000057919 */ /* 0x000e620000008800 */
[----:B------:R-:W-:-:S04]  /*1f600*/  MOV R4, 0x400 ;  /* 0x0000040000047802 */ /* 0x000fc80000000f00 */
[----:B-1----:R-:W-:Y:S02]  /*1f610*/  LEA R5, R5, R4, 0x18 ;  /* 0x0000000405057211 */ /* 0x002fe400078ec0ff */
[----:B------:R-:W-:-:S03]  /*1f620*/  SHF.L.U32 R4, R0, 0x1f, RZ ;  /* 0x0000001f00047819 */ /* 0x000fc600000006ff */
[----:B------:R-:W-:-:S04]  /*1f630*/  IMAD R7, R2, 0x8, R5 ;  /* 0x0000000802077824 */ /* 0x000fc800078e0205 */
[----:B------:R-:W1:Y:S02]  /*1f640*/  SYNCS.PHASECHK.TRANS64.TRYWAIT P4, [R7+URZ+0x9a028], R4 ;  /* 0x09a02804070075a7 */ /* 0x000e64000808017f */
[----:B-1----:R-:W-:Y:S05]  /*1f650*/  @!P4 BRA `(.L_x_102) ;  /* 0x0000000c0080c947 */ /* 0x002fea0003800000 */
.L_x_122:
[----:B-1----:R-:W-:-:S04]  /*1f660*/  @P2 MOV R4, 0x1c000 ;  /* 0x0001c00000042802 */ /* 0x002fc80000000f00 */
[----:B------:R1:W-:Y:S02]  /*1f670*/  @P2 SYNCS.ARRIVE.TRANS64 RZ, [R7+URZ+0x9a000], R4 ;  /* 0x09a0000407ff29a7 */ /* 0x0003e4000800003f */
[----:B-1----:R-:W-:-:S04]  /*1f680*/  PRMT R4, R3, 0x9910, RZ ;  /* 0x0000991003047816 */ /* 0x002fc800000000ff */
[----:B------:R-:W-:-:S13]  /*1f690*/  ISETP.NE.AND P4, PT, R4, 0x2, PT ;  /* 0x000000020400780c */ /* 0x000fda0003f85270 */
[----:B------:R-:W-:Y:S05]  /*1f6a0*/  @P4 BRA `(.L_x_103) ;  /* 0x0000000000044947 */ /* 0x000fea0003800000 */
[----:B------:R-:W-:Y:S01]  /*1f6b0*/  BPT.TRAP 0x1 ;  /* 0x000000040000795c */ /* 0x000fe20000300000 */
.L_x_103:
[----:B------:R-:W-:Y:S05]  /*1f6c0*/  @P0 BRA `(.L_x_104) ;  /* 0x0000000000040947 */ /* 0x000fea0003800000 */
[----:B------:R-:W-:Y:S01]  /*1f6d0*/  BPT.TRAP 0x1 ;  /* 0x000000040000795c */ /* 0x000fe20000300000 */
.L_x_104:
[----:B------:R-:W-:Y:S01]  /*1f6e0*/  IMAD R5, R2, 0x1c000, R5 ;  /* 0x0001c00002057824 */ /* 0x000fe200078e0205 */
[----:B------:R-:W-:Y:S01]  /*1f6f0*/  R2UR UR57, R7 ;  /* 0x00000000073972ca */ /* 0x000fe200000e0000 */
[----:B------:R-:W-:Y:S01]  /*1f700*/  ULDC.64 UR8, c[0x0][0x198] ;  /* 0x0000660000087ab9 */ /* 0x000fe20000000a00 */
[----:B------:R-:W-:Y:S01]  /*1f710*/  R2UR UR59, R8 ;  /* 0x00000000083b72ca */ /* 0x000fe200000e0000 */
[----:B------:R-:W-:Y:S01]  /*1f720*/  UIADD3 UR8, UP0, UR8, 0x1f0, URZ ;  /* 0x000001f008087890 */ /* 0x000fe2000ff1e03f */
[----:B------:R-:W-:Y:S01]  /*1f730*/  R2UR UR5, R5 ;  /* 0x00000000050572ca */ /* 0x000fe200000e0000 */
[----:B------:R-:W-:Y:S01]  /*1f740*/  UMOV UR6, 0x0 ;  /* 0x0000000000067882 */ /* 0x000fe20000000000 */
[----:B------:R-:W-:Y:S01]  /*1f750*/  UMOV UR7, 0x10000000 ;  /* 0x1000000000077882 */ /* 0x000fe20000000000 */
[----:B------:R-:W-:Y:S01]  /*1f760*/  UIADD3.X UR9, URZ, UR9, URZ, UP0, !UPT ;  /* 0x000000093f097290 */ /* 0x000fe200087fe43f */
[----:B------:R-:W-:Y:S01]  /*1f770*/  VIADD R2, R2, 0x1 ;  /* 0x0000000102027836 */ /* 0x000fe20000000000 */
[----:B------:R-:W-:Y:S01]  /*1f780*/  UMOV UR58, URZ ;  /* 0x0000003f003a7c82 */ /* 0x000fe20008000000 */
[----:B------:R-:W-:Y:S01]  /*1f790*/  UMOV UR50, 0x20 ;  /* 0x0000002000327882 */ /* 0x000fe20000000000 */
[----:B------:R-:W-:Y:S01]  /*1f7a0*/  UMOV UR52, UR60 ;  /* 0x0000003c00347c82 */ /* 0x000fe20008000000 */
[----:B------:R-:W-:Y:S01]  /*1f7b0*/  UMOV UR53, UR61 ;  /* 0x0000003d00357c82 */ /* 0x000fe20008000000 */
[----:B------:R-:W-:Y:S01]  /*1f7c0*/  UIADD3 UR57, UR57, 0x9a000, URZ ;  /* 0x0009a00039397890 */ /* 0x000fe2000fffe03f */
[----:B------:R-:W-:Y:S01]  /*1f7d0*/  ISETP.NE.AND P4, PT, R2, 0x5, PT ;  /* 0x000000050200780c */ /* 0x000fe20003f85270 */
[----:B------:R-:W-:-:S02]  /*1f7e0*/  USHF.L.U32 UR59, UR59, 0x8, URZ ;  /* 0x000000083b3b7899 */ /* 0x000fc4000800063f */
[----:B------:R-:W-:Y:S01]  /*1f7f0*/  UIADD3 UR56, UR5, 0xe000, URZ ;  /* 0x0000e00005387890 */ /* 0x000fe2000fffe03f */
[----:B------:R-:W-:Y:S01]  /*1f800*/  SEL R5, RZ, 0x1, P4 ;  /* 0x00000001ff057807 */ /* 0x000fe20002000000 */
[----:B------:R-:W-:Y:S01]  /*1f810*/  UIADD3 UR48, UR5, 0x12000, URZ ;  /* 0x0001200005307890 */ /* 0x000fe2000fffe03f */
[----:B------:R-:W-:Y:S01]  /*1f820*/  SEL R2, R2, RZ, P4 ;  /* 0x000000ff02027207 */ /* 0x000fe20002000000 */
[----:B------:R-:W-:Y:S01]  /*1f830*/  UIADD3 UR16, UR5, 0x16000, URZ ;  /* 0x0001600005107890 */ /* 0x000fe2000fffe03f */
[----:B------:R-:W-:Y:S01]  /*1f840*/  LOP3.LUT R0, R0, R5, RZ, 0x3c, !PT ;  /* 0x0000000500007212 */ /* 0x000fe200078e3cff */
        /* <DEDUP_REMOVED lines=35> */
.L_x_101:
[----:B------:R-:W-:Y:S05]  /*1fa80*/  BSYNC B1 ;  /* 0x0000000000017941 */ /* 0x000fea0003800000 */
.L_x_100:
[----:B------:R-:W-:Y:S01]  /*1fa90*/  ISETP.LT.OR P4, PT, R9, 0x4, !P3 ;  /* 0x000000040900780c */ /* 0x000fe20005f81670 */
[----:B------:R-:W-:-:S12]  /*1faa0*/  BSSY B1, `(.L_x_105) ;  /* 0x000004c000017945 */ /* 0x000fd80003800000 */
[----:B------:R-:W-:Y:S05]  /*1fab0*/  @P4 BRA `(.L_x_106) ;  /* 0x0000000400284947 */ /* 0x000fea0003800000 */
[----:B------:R-:W1:Y:S01]  /*1fac0*/  S2R R5, SR_CgaCtaId ;  /* 0x0000000000057919 */ /* 0x000e620000008800 */
[----:B------:R-:W-:Y:S02]  /*1fad0*/  MOV R4, 0x400 ;  /* 0x0000040000047802 */ /* 0x000fe40000000f00 */
[----:B------:R-:W-:Y:S02]  /*1fae0*/  SHF.L.U32 R7, R0, 0x1f, RZ ;  /* 0x0000001f00077819 */ /* 0x000fe400000006ff */
[----:B-1----:R-:W-:-:S04]  /*1faf0*/  LEA R5, R5, R4, 0x18 ;  /* 0x0000000405057211 */ /* 0x002fc800078ec0ff */
[----:B------:R-:W-:-:S04]  /*1fb00*/  LEA R4, R2, R5, 0x3 ;  /* 0x0000000502047211 */ /* 0x000fc800078e18ff */
[----:B------:R-:W1:Y:S02]  /*1fb10*/  SYNCS.PHASECHK.TRANS64.TRYWAIT P4, [R4+URZ+0x9a028], R7 ;  /* 0x09a02807040075a7 */ /* 0x000e64000808017f */
[----:B-1----:R-:W-:Y:S05]  /*1fb20*/  @!P4 BRA `(.L_x_107) ;  /* 0x000000080060c947 */ /* 0x002fea0003800000 */
.L_x_123:
[----:B------:R-:W-:Y:S01]  /*1fb30*/  PRMT R6, R3, 0x9910, RZ ;  /* 0x0000991003067816 */ /* 0x000fe200000000ff */
[----:B-1----:R-:W-:-:S03]  /*1fb40*/  @P1 IMAD.MOV.U32 R7, RZ, RZ, 0x1c000 ;  /* 0x0001c000ff071424 */ /* 0x002fc600078e00ff */
[----:B------:R-:W-:Y:S01]  /*1fb50*/  ISETP.NE.AND P4, PT, R6, 0x2, PT ;  /* 0x000000020600780c */ /* 0x000fe20003f85270 */
[----:B------:R1:W-:-:S12]  /*1fb60*/  @P1 SYNCS.ARRIVE.TRANS64 RZ, [R4+URZ+0x9a000], R7 ;  /* 0x09a0000704ff19a7 */ /* 0x0003d8000800003f */
[----:B-1----:R-:W-:Y:S05]  /*1fb70*/  @P4 BRA `(.L_x_108) ;  /* 0x0000000000044947 */ /* 0x002fea0003800000 */
[----:B------:R-:W-:Y:S01]  /*1fb80*/  BPT.TRAP 0x1 ;  /* 0x000000040000795c */ /* 0x000fe20000300000 */
.L_x_108:
[----:B------:R-:W-:Y:S05]  /*1fb90*/  @P0 BRA `(.L_x_109) ;  /* 0x0000000000040947 */ /* 0x000fea0003800000 */
[----:B------:R-:W-:Y:S01]  /*1fba0*/  BPT.TRAP 0x1 ;  /* 0x000000040000795c */ /* 0x000fe20000300000 */
.L_x_109:
        /* <DEDUP_REMOVED lines=9> */
[----:B------:R-:W-:Y:S01]  /*1fc40*/  IADD3 R2, R2, 0x1, RZ ;  /* 0x0000000102027810 */ /* 0x000fe20007ffe0ff */
[----:B------:R-:W-:Y:S01]  /*1fc50*/  UMOV UR58, URZ ;  /* 0x0000003f003a7c82 */ /* 0x000fe20008000000 */
[----:B------:R-:W-:Y:S01]  /*1fc60*/  UMOV UR50, 0x20 ;  /* 0x0000002000327882 */ /* 0x000fe20000000000 */
[----:B------:R-:W-:Y:S01]  /*1fc70*/  UMOV UR52, UR60 ;  /* 0x0000003c00347c82 */ /* 0x000fe20008000000 */
[----:B------:R-:W-:Y:S01]  /*1fc80*/  UMOV UR53, UR61 ;  /* 0x0000003d00357c82 */ /* 0x000fe20008000000 */
[----:B------:R-:W-:Y:S01]  /*1fc90*/  UIADD3 UR57, UR57, 0x9a000, URZ ;  /* 0x0009a00039397890 */ /* 0x000fe2000fffe03f */
[----:B------:R-:W-:Y:S01]  /*1fca0*/  ISETP.NE.AND P4, PT, R2, 0x5, PT ;  /* 0x000000050200780c */ /* 0x000fe20003f85270 */
[----:B------:R-:W-:Y:S01]  /*1fcb0*/  USHF.L.U32 UR59, UR59, 0x8, URZ ;  /* 0x000000083b3b7899 */ /* 0x000fe2000800063f */
[----:B------:R-:W-:Y:S01]  /*1fcc0*/  VIADD R8, R8, 0x1 ;  /* 0x0000000108087836 */ /* 0x000fe20000000000 */
        /* <DEDUP_REMOVED lines=41> */
.L_x_106:
[----:B------:R-:W-:Y:S05]  /*1ff60*/  BSYNC B1 ;  /* 0x0000000000017941 */ /* 0x000fea0003800000 */
.L_x_105:
[C---:B------:R-:W-:Y:S02]  /*1ff70*/  ISETP.GT.AND P4, PT, R9.reuse, 0x4, PT ;  /* 0x000000040900780c */ /* 0x040fe40003f84270 */
[----:B------:R-:W-:-:S11]  /*1ff80*/  IADD3 R9, R9, -0x2, RZ ;  /* 0xfffffffe09097810 */ /* 0x000fd60007ffe0ff */
[----:B------:R-:W-:Y:S05]  /*1ff90*/  @P4 BRA `(.L_x_110) ;  /* 0xfffffff4008c4947 */ /* 0x000fea000383ffff */
[----:B------:R-:W-:Y:S05]  /*1ffa0*/  BSYNC B0 ;  /* 0x0000000000007941 */ /* 0x000fea0003800000 */
.L_x_99:
[----:B------:R-:W-:Y:S05]  /*1ffb0*/  EXIT ;  /* 0x000000000000794d */ /* 0x000fea0003800000 */
.L_x_15:
[----:B-1----:R-:W-:-:S04]  /*1ffc0*/  IMAD.U32 R4, RZ, RZ, UR6 ;  /* 0x00000006ff047e24 */ /* 0x002fc8000f8e00ff */
[----:B------:R1:W2:Y:S03]  /*1ffd0*/  SYNCS.PHASECHK.TRANS64.TRYWAIT P1, [R4+URZ+0x9a050], R7 ;  /* 0x09a05007040075a7 */ /* 0x0002a6000802017f */
[----:B--2---:R-:W-:Y:S05]  /*1ffe0*/  @!P1 NANOSLEEP.SYNCS 0x989680 ;  /* 0x009896800000995d */ /* 0x004fea0003900000 */
[----:B------:R-:W2:Y:S02]  /*1fff0*/  @!P1 SYNCS.PHASECHK.TRANS64 P1, [R4+URZ+0x9a050], R7 ;  /* 0x09a05007040095a7 */ /* 0x000ea4000802007f */
[----:B--2---:R-:W-:Y:S05]  /*20000*/  @!P1 BRA `(.L_x_15) ;  /* 0xfffffffc00ec9947 */ /* 0x004fea000383ffff */
[----:B------:R-:W-:Y:S05]  /*20010*/  BRA `(.L_x_111) ;  /* 0xfffffe1000187947 */ /* 0x000fea000383ffff */
.L_x_17:
[----:B--2---:R-:W-:-:S04]  /*20020*/  MOV R0, UR61 ;  /* 0x0000003d00007c02 */ /* 0x004fc80008000f00 */
[----:B------:R2:W3:Y:S03]  /*20030*/  SYNCS.PHASECHK.TRANS64.TRYWAIT P1, [R0+URZ+0x9a000], R5 ;  /* 0x09a00005000075a7 */ /* 0x0004e6000802017f */
[----:B---3--:R-:W-:Y:S05]  /*20040*/  @!P1 NANOSLEEP.SYNCS 0x989680 ;  /* 0x009896800000995d */ /* 0x008fea0003900000 */
[----:B------:R-:W3:Y:S02]  /*20050*/  @!P1 SYNCS.PHASECHK.TRANS64 P1, [R0+URZ+0x9a000], R5 ;  /* 0x09a00005000095a7 */ /* 0x000ee4000802007f */
[----:B---3--:R-:W-:Y:S05]  /*20060*/  @!P1 BRA `(.L_x_17) ;  /* 0xfffffffc00ec9947 */ /* 0x008fea000383ffff */
[----:B------:R-:W-:Y:S05]  /*20070*/  BRA `(.L_x_112) ;  /* 0xfffffe1000247947 */ /* 0x000fea000383ffff */
.L_x_18:
[----:B-1----:R-:W-:-:S04]  /*20080*/  IMAD.U32 R7, RZ, RZ, UR5 ;  /* 0x00000005ff077e24 */ /* 0x002fc8000f8e00ff */
[----:B------:R1:W2:Y:S03]  /*20090*/  SYNCS.PHASECHK.TRANS64.TRYWAIT P1, [R7+URZ+-0x8], R0 ;  /* 0xfffff800070075a7 */ /* 0x0002a6000802017f */
[----:B--2---:R-:W-:Y:S05]  /*200a0*/  @!P1 NANOSLEEP.SYNCS 0x989680 ;  /* 0x009896800000995d */ /* 0x004fea0003900000 */
[----:B------:R-:W2:Y:S02]  /*200b0*/  @!P1 SYNCS.PHASECHK.TRANS64 P1, [R7+URZ+-0x8], R0 ;  /* 0xfffff800070095a7 */ /* 0x000ea4000802007f */
[----:B--2---:R-:W-:Y:S05]  /*200c0*/  @!P1 BRA `(.L_x_18) ;  /* 0xfffffffc00ec9947 */ /* 0x004fea000383ffff */
[----:B------:R-:W-:Y:S05]  /*200d0*/  BRA `(.L_x_113) ;  /* 0xfffffe1000287947 */ /* 0x000fea000383ffff */
.L_x_20:
[----:B-1----:R-:W-:-:S04]  /*200e0*/  MOV R10, UR61 ;  /* 0x0000003d000a7c02 */ /* 0x002fc80008000f00 */
[----:B------:R1:W2:Y:S03]  /*200f0*/  SYNCS.PHASECHK.TRANS64.TRYWAIT P1, [R10+URZ+0x9a008], R5 ;  /* 0x09a008050a0075a7 */ /* 0x0002a6000802017f */
[----:B--2---:R-:W-:Y:S05]  /*20100*/  @!P1 NANOSLEEP.SYNCS 0x989680 ;  /* 0x009896800000995d */ /* 0x004fea0003900000 */
[----:B------:R-:W2:Y:S02]  /*20110*/  @!P1 SYNCS.PHASECHK.TRANS64 P1, [R10+URZ+0x9a008], R5 ;  /* 0x09a008050a0095a7 */ /* 0x000ea4000802007f */
[----:B--2---:R-:W-:Y:S05]  /*20120*/  @!P1 BRA `(.L_x_20) ;  /* 0xfffffffc00ec9947 */ /* 0x004fea000383ffff */
[----:B------:R-:W-:Y:S05]  /*20130*/  BRA `(.L_x_114) ;  /* 0xfffffe6c00707947 */ /* 0x000fea000383ffff */
.L_x_25:
[----:B-1----:R-:W-:-:S04]  /*20140*/  IMAD.U32 R7, RZ, RZ, UR5 ;  /* 0x00000005ff077e24 */ /* 0x002fc8000f8e00ff */
[----:B------:R1:W2:Y:S03]  /*20150*/  SYNCS.PHASECHK.TRANS64.TRYWAIT P2, [R7+URZ+0x9a000], R0 ;  /* 0x09a00000070075a7 */ /* 0x0002a6000804017f */
[----:B--2---:R-:W-:Y:S05]  /*20160*/  @!P2 NANOSLEEP.SYNCS 0x989680 ;  /* 0x009896800000a95d */ /* 0x004fea0003900000 */
[----:B------:R-:W2:Y:S02]  /*20170*/  @!P2 SYNCS.PHASECHK.TRANS64 P2, [R7+URZ+0x9a000], R0 ;  /* 0x09a000000700a5a7 */ /* 0x000ea4000804007f */
[----:B--2---:R-:W-:Y:S05]  /*20180*/  @!P2 BRA `(.L_x_25) ;  /* 0xfffffffc00eca947 */ /* 0x004fea000383ffff */
[----:B------:R-:W-:Y:S05]  /*20190*/  BRA `(.L_x_115) ;  /* 0xfffffe9400dc7947 */ /* 0x000fea000383ffff */
.L_x_29:
[----:B-1----:R-:W-:-:S04]  /*201a0*/  MOV R5, UR6 ;  /* 0x0000000600057c02 */ /* 0x002fc80008000f00 */
[----:B------:R1:W2:Y:S03]  /*201b0*/  SYNCS.PHASECHK.TRANS64.TRYWAIT P2, [R5+URZ+0x9a000], R22 ;  /* 0x09a00016050075a7 */ /* 0x0002a6000804017f */
[----:B--2---:R-:W-:Y:S05]  /*201c0*/  @!P2 NANOSLEEP.SYNCS 0x989680 ;  /* 0x009896800000a95d */ /* 0x004fea0003900000 */
[----:B------:R-:W2:Y:S02]  /*201d0*/  @!P2 SYNCS.PHASECHK.TRANS64 P2, [R5+URZ+0x9a000], R22 ;  /* 0x09a000160500a5a7 */ /* 0x000ea4000804007f */
[----:B--2---:R-:W-:Y:S05]  /*201e0*/  @!P2 BRA `(.L_x_29) ;  /* 0xfffffffc00eca947 */ /* 0x004fea000383ffff */
[----:B------:R-:W-:Y:S05]  /*201f0*/  BRA `(.L_x_28) ;  /* 0xfffffee800707947 */ /* 0x000fea000383ffff */
.L_x_37:
[----:B-12---:R-:W-:-:S04]  /*20200*/  IMAD.U32 R7, RZ, RZ, UR5 ;  /* 0x00000005ff077e24 */ /* 0x006fc8000f8e00ff */
[----:B------:R1:W2:Y:S03]  /*20210*/  SYNCS.PHASECHK.TRANS64.TRYWAIT P2, [R7+URZ+0x9a000], R0 ;  /* 0x09a00000070075a7 */ /* 0x0002a6000804017f */
[----:B--2---:R-:W-:Y:S05]  /*20220*/  @!P2 NANOSLEEP.SYNCS 0x989680 ;  /* 0x009896800000a95d */ /* 0x004fea0003900000 */
[----:B------:R-:W2:Y:S02]  /*20230*/  @!P2 SYNCS.PHASECHK.TRANS64 P2, [R7+URZ+0x9a000], R0 ;  /* 0x09a000000700a5a7 */ /* 0x000ea4000804007f */
[----:B--2---:R-:W-:Y:S05]  /*20240*/  @!P2 BRA `(.L_x_37) ;  /* 0xfffffffc00eca947 */ /* 0x004fea000383ffff */
[----:B------:R-:W-:Y:S05]  /*20250*/  BRA `(.L_x_116) ;  /* 0xffffff10006c7947 */ /* 0x000fea000383ffff */
.L_x_41:
[----:B-1----:R-:W-:-:S04]  /*20260*/  MOV R6, UR6 ;  /* 0x0000000600067c02 */ /* 0x002fc80008000f00 */
[----:B------:R1:W2:Y:S03]  /*20270*/  SYNCS.PHASECHK.TRANS64.TRYWAIT P2, [R6+URZ+0x9a000], R7 ;  /* 0x09a00007060075a7 */ /* 0x0002a6000804017f */
[----:B--2---:R-:W-:Y:S05]  /*20280*/  @!P2 NANOSLEEP.SYNCS 0x989680 ;  /* 0x009896800000a95d */ /* 0x004fea0003900000 */
[----:B------:R-:W2:Y:S02]  /*20290*/  @!P2 SYNCS.PHASECHK.TRANS64 P2, [R6+URZ+0x9a000], R7 ;  /* 0x09a000070600a5a7 */ /* 0x000ea4000804007f */
[----:B--2---:R-:W-:Y:S05]  /*202a0*/  @!P2 BRA `(.L_x_41) ;  /* 0xfffffffc00eca947 */ /* 0x004fea000383ffff */
[----:B------:R-:W-:Y:S05]  /*202b0*/  BRA `(.L_x_40) ;  /* 0xffffff8800e07947 */ /* 0x000fea000383ffff */
.L_x_57:
[----:B-1----:R-:W-:-:S04]  /*202c0*/  IMAD.U32 R3, RZ, RZ, UR4 ;  /* 0x00000004ff037e24 */ /* 0x002fc8000f8e00ff */
[----:B------:R1:W2:Y:S03]  /*202d0*/  SYNCS.PHASECHK.TRANS64.TRYWAIT P0, [R3+URZ+0x8], R0 ;  /* 0x00000800030075a7 */ /* 0x0002a6000800017f */
[----:B--2---:R-:W-:Y:S05]  /*202e0*/  @!P0 NANOSLEEP.SYNCS 0x989680 ;  /* 0x009896800000895d */ /* 0x004fea0003900000 */
[----:B------:R-:W2:Y:S02]  /*202f0*/  @!P0 SYNCS.PHASECHK.TRANS64 P0, [R3+URZ+0x8], R0 ;  /* 0x00000800030085a7 */ /* 0x000ea4000800007f */
[----:B--2---:R-:W-:Y:S05]  /*20300*/  @!P0 BRA `(.L_x_57) ;  /* 0xfffffffc00ec8947 */ /* 0x004fea000383ffff */
[----:B------:R-:W-:Y:S05]  /*20310*/  BRA `(.L_x_117) ;  /* 0xffffffbc00f87947 */ /* 0x000fea000383ffff */
.L_x_81:
[----:B-1----:R1:W2:Y:S02]  /*20320*/  SYNCS.PHASECHK.TRANS64.TRYWAIT P0, [R4+URZ+0x9a060], R3 ;  /* 0x09a06003040075a7 */ /* 0x0022a4000800017f */
[----:B--2---:R-:W-:Y:S05]  /*20330*/  @!P0 NANOSLEEP.SYNCS 0x989680 ;  /* 0x009896800000895d */ /* 0x004fea0003900000 */
[----:B------:R-:W2:Y:S02]  /*20340*/  @!P0 SYNCS.PHASECHK.TRANS64 P0, [R4+URZ+0x9a060], R3 ;  /* 0x09a06003040085a7 */ /* 0x000ea4000800007f */
[----:B--2---:R-:W-:Y:S05]  /*20350*/  @!P0 BRA `(.L_x_81) ;  /* 0xfffffffc00f08947 */ /* 0x004fea000383ffff */
[----:B------:R-:W-:Y:S05]  /*20360*/  BRA `(.L_x_118) ;  /* 0xffffffdc00f07947 */ /* 0x000fea000383ffff */
.L_x_86:
[----:B-1----:R1:W2:Y:S02]  /*20370*/  SYNCS.PHASECHK.TRANS64.TRYWAIT P0, [R5+URZ+0x9a028], R2 ;  /* 0x09a02802050075a7 */ /* 0x0022a4000800017f */
[----:B--2---:R-:W-:Y:S05]  /*20380*/  @!P0 NANOSLEEP.SYNCS 0x989680 ;  /* 0x009896800000895d */ /* 0x004fea0003900000 */
[----:B------:R-:W2:Y:S02]  /*20390*/  @!P0 SYNCS.PHASECHK.TRANS64 P0, [R5+URZ+0x9a028], R2 ;  /* 0x09a02802050085a7 */ /* 0x000ea4000800007f */
[----:B--2---:R-:W-:Y:S05]  /*203a0*/  @!P0 BRA `(.L_x_86) ;  /* 0xfffffffc00f08947 */ /* 0x004fea000383ffff */
[----:B------:R-:W-:Y:S05]  /*203b0*/  BRA `(.L_x_119) ;  /* 0xffffffe000f07947 */ /* 0x000fea000383ffff */
.L_x_91:
[----:B-1----:R1:W2:Y:S02]  /*203c0*/  SYNCS.PHASECHK.TRANS64.TRYWAIT P0, [R4+URZ+0x9a060], R5 ;  /* 0x09a06005040075a7 */ /* 0x0022a4000800017f */
[----:B--2---:R-:W-:Y:S05]  /*203d0*/  @!P0 NANOSLEEP.SYNCS 0x989680 ;  /* 0x009896800000895d */ /* 0x004fea0003900000 */
[----:B------:R-:W2:Y:S02]  /*203e0*/  @!P0 SYNCS.PHASECHK.TRANS64 P0, [R4+URZ+0x9a060], R5 ;  /* 0x09a06005040085a7 */ /* 0x000ea4000800007f */
[----:B--2---:R-:W-:Y:S05]  /*203f0*/  @!P0 BRA `(.L_x_91) ;  /* 0xfffffffc00f08947 */ /* 0x004fea000383ffff */
[----:B------:R-:W-:Y:S05]  /*20400*/  BRA `(.L_x_120) ;  /* 0xffffffe800047947 */ /* 0x000fea000383ffff */
.L_x_96:
[----:B-1----:R1:W2:Y:S02]  /*20410*/  SYNCS.PHASECHK.TRANS64.TRYWAIT P0, [R3+URZ+0x9a028], R4 ;  /* 0x09a02804030075a7 */ /* 0x0022a4000800017f */
[----:B--2---:R-:W-:Y:S05]  /*20420*/  @!P0 NANOSLEEP.SYNCS 0x989680 ;  /* 0x009896800000895d */ /* 0x004fea0003900000 */
[----:B------:R-:W2:Y:S02]  /*20430*/  @!P0 SYNCS.PHASECHK.TRANS64 P0, [R3+URZ+0x9a028], R4 ;  /* 0x09a02804030085a7 */ /* 0x000ea4000800007f */
[----:B--2---:R-:W-:Y:S05]  /*20440*/  @!P0 BRA `(.L_x_96) ;  /* 0xfffffffc00f08947 */ /* 0x004fea000383ffff */
[----:B------:R-:W-:Y:S05]  /*20450*/  BRA `(.L_x_121) ;  /* 0xffffffec00247947 */ /* 0x000fea000383ffff */
.L_x_102:
[----:B-1----:R1:W2:Y:S02]  /*20460*/  SYNCS.PHASECHK.TRANS64.TRYWAIT P4, [R7+URZ+0x9a028], R4 ;  /* 0x09a02804070075a7 */ /* 0x0022a4000808017f */
[----:B--2---:R-:W-:Y:S05]  /*20470*/  @!P4 NANOSLEEP.SYNCS 0x989680 ;  /* 0x009896800000c95d */ /* 0x004fea0003900000 */
[----:B------:R-:W2:Y:S02]  /*20480*/  @!P4 SYNCS.PHASECHK.TRANS64 P4, [R7+URZ+0x9a028], R4 ;  /* 0x09a028040700c5a7 */ /* 0x000ea4000808007f */
[----:B--2---:R-:W-:Y:S05]  /*20490*/  @!P4 BRA `(.L_x_102) ;  /* 0xfffffffc00f0c947 */ /* 0x004fea000383ffff */
[----:B------:R-:W-:Y:S05]  /*204a0*/  BRA `(.L_x_122) ;  /* 0xfffffff0006c7947 */ /* 0x000fea000383ffff */
.L_x_107:
[----:B-1----:R1:W2:Y:S02]  /*204b0*/  SYNCS.PHASECHK.TRANS64.TRYWAIT P4, [R4+URZ+0x9a028], R7 ;  /* 0x09a02807040075a7 */ /* 0x0022a4000808017f */
[----:B--2---:R-:W-:Y:S05]  /*204c0*/  @!P4 NANOSLEEP.SYNCS 0x989680 ;  /* 0x009896800000c95d */ /* 0x004fea0003900000 */
[----:B------:R-:W2:Y:S02]  /*204d0*/  @!P4 SYNCS.PHASECHK.TRANS64 P4, [R4+URZ+0x9a028], R7 ;  /* 0x09a028070400c5a7 */ /* 0x000ea4000808007f */
[----:B--2---:R-:W-:Y:S05]  /*204e0*/  @!P4 BRA `(.L_x_107) ;  /* 0xfffffffc00f0c947 */ /* 0x004fea000383ffff */
[----:B------:R-:W-:Y:S05]  /*204f0*/  BRA `(.L_x_123) ;  /* 0xfffffff4008c7947 */ /* 0x000fea000383ffff */
        .weak           $__internal_0_$__cuda_sm20_rcp_rn_f32_slowpath
        .type           $__internal_0_$__cuda_sm20_rcp_rn_f32_slowpath,@function
        .size           $__internal_0_$__cuda_sm20_rcp_rn_f32_slowpath,(.L_x_129 - $__internal_0_$__cuda_sm20_rcp_rn_f32_slowpath)
$__internal_0_$__cuda_sm20_rcp_rn_f32_slowpath:
[----:B------:R-:W-:Y:S01]  /*20500*/  SHF.L.U32 R2, R3, 0x1, RZ ;  /* 0x0000000103027819 */ /* 0x000fe200000006ff */
[----:B------:R-:W-:Y:S03]  /*20510*/  BSSY B2, `(.L_x_124) ;  /* 0x0000030000027945 */ /* 0x000fe60003800000 */
[----:B------:R-:W-:-:S04]  /*20520*/  SHF.R.U32.HI R20, RZ, 0x18, R2 ;  /* 0x00000018ff147819 */ /* 0x000fc80000011602 */
[----:B------:R-:W-:-:S13]  /*20530*/  ISETP.NE.U32.AND P0, PT, R20, RZ, PT ;  /* 0x000000ff1400720c */ /* 0x000fda0003f05070 */
[----:B------:R-:W-:Y:S05]  /*20540*/  @P0 BRA `(.L_x_125) ;  /* 0x0000000000280947 */ /* 0x000fea0003800000 */
[----:B------:R-:W-:-:S05]  /*20550*/  IMAD.SHL.U32 R2, R3, 0x2, RZ ;  /* 0x0000000203027824 */ /* 0x000fca00078e00ff */
[----:B------:R-:W-:-:S13]  /*20560*/  ISETP.NE.AND P0, PT, R2, RZ, PT ;  /* 0x000000ff0200720c */ /* 0x000fda0003f05270 */
[----:B------:R-:W-:Y:S01]  /*20570*/  @P0 FFMA R10, R3, 1.84467440737095516160e+19, RZ ;  /* 0x5f800000030a0823 */ /* 0x000fe200000000ff */
[----:B------:R-:W-:Y:S08]  /*20580*/  @!P0 MUFU.RCP R9, R3 ;  /* 0x0000000300098308 */ /* 0x000ff00000001000 */
[----:B------:R-:W1:Y:S02]  /*20590*/  @P0 MUFU.RCP R11, R10 ;  /* 0x0000000a000b0308 */ /* 0x000e640000001000 */
[----:B-1----:R-:W-:-:S04]  /*205a0*/  @P0 FFMA R2, R10, R11, -1 ;  /* 0xbf8000000a020423 */ /* 0x002fc8000000000b */
[----:B------:R-:W-:-:S04]  /*205b0*/  @P0 FADD.FTZ R2, -R2, -RZ ;  /* 0x800000ff02020221 */ /* 0x000fc80000010100 */
[----:B------:R-:W-:-:S04]  /*205c0*/  @P0 FFMA R2, R11, R2, R11 ;  /* 0x000000020b020223 */ /* 0x000fc8000000000b */
[----:B------:R-:W-:Y:S01]  /*205d0*/  @P0 FFMA R9, R2, 1.84467440737095516160e+19, RZ ;  /* 0x5f80000002090823 */ /* 0x000fe200000000ff */
[----:B------:R-:W-:Y:S06]  /*205e0*/  BRA `(.L_x_126) ;  /* 0x0000000000887947 */ /* 0x000fec0003800000 */
.L_x_125:
[----:B------:R-:W-:-:S04]  /*205f0*/  IADD3 R21, R20, -0xfd, RZ ;  /* 0xffffff0314157810 */ /* 0x000fc80007ffe0ff */
[----:B------:R-:W-:-:S13]  /*20600*/  ISETP.GT.U32.AND P0, PT, R21, 0x1, PT ;  /* 0x000000011500780c */ /* 0x000fda0003f04070 */
[----:B------:R-:W-:Y:S05]  /*20610*/  @P0 BRA `(.L_x_127) ;  /* 0x0000000000780947 */ /* 0x000fea0003800000 */
[----:B------:R-:W-:Y:S01]  /*20620*/  LOP3.LUT R2, R3, 0x7fffff, RZ, 0xc0, !PT ;  /* 0x007fffff03027812 */ /* 0x000fe200078ec0ff */
[----:B------:R-:W-:-:S03]  /*20630*/  IMAD.MOV.U32 R12, RZ, RZ, 0x3 ;  /* 0x00000003ff0c7424 */ /* 0x000fc600078e00ff */
[----:B------:R-:W-:Y:S02]  /*20640*/  LOP3.LUT R2, R2, 0x3f800000, RZ, 0xfc, !PT ;  /* 0x3f80000002027812 */ /* 0x000fe400078efcff */
[----:B------:R-:W-:Y:S02]  /*20650*/  SHF.L.U32 R12, R12, R21, RZ ;  /* 0x000000150c0c7219 */ /* 0x000fe400000006ff */
[----:B------:R-:W1:Y:S02]  /*20660*/  MUFU.RCP R9, R2 ;  /* 0x0000000200097308 */ /* 0x000e640000001000 */
[----:B-1----:R-:W-:-:S04]  /*20670*/  FFMA R10, R2, R9, -1 ;  /* 0xbf800000020a7423 */ /* 0x002fc80000000009 */
[----:B------:R-:W-:-:S04]  /*20680*/  FADD.FTZ R10, -R10, -RZ ;  /* 0x800000ff0a0a7221 */ /* 0x000fc80000010100 */
[CCC-:B------:R-:W-:Y:S01]  /*20690*/  FFMA.RM R11, R9.reuse, R10.reuse, R9.reuse ;  /* 0x0000000a090b7223 */ /* 0x1c0fe20000004009 */
[----:B------:R-:W-:-:S04]  /*206a0*/  FFMA.RP R10, R9, R10, R9 ;  /* 0x0000000a090a7223 */ /* 0x000fc80000008009 */
[C---:B------:R-:W-:Y:S02]  /*206b0*/  LOP3.LUT R9, R11.reuse, 0x7fffff, RZ, 0xc0, !PT ;  /* 0x007fffff0b097812 */ /* 0x040fe400078ec0ff */
[----:B------:R-:W-:Y:S02]  /*206c0*/  FSETP.NEU.FTZ.AND P0, PT, R11, R10, PT ;  /* 0x0000000a0b00720b */ /* 0x000fe40003f1d000 */
[----:B------:R-:W-:Y:S02]  /*206d0*/  LOP3.LUT R9, R9, 0x800000, RZ, 0xfc, !PT ;  /* 0x0080000009097812 */ /* 0x000fe400078efcff */
[----:B------:R-:W-:Y:S02]  /*206e0*/  SEL R10, RZ, 0xffffffff, !P0 ;  /* 0xffffffffff0a7807 */ /* 0x000fe40004000000 */
[----:B------:R-:W-:Y:S02]  /*206f0*/  LOP3.LUT R12, R12, R9, RZ, 0xc0, !PT ;  /* 0x000000090c0c7212 */ /* 0x000fe400078ec0ff */
[----:B------:R-:W-:-:S02]  /*20700*/  IADD3 R10, -R10, RZ, RZ ;  /* 0x000000ff0a0a7210 */ /* 0x000fc40007ffe1ff */
[-C--:B------:R-:W-:Y:S02]  /*20710*/  SHF.R.U32.HI R12, RZ, R21.reuse, R12 ;  /* 0x00000015ff0c7219 */ /* 0x080fe4000001160c */
[----:B------:R-:W-:Y:S02]  /*20720*/  LOP3.LUT P1, RZ, R10, R21, R9, 0xf8, !PT ;  /* 0x000000150aff7212 */ /* 0x000fe4000782f809 */
[C---:B------:R-:W-:Y:S02]  /*20730*/  LOP3.LUT P0, RZ, R12.reuse, 0x1, RZ, 0xc0, !PT ;  /* 0x000000010cff7812 */ /* 0x040fe4000780c0ff */
[----:B------:R-:W-:-:S04]  /*20740*/  LOP3.LUT P2, RZ, R12, 0x2, RZ, 0xc0, !PT ;  /* 0x000000020cff7812 */ /* 0x000fc8000784c0ff */
[----:B------:R-:W-:Y:S02]  /*20750*/  PLOP3.LUT P0, PT, P0, P1, P2, 0xe0, 0x0 ;  /* 0x000000000000781c */ /* 0x000fe40000703c20 */
[----:B------:R-:W-:Y:S02]  /*20760*/  LOP3.LUT P1, RZ, R3, 0x7fffff, RZ, 0xc0, !PT ;  /* 0x007fffff03ff7812 */ /* 0x000fe4000782c0ff */
[----:B------:R-:W-:-:S05]  /*20770*/  SEL R2, RZ, 0x1, !P0 ;  /* 0x00000001ff027807 */ /* 0x000fca0004000000 */
[----:B------:R-:W-:-:S05]  /*20780*/  IMAD.MOV R2, RZ, RZ, -R2 ;  /* 0x000000ffff027224 */ /* 0x000fca00078e0a02 */
[----:B------:R-:W-:Y:S02]  /*20790*/  ISETP.GE.AND P0, PT, R2, RZ, PT ;  /* 0x000000ff0200720c */ /* 0x000fe40003f06270 */
[----:B------:R-:W-:-:S04]  /*207a0*/  IADD3 R2, R20, -0xfc, RZ ;  /* 0xffffff0414027810 */ /* 0x000fc80007ffe0ff */
[----:B------:R-:W-:-:S07]  /*207b0*/  SHF.R.U32.HI R2, RZ, R2, R9 ;  /* 0x00000002ff027219 */ /* 0x000fce0000011609 */
[----:B------:R-:W-:-:S05]  /*207c0*/  @!P0 VIADD R2, R2, 0x1 ;  /* 0x0000000102028836 */ /* 0x000fca0000000000 */
[----:B------:R-:W-:-:S04]  /*207d0*/  @!P1 SHF.L.U32 R2, R2, 0x1, RZ ;  /* 0x0000000102029819 */ /* 0x000fc800000006ff */
[----:B------:R-:W-:Y:S01]  /*207e0*/  LOP3.LUT R9, R2, 0x80000000, R3, 0xf8, !PT ;  /* 0x8000000002097812 */ /* 0x000fe200078ef803 */
[----:B------:R-:W-:Y:S06]  /*207f0*/  BRA `(.L_x_126) ;  /* 0x0000000000047947 */ /* 0x000fec0003800000 */
.L_x_127:
[----:B------:R1:W2:Y:S02]  /*20800*/  MUFU.RCP R9, R3 ;  /* 0x0000000300097308 */ /* 0x0002a40000001000 */
.L_x_126:
[----:B------:R-:W-:Y:S05]  /*20810*/  BSYNC B2 ;  /* 0x0000000000027941 */ /* 0x000fea0003800000 */
.L_x_124:
[----:B------:R-:W-:Y:S01]  /*20820*/  IMAD.MOV.U32 R2, RZ, RZ, R13 ;  /* 0x000000ffff027224 */ /* 0x000fe200078e000d */
[----:B-1----:R-:W-:-:S04]  /*20830*/  MOV R3, 0x0 ;  /* 0x0000000000037802 */ /* 0x002fc80000000f00 */
[----:B--2---:R-:W-:Y:S05]  /*20840*/  RET.REL.NODEC R2 `(_ZN7cutlass13device_kernelINS_4fmha6kernel28FmhaKernelTmaWarpSpecializedINS1_10collective30FmhaMainloopTmaWarpSpecializedINS_10bfloat16_tEffN4cute5tupleIJNS7_1CILi128EEENS9_ILi256EEENS9_ILi224EEEEEENS8_IJiNS9_ILi1EEENS8_IJiiEEEEEESG_SG_NS4_12CausalFusionEJEEENS4_15FmhaFwdEpilogueIS6_fNS8_IJNS9_ILi64EEESC_SB_EEEEENS2_23IndividualTileSchedulerEJEEEEEvNT_6ParamsE) ;  /* 0xfffffdf402ec7950 */ /* 0x004fea0003c3ffff */
.L_x_128:
[----:B------:R-:W-:-:S00]  /*20850*/  BRA `(.L_x_128) ;  /* 0xfffffffc00fc7947 */ /* 0x000fc0000383ffff */
[----:B------:R-:W-:-:S00]  /*20860*/  NOP ;  /* 0x0000000000007918 */ /* 0x000fc00000000000 */
        /* <DEDUP_REMOVED lines=9> */
.L_x_129:


//--------------------- .nv.global.init           --------------------------
	.section	.nv.global.init,"aw",@progbits
.nv.global.init:
	.type		$str$24,@object
	.size		$str$24,($str$25 - $str$24)
$str$24:
        /*0000*/ 	.byte	0x28, 0x61, 0x64, 0x64, 0x72, 0x65, 0x73, 0x73, 0x20, 0x26, 0x20, 0x6d, 0x61, 0x73, 0x6b, 0x29
        /*0010*/ 	.byte	0x20, 0x3d, 0x3d, 0x20, 0x30, 0x00
	.type		$str$25,@object
	.size		$str$25,(__unnamed_1 - $str$25)
$str$25:
        /*0016*/ 	.byte	0x2f, 0x74, 0x6d, 0x70, 0x2f, 0x63, 0x75, 0x74, 0x6c, 0x61, 0x73, 0x73, 0x5f, 0x73, 0x77, 0x65
        /*0026*/ 	.byte	0x65, 0x70, 0x5f, 0x73, 0x72, 0x63, 0x2f, 0x69, 0x6e, 0x63, 0x6c, 0x75, 0x64, 0x65, 0x2f, 0x63
        /*0036*/ 	.byte	0x75, 0x74, 0x65, 0x2f, 0x70, 0x6f, 0x69, 0x6e, 0x74, 0x65, 0x72, 0x5f, 0x66, 0x6c, 0x61, 0x67
        /*0046*/ 	.byte	0x67, 0x65, 0x64, 0x2e, 0x68, 0x70, 0x70, 0x00
	.type		__unnamed_1,@object
	.size		__unnamed_1,(__unnamed_2 - __unnamed_1)
__unnamed_1:
        /* <DEDUP_REMOVED lines=28> */
        /*020e*/ 	.byte	0x32, 0x30, 0x34, 0x38, 0x3e, 0x3e, 0x3e, 0x3e, 0x3e, 0x5d, 0x00
	.type		__unnamed_2,@object
	.size		__unnamed_2,(.L_1 - __unnamed_2)
__unnamed_2:
        /* <DEDUP_REMOVED lines=29> */
.L_1:


//--------------------- .nv.shared._ZN7cutlass13device_kernelINS_4fmha6kernel28FmhaKernelTmaWarpSpecializedINS1_10collective30FmhaMainloopTmaWarpSpecializedINS_10bfloat16_tEffN4cute5tupleIJNS7_1CILi128EEENS9_ILi256EEENS9_ILi224EEEEEENS8_IJiNS9_ILi1EEENS8_IJiiEEEEEESG_SG_NS4_12CausalFusionEJEEENS4_15FmhaFwdEpilogueIS6_fNS8_IJNS9_ILi64EEESC_SB_EEEEENS2_23IndividualTileSchedulerEJEEEEEvNT_6ParamsE --------------------------
	.section	.nv.shared._ZN7cutlass13device_kernelINS_4fmha6kernel28FmhaKernelTmaWarpSpecializedINS1_10collective30FmhaMainloopTmaWarpSpecializedINS_10bfloat16_tEffN4cute5tupleIJNS7_1CILi128EEENS9_ILi256EEENS9_ILi224EEEEEENS8_IJiNS9_ILi1EEENS8_IJiiEEEEEESG_SG_NS4_12CausalFusionEJEEENS4_15FmhaFwdEpilogueIS6_fNS8_IJNS9_ILi64EEESC_SB_EEEEENS2_23IndividualTileSchedulerEJEEEEEvNT_6ParamsE,"aw",@nobits
	.sectionflags	@""
	.align	16
	.zero		1024


//--------------------- .nv.shared.reserved.0     --------------------------
	.section	.nv.shared.reserved.0,"aw",@nobits
	.weak		__nv_reservedSMEM_offset_0_alias
	.size		__nv_reservedSMEM_offset_0_alias, 0, 0
	.other		__nv_reservedSMEM_offset_0_alias,@"STO_CUDA_RESERVED_SHARED STV_DEFAULT"
__nv_reservedSMEM_offset_0_alias:
	.zero		0


//--------------------- .nv.global                --------------------------
	.section	.nv.global,"aw",@nobits
.nv.global:
	.type		_ZN39_INTERNAL_5fbb7481_4_k_cu_1b4b1a55_27774cute1_E,@object
	.size		_ZN39_INTERNAL_5fbb7481_4_k_cu_1b4b1a55_27774cute1_E,(_ZN39_INTERNAL_5fbb7481_4_k_cu_1b4b1a55_27774cuda3std3__45__cpo6cbeginE - _ZN39_INTERNAL_5fbb7481_4_k_cu_1b4b1a55_27774cute1_E)
_ZN39_INTERNAL_5fbb7481_4_k_cu_1b4b1a55_27774cute1_E:
	.zero		1
	.type		_ZN39_INTERNAL_5fbb7481_4_k_cu_1b4b1a55_27774cuda3std3__45__cpo6cbeginE,@object
	.size		_ZN39_INTERNAL_5fbb7481_4_k_cu_1b4b1a55_27774cuda3std3__45__cpo6cbeginE,(_ZN39_INTERNAL_5fbb7481_4_k_cu_1b4b1a55_27774cuda3std3__48in_placeE - _ZN39_INTERNAL_5fbb7481_4_k_cu_1b4b1a55_27774cuda3std3__45__cpo6cbeginE)
_ZN39_INTERNAL_5fbb7481_4_k_cu_1b4b1a55_27774cuda3std3__45__cpo6cbeginE:
	.zero		1
	.type		_ZN39_INTERNAL_5fbb7481_4_k_cu_1b4b1a55_27774cuda3std3__48in_placeE,@object
	.size		_ZN39_INTERNAL_5fbb7481_4_k_cu_1b4b1a55_27774cuda3std3__48in_placeE,(_ZN39_INTERNAL_5fbb7481_4_k_cu_1b4b1a55_27774cuda3std6ranges3__45__cpo9iter_moveE - _ZN39_INTERNAL_5fbb7481_4_k_cu_1b4b1a55_27774cuda3std3__48in_placeE)
_ZN39_INTERNAL_5fbb7481_4_k_cu_1b4b1a55_27774cuda3std3__48in_placeE:
	.zero		1
	.type		_ZN39_INTERNAL_5fbb7481_4_k_cu_1b4b1a55_27774cuda3std6ranges3__45__cpo9iter_moveE,@object
	.size		_ZN39_INTERNAL_5fbb7481_4_k_cu_1b4b1a55_27774cuda3std6ranges3__45__cpo9iter_moveE,(_ZN39_INTERNAL_5fbb7481_4_k_cu_1b4b1a55_27774cuda3std3__45__cpo5beginE - _ZN39_INTERNAL_5fbb7481_4_k_cu_1b4b1a55_27774cuda3std6ranges3__45__cpo9iter_moveE)
_ZN39_INTERNAL_5fbb7481_4_k_cu_1b4b1a55_27774cuda3std6ranges3__45__cpo9iter_moveE:
	.zero		1
	.type		_ZN39_INTERNAL_5fbb7481_4_k_cu_1b4b1a55_27774cuda3std3__45__cpo5beginE,@object
	.size		_ZN39_INTERNAL_5fbb7481_4_k_cu_1b4b1a55_27774cuda3std3__45__cpo5beginE,(_ZN39_INTERNAL_5fbb7481_4_k_cu_1b4b1a55_27774cuda3std3__441_GLOBAL__N__5fbb7481_4_k_cu_1b4b1a55_27776ignoreE - _ZN39_INTERNAL_5fbb7481_4_k_cu_1b4b1a55_27774cuda3std3__45__cpo5beginE)
_ZN39_INTERNAL_5fbb7481_4_k_cu_1b4b1a55_27774cuda3std3__45__cpo5beginE:
	.zero		1
	.type		_ZN39_INTERNAL_5fbb7481_4_k_cu_1b4b1a55_27774cuda3std3__441_GLOBAL__N__5fbb7481_4_k_cu_1b4b1a55_27776ignoreE,@object
	.size		_ZN39_INTERNAL_5fbb7481_4_k_cu_1b4b1a55_27774cuda3std3__441_GLOBAL__N__5fbb7481_4_k_cu_1b4b1a55_27776ignoreE,(_ZN39_INTERNAL_5fbb7481_4_k_cu_1b4b1a55_27774cute7productE - _ZN39_INTERNAL_5fbb7481_4_k_cu_1b4b1a55_27774cuda3std3__441_GLOBAL__N__5fbb7481_4_k_cu_1b4b1a55_27776ignoreE)
_ZN39_INTERNAL_5fbb7481_4_k_cu_1b4b1a55_27774cuda3std3__441_GLOBAL__N__5fbb7481_4_k_cu_1b4b1a55_27776ignoreE:
	.zero		1
	.type		_ZN39_INTERNAL_5fbb7481_4_k_cu_1b4b1a55_27774cute7productE,@object
	.size		_ZN39_INTERNAL_5fbb7481_4_k_cu_1b4b1a55_27774cute7productE,(_ZN39_INTERNAL_5fbb7481_4_k_cu_1b4b1a55_27774cuda3std3__45__cpo3endE - _ZN39_INTERNAL_5fbb7481_4_k_cu_1b4b1a55_27774cute7productE)
_ZN39_INTERNAL_5fbb7481_4_k_cu_1b4b1a55_27774cute7productE:
	.zero		1
	.type		_ZN39_INTERNAL_5fbb7481_4_k_cu_1b4b1a55_27774cuda3std3__45__cpo3endE,@object
	.size		_ZN39_INTERNAL_5fbb7481_4_k_cu_1b4b1a55_27774cuda3std3__45__cpo3endE,(_ZN39_INTERNAL_5fbb7481_4_k_cu_1b4b1a55_27774cuda3std3__419piecewise_constructE - _ZN39_INTERNAL_5fbb7481_4_k_cu_1b4b1a55_27774cuda3std3__45__cpo3endE)
_ZN39_INTERNAL_5fbb7481_4_k_cu_1b4b1a55_27774cuda3std3__45__cpo3endE:
	.zero		1
	.type		_ZN39_INTERNAL_5fbb7481_4_k_cu_1b4b1a55_27774cuda3std3__419piecewise_constructE,@object
	.size		_ZN39_INTERNAL_5fbb7481_4_k_cu_1b4b1a55_27774cuda3std3__419piecewise_constructE,(_ZN39_INTERNAL_5fbb7481_4_k_cu_1b4b1a55_27774cuda3std3__45__cpo4cendE - _ZN39_INTERNAL_5fbb7481_4_k_cu_1b4b1a55_27774cuda3std3__419piecewise_constructE)
_ZN39_INTERNAL_5fbb7481_4_k_cu_1b4b1a55_27774cuda3std3__419piecewise_constructE:
	.zero		1
	.type		_ZN39_INTERNAL_5fbb7481_4_k_cu_1b4b1a55_27774cuda3std3__45__cpo4cendE,@object
	.size		_ZN39_INTERNAL_5fbb7481_4_k_cu_1b4b1a55_27774cuda3std3__45__cpo4cendE,(_ZN39_INTERNAL_5fbb7481_4_k_cu_1b4b1a55_27774cuda3std6ranges3__45__cpo4swapE - _ZN39_INTERNAL_5fbb7481_4_k_cu_1b4b1a55_27774cuda3std3__45__cpo4cendE)
_ZN39_INTERNAL_5fbb7481_4_k_cu_1b4b1a55_27774cuda3std3__45__cpo4cendE:
	.zero		1
	.type		_ZN39_INTERNAL_5fbb7481_4_k_cu_1b4b1a55_27774cuda3std6ranges3__45__cpo4swapE,@object
	.size		_ZN39_INTERNAL_5fbb7481_4_k_cu_1b4b1a55_27774cuda3std6ranges3__45__cpo4swapE,(.L_9 - _ZN39_INTERNAL_5fbb7481_4_k_cu_1b4b1a55_27774cuda3std6ranges3__45__cpo4swapE)
_ZN39_INTERNAL_5fbb7481_4_k_cu_1b4b1a55_27774cuda3std6ranges3__45__cpo4swapE:
	.zero		1
.L_9:


//--------------------- .nv.constant0._ZN7cutlass13device_kernelINS_4fmha6kernel28FmhaKernelTmaWarpSpecializedINS1_10collective30FmhaMainloopTmaWarpSpecializedINS_10bfloat16_tEffN4cute5tupleIJNS7_1CILi128EEENS9_ILi256EEENS9_ILi224EEEEEENS8_IJiNS9_ILi1EEENS8_IJiiEEEEEESG_SG_NS4_12CausalFusionEJEEENS4_15FmhaFwdEpilogueIS6_fNS8_IJNS9_ILi64EEESC_SB_EEEEENS2_23IndividualTileSchedulerEJEEEEEvNT_6ParamsE --------------------------
	.section	.nv.constant0._ZN7cutlass13device_kernelINS_4fmha6kernel28FmhaKernelTmaWarpSpecializedINS1_10collective30FmhaMainloopTmaWarpSpecializedINS_10bfloat16_tEffN4cute5tupleIJNS7_1CILi128EEENS9_ILi256EEENS9_ILi224EEEEEENS8_IJiNS9_ILi1EEENS8_IJiiEEEEEESG_SG_NS4_12CausalFusionEJEEENS4_15FmhaFwdEpilogueIS6_fNS8_IJNS9_ILi64EEESC_SB_EEEEENS2_23IndividualTileSchedulerEJEEEEEvNT_6ParamsE,"a",@progbits
	.sectionflags	@""
	.align	4
.nv.constant0._ZN7cutlass13device_kernelINS_4fmha6kernel28FmhaKernelTmaWarpSpecializedINS1_10collective30FmhaMainloopTmaWarpSpecializedINS_10bfloat16_tEffN4cute5tupleIJNS7_1CILi128EEENS9_ILi256EEENS9_ILi224EEEEEENS8_IJiNS9_ILi1EEENS8_IJiiEEEEEESG_SG_NS4_12CausalFusionEJEEENS4_15FmhaFwdEpilogueIS6_fNS8_IJNS9_ILi64EEESC_SB_EEEEENS2_23IndividualTileSchedulerEJEEEEEvNT_6ParamsE:
	.zero		2688


//--------------------- SYMBOLS --------------------------

	.type		.nv.reservedSmem.offset0,@object
	.size		.nv.reservedSmem.offset0,0x4
	.type		__assertfail,@function
